def matmul_kernel(
    a_ptr,
    b_ptr,
    c_ptr,
    M,
    N,
    K,
    stride_am,
    stride_ak,
    stride_bk,
    stride_bn,
    stride_cm,
    stride_cn,
    BLOCK_M: tl.constexpr,
    BLOCK_N: tl.constexpr,
    BLOCK_K: tl.constexpr,
    GROUP_M: tl.constexpr,
):
    pid = tl.program_id(axis=0)
    num_pid_m = tl.cdiv(M, BLOCK_M)
    num_pid_n = tl.cdiv(N, BLOCK_N)
    num_pid_in_group = GROUP_M * num_pid_n
    group_id = pid // num_pid_in_group
    first_pid_m = group_id * GROUP_M
    group_size_m = min(num_pid_m - first_pid_m, GROUP_M)
    pid_m = first_pid_m + ((pid % num_pid_in_group) % group_size_m)
    pid_n = (pid % num_pid_in_group) // group_size_m

    offs_am = (pid_m * BLOCK_M + tl.arange(0, BLOCK_M)) % M
    offs_bn = (pid_n * BLOCK_N + tl.arange(0, BLOCK_N)) % N
    offs_k = tl.arange(0, BLOCK_K)
    a_ptrs = a_ptr + offs_am[:, None] * stride_am + offs_k[None, :] * stride_ak
    b_ptrs = b_ptr + offs_k[:, None] * stride_bk + offs_bn[None, :] * stride_bn

    acc = tl.zeros((BLOCK_M, BLOCK_N), dtype=tl.float32)
    for kk in range(0, tl.cdiv(K, BLOCK_K)):
        a = tl.load(a_ptrs, mask=offs_k[None, :] < K - kk * BLOCK_K, other=0.0)
        b = tl.load(b_ptrs, mask=offs_k[:, None] < K - kk * BLOCK_K, other=0.0)
        acc = tl.dot(a, b, acc)
        a_ptrs += BLOCK_K * stride_ak
        b_ptrs += BLOCK_K * stride_bk

    c = acc.to(c_ptr.dtype.element_ty)
    offs_cm = pid_m * BLOCK_M + tl.arange(0, BLOCK_M)
    offs_cn = pid_n * BLOCK_N + tl.arange(0, BLOCK_N)
    c_ptrs = c_ptr + offs_cm[:, None] * stride_cm + offs_cn[None, :] * stride_cn
    mask = (offs_cm[:, None] < M) & (offs_cn[None, :] < N)
    tl.store(c_ptrs, c, mask=mask)

# config = {"BLOCK_K": 64, "BLOCK_M": 256, "BLOCK_N": 128, "GROUP_M": 8, "arch": "sm_90", "dtype": "fp32", "num_ctas": 1, "num_stages": 3, "num_warps": 4}
# arch = sm_90


// ===== COMPILED SASS (sm_90a) =====

	.target	sm_90a

	.elftype	@"ET_EXEC"


//--------------------- .note.nv.tkinfo           --------------------------
	.section	.note.nv.tkinfo,"",@"SHT_NOTE"
	.sectionflags	@"SHF_NOTE_NV_TKINFO"
	.tkinfo
        /*0018*/ 	.word	0x00000002
        /*0030*/ 	.string	""
        /*0030*/ 	.string	"ptxas"
        /*0030*/ 	.string	"Cuda compilation tools, release 13.0, V13.0.88"
        /*0030*/ 	.string	"Build cuda_13.0.r13.0/compiler.36424714_0"
        /*0030*/ 	.string	"-v  -suppress-debug-info  -lineinfo  -arch sm_90a "



//--------------------- .note.nv.cuinfo           --------------------------
	.section	.note.nv.cuinfo,"",@"SHT_NOTE"
	.sectionflags	@"SHF_NOTE_NV_CUINFO"
        /*0018*/ 	.short	0x0002
        /*001a*/ 	.short	0x005a
        /*001c*/ 	.short	0x0082
	.zero		2


//--------------------- .nv.info                  --------------------------
	.section	.nv.info,"",@"SHT_CUDA_INFO"
	.align	4


	//----- nvinfo : EIATTR_REGCOUNT
	.align		4
        /*0000*/ 	.byte	0x04, 0x2f
        /*0002*/ 	.short	(.L_1 - .L_0)
	.align		4
.L_0:
        /*0004*/ 	.word	index@(matmul_kernel)
        /*0008*/ 	.word	0x000000ff


	//----- nvinfo : EIATTR_FRAME_SIZE
	.align		4
.L_1:
        /*000c*/ 	.byte	0x04, 0x11
        /*000e*/ 	.short	(.L_3 - .L_2)
	.align		4
.L_2:
        /*0010*/ 	.word	index@(matmul_kernel)
        /*0014*/ 	.word	0x00000880


	//----- nvinfo : EIATTR_MIN_STACK_SIZE
	.align		4
.L_3:
        /*0018*/ 	.byte	0x04, 0x12
        /*001a*/ 	.short	(.L_5 - .L_4)
	.align		4
.L_4:
        /*001c*/ 	.word	index@(matmul_kernel)
        /*0020*/ 	.word	0x00000880
.L_5:


//--------------------- .nv.compat                --------------------------
	.section	.nv.compat,"",@"SHT_CUDA_COMPAT_INFO"
	.align	4
        /*0000*/ 	.byte	0x02, 0x09, 0x01, 0x00, 0x02, 0x02, 0x04, 0x00, 0x02, 0x05, 0x05, 0x00, 0x03, 0x07, 0x01, 0x01
        /*0010*/ 	.byte	0x02, 0x03, 0x00, 0x00, 0x02, 0x06, 0x01, 0x00, 0x04, 0x0b, 0x08, 0x00, 0x00, 0x00, 0x00, 0x00
        /*0020*/ 	.byte	0x00, 0x00, 0x00, 0x00


//--------------------- .nv.info.matmul_kernel    --------------------------
	.section	.nv.info.matmul_kernel,"",@"SHT_CUDA_INFO"
	.sectionflags	@""
	.align	4


	//----- nvinfo : EIATTR_CUDA_API_VERSION
	.align		4
        /*0000*/ 	.byte	0x04, 0x37
        /*0002*/ 	.short	(.L_7 - .L_6)
.L_6:
        /*0004*/ 	.word	0x00000082


	//----- nvinfo : EIATTR_KPARAM_INFO
	.align		4
.L_7:
        /*0008*/ 	.byte	0x04, 0x17
        /*000a*/ 	.short	(.L_9 - .L_8)
.L_8:
        /*000c*/ 	.word	0x00000000
        /*0010*/ 	.short	0x000d
        /*0012*/ 	.short	0x0048
        /*0014*/ 	.byte	0x00, 0xf4, 0x21, 0x00


	//----- nvinfo : EIATTR_KPARAM_INFO
	.align		4
.L_9:
        /*0018*/ 	.byte	0x04, 0x17
        /*001a*/ 	.short	(.L_11 - .L_10)
.L_10:
        /*001c*/ 	.word	0x00000000
        /*0020*/ 	.short	0x000c
        /*0022*/ 	.short	0x0040
        /*0024*/ 	.byte	0x00, 0xf4, 0x21, 0x00


	//----- nvinfo : EIATTR_KPARAM_INFO
	.align		4
.L_11:
        /*0028*/ 	.byte	0x04, 0x17
        /*002a*/ 	.short	(.L_13 - .L_12)
.L_12:
        /*002c*/ 	.word	0x00000000
        /*0030*/ 	.short	0x000b
        /*0032*/ 	.short	0x0038
        /*0034*/ 	.byte	0x00, 0xf0, 0x11, 0x00


	//----- nvinfo : EIATTR_KPARAM_INFO
	.align		4
.L_13:
        /*0038*/ 	.byte	0x04, 0x17
        /*003a*/ 	.short	(.L_15 - .L_14)
.L_14:
        /*003c*/ 	.word	0x00000000
        /*0040*/ 	.short	0x000a
        /*0042*/ 	.short	0x0034
        /*0044*/ 	.byte	0x00, 0xf0, 0x11, 0x00


	//----- nvinfo : EIATTR_KPARAM_INFO
	.align		4
.L_15:
        /*0048*/ 	.byte	0x04, 0x17
        /*004a*/ 	.short	(.L_17 - .L_16)
.L_16:
        /*004c*/ 	.word	0x00000000
        /*0050*/ 	.short	0x0009
        /*0052*/ 	.short	0x0030
        /*0054*/ 	.byte	0x00, 0xf0, 0x11, 0x00


	//----- nvinfo : EIATTR_KPARAM_INFO
	.align		4
.L_17:
        /*0058*/ 	.byte	0x04, 0x17
        /*005a*/ 	.short	(.L_19 - .L_18)
.L_18:
        /*005c*/ 	.word	0x00000000
        /*0060*/ 	.short	0x0008
        /*0062*/ 	.short	0x002c
        /*0064*/ 	.byte	0x00, 0xf0, 0x11, 0x00


	//----- nvinfo : EIATTR_KPARAM_INFO
	.align		4
.L_19:
        /*0068*/ 	.byte	0x04, 0x17
        /*006a*/ 	.short	(.L_21 - .L_20)
.L_20:
        /*006c*/ 	.word	0x00000000
        /*0070*/ 	.short	0x0007
        /*0072*/ 	.short	0x0028
        /*0074*/ 	.byte	0x00, 0xf0, 0x11, 0x00


	//----- nvinfo : EIATTR_KPARAM_INFO
	.align		4
.L_21:
        /*0078*/ 	.byte	0x04, 0x17
        /*007a*/ 	.short	(.L_23 - .L_22)
.L_22:
        /*007c*/ 	.word	0x00000000
        /*0080*/ 	.short	0x0006
        /*0082*/ 	.short	0x0024
        /*0084*/ 	.byte	0x00, 0xf0, 0x11, 0x00


	//----- nvinfo : EIATTR_KPARAM_INFO
	.align		4
.L_23:
        /*0088*/ 	.byte	0x04, 0x17
        /*008a*/ 	.short	(.L_25 - .L_24)
.L_24:
        /*008c*/ 	.word	0x00000000
        /*0090*/ 	.short	0x0005
        /*0092*/ 	.short	0x0020
        /*0094*/ 	.byte	0x00, 0xf0, 0x11, 0x00


	//----- nvinfo : EIATTR_KPARAM_INFO
	.align		4
.L_25:
        /*0098*/ 	.byte	0x04, 0x17
        /*009a*/ 	.short	(.L_27 - .L_26)
.L_26:
        /*009c*/ 	.word	0x00000000
        /*00a0*/ 	.short	0x0004
        /*00a2*/ 	.short	0x001c
        /*00a4*/ 	.byte	0x00, 0xf0, 0x11, 0x00


	//----- nvinfo : EIATTR_KPARAM_INFO
	.align		4
.L_27:
        /*00a8*/ 	.byte	0x04, 0x17
        /*00aa*/ 	.short	(.L_29 - .L_28)
.L_28:
        /*00ac*/ 	.word	0x00000000
        /*00b0*/ 	.short	0x0003
        /*00b2*/ 	.short	0x0018
        /*00b4*/ 	.byte	0x00, 0xf0, 0x11, 0x00


	//----- nvinfo : EIATTR_KPARAM_INFO
	.align		4
.L_29:
        /*00b8*/ 	.byte	0x04, 0x17
        /*00ba*/ 	.short	(.L_31 - .L_30)
.L_30:
        /*00bc*/ 	.word	0x00000000
        /*00c0*/ 	.short	0x0002
        /*00c2*/ 	.short	0x0010
        /*00c4*/ 	.byte	0x00, 0xf4, 0x21, 0x00


	//----- nvinfo : EIATTR_KPARAM_INFO
	.align		4
.L_31:
        /*00c8*/ 	.byte	0x04, 0x17
        /*00ca*/ 	.short	(.L_33 - .L_32)
.L_32:
        /*00cc*/ 	.word	0x00000000
        /*00d0*/ 	.short	0x0001
        /*00d2*/ 	.short	0x0008
        /*00d4*/ 	.byte	0x00, 0xf4, 0x21, 0x00


	//----- nvinfo : EIATTR_KPARAM_INFO
	.align		4
.L_33:
        /*00d8*/ 	.byte	0x04, 0x17
        /*00da*/ 	.short	(.L_35 - .L_34)
.L_34:
        /*00dc*/ 	.word	0x00000000
        /*00e0*/ 	.short	0x0000
        /*00e2*/ 	.short	0x0000
        /*00e4*/ 	.byte	0x00, 0xf4, 0x21, 0x00


	//----- nvinfo : EIATTR_SPARSE_MMA_MASK
	.align		4
.L_35:
        /*00e8*/ 	.byte	0x03, 0x50
        /*00ea*/ 	.short	0x0000


	//----- nvinfo : EIATTR_MAXREG_COUNT
	.align		4
        /*00ec*/ 	.byte	0x03, 0x1b
        /*00ee*/ 	.short	0x00ff


	//----- nvinfo : EIATTR_NUM_BARRIERS
	.align		4
        /*00f0*/ 	.byte	0x02, 0x4c
        /*00f2*/ 	.byte	0x01
	.zero		1


	//----- nvinfo : EIATTR_ANNOTATIONS
	.align		4
        /*00f4*/ 	.byte	0x04, 0x55
        /*00f6*/ 	.short	(.L_37 - .L_36)


	//   ....[0]....
.L_36:
        /*00f8*/ 	.word	0x00000001
        /*00fc*/ 	.byte	0xb0, 0x00, 0x00, 0x00, 0x01, 0x00, 0x00, 0x00, 0x20, 0x07, 0x00, 0x00, 0x01, 0x00, 0x00, 0x00
        /* <DEDUP_REMOVED lines=948> */
        /*3c4c*/ 	.byte	0x50, 0xa8, 0x01, 0x00


	//----- nvinfo : EIATTR_MERCURY_ISA_VERSION
	.align		4
.L_37:
        /*3c50*/ 	.byte	0x03, 0x5f
        /*3c52*/ 	.short	0x0101


	//----- nvinfo : EIATTR_EXIT_INSTR_OFFSETS
	.align		4
        /*3c54*/ 	.byte	0x04, 0x1c
        /*3c56*/ 	.short	(.L_39 - .L_38)


	//   ....[0]....
.L_38:
        /*3c58*/ 	.word	0x00020070


	//   ....[1]....
        /*3c5c*/ 	.word	0x00020090


	//----- nvinfo : EIATTR_REQNTID
	.align		4
.L_39:
        /*3c60*/ 	.byte	0x04, 0x10
        /*3c62*/ 	.short	(.L_41 - .L_40)
.L_40:
        /*3c64*/ 	.word	0x00000080
        /*3c68*/ 	.word	0x00000001
        /*3c6c*/ 	.word	0x00000001


	//----- nvinfo : EIATTR_CBANK_PARAM_SIZE
	.align		4
.L_41:
        /*3c70*/ 	.byte	0x03, 0x19
        /*3c72*/ 	.short	0x0050


	//----- nvinfo : EIATTR_PARAM_CBANK
	.align		4
        /*3c74*/ 	.byte	0x04, 0x0a
        /*3c76*/ 	.short	(.L_43 - .L_42)
	.align		4
.L_42:
        /*3c78*/ 	.word	index@(.nv.constant0.matmul_kernel)
        /*3c7c*/ 	.short	0x0210
        /*3c7e*/ 	.short	0x0050


	//----- nvinfo : EIATTR_SW_WAR
	.align		4
.L_43:
        /*3c80*/ 	.byte	0x04, 0x36
        /*3c82*/ 	.short	(.L_45 - .L_44)
.L_44:
        /*3c84*/ 	.word	0x00000008
.L_45:


//--------------------- .nv.callgraph             --------------------------
	.section	.nv.callgraph,"",@"SHT_CUDA_CALLGRAPH"
	.align	4
	.sectionentsize	8
	.align		4
        /*0000*/ 	.word	0x00000000
	.align		4
        /*0004*/ 	.word	0xffffffff
	.align		4
        /*0008*/ 	.word	0x00000000
	.align		4
        /*000c*/ 	.word	0xfffffffe
	.align		4
        /*0010*/ 	.word	0x00000000
	.align		4
        /*0014*/ 	.word	0xfffffffd
	.align		4
        /*0018*/ 	.word	0x00000000
	.align		4
        /*001c*/ 	.word	0xfffffffc


//--------------------- .text.matmul_kernel       --------------------------
	.section	.text.matmul_kernel,"ax",@progbits
	.align	128
        .global         matmul_kernel
        .type           matmul_kernel,@function
        .size           matmul_kernel,(.L_x_3 - matmul_kernel)
        .other          matmul_kernel,@"STO_CUDA_ENTRY STV_DEFAULT"
matmul_kernel:
.text.matmul_kernel:
[----:B------:R-:W1:Y:S08]  /*0000*/  LDC R1, c[0x0][0x28] ;  /* 0x00000a00ff017b82 */ /* 0x000e700000000800 */
[----:B------:R-:W2:Y:S01]  /*0010*/  LDC.64 R2, c[0x0][0x228] ;  /* 0x00008a00ff027b82 */ /* 0x000ea20000000a00 */
[----:B-1----:R-:W-:Y:S01]  /*0020*/  VIADD R1, R1, 0xfffff780 ;  /* 0xfffff78001017836 */ /* 0x002fe20000000000 */
[----:B------:R-:W1:Y:S01]  /*0030*/  S2R R5, SR_CTAID.X ;  /* 0x0000000000057919 */ /* 0x000e620000002500 */
[----:B------:R-:W-:Y:S01]  /*0040*/  ULDC.64 UR4, c[0x0][0x218] ;  /* 0x0000860000047ab9 */ /* 0x000fe20000000a00 */
[----:B------:R-:W-:Y:S01]  /*0050*/  ULDC.64 UR6, c[0x0][0x210] ;  /* 0x0000840000067ab9 */ /* 0x000fe20000000a00 */
[----:B------:R-:W-:Y:S01]  /*0060*/  UMOV UR12, 0x400 ;  /* 0x00000400000c7882 */ /* 0x000fe20000000000 */
[----:B------:R-:W3:Y:S01]  /*0070*/  S2R R78, SR_TID.X ;  /* 0x00000000004e7919 */ /* 0x000ee20000002100 */
[----:B------:R-:W-:Y:S01]  /*0080*/  ULDC.64 UR16, c[0x0][0x208] ;  /* 0x0000820000107ab9 */ /* 0x000fe20000000a00 */
[----:B------:R-:W4:Y:S01]  /*0090*/  LDC.64 R244, c[0x0][0x238] ;  /* 0x00008e00fff47b82 */ /* 0x000f220000000a00 */
[----:B--2---:R-:W-:Y:S01]  /*00a0*/  IMAD.MOV.U32 R76, RZ, RZ, R3 ;  /* 0x000000ffff4c7224 */ /* 0x004fe200078e0003 */
[----:B------:R2:W-:Y:S01]  /*00b0*/  STL.64 [R1+0x650], R2 ;  /* 0x0006500201007387 */ /* 0x0005e20000100a00 */
[----:B------:R-:W-:-:S03]  /*00c0*/  IMAD.MOV.U32 R74, RZ, RZ, R2 ;  /* 0x000000ffff4a7224 */ /* 0x000fc600078e0002 */
[----:B------:R-:W-:Y:S01]  /*00d0*/  IADD3 R0, R76, 0x7f, RZ ;  /* 0x0000007f4c007810 */ /* 0x000fe20007ffe0ff */
[C---:B----4-:R-:W-:Y:S01]  /*00e0*/  IMAD R163, R244.reuse, 0x2a, RZ ;  /* 0x0000002af4a37824 */ /* 0x050fe200078e02ff */
[----:B-1----:R-:W-:Y:S01]  /*00f0*/  IABS R8, R5 ;  /* 0x0000000500087213 */ /* 0x002fe20000000000 */
[C---:B------:R-:W-:Y:S01]  /*0100*/  IMAD R165, R244.reuse, 0x2b, RZ ;  /* 0x0000002bf4a57824 */ /* 0x040fe200078e02ff */
[----:B--2---:R-:W-:Y:S01]  /*0110*/  SHF.R.S32.HI R3, RZ, 0x1f, R0 ;  /* 0x0000001fff037819 */ /* 0x004fe20000011400 */
[C---:B------:R-:W-:Y:S02]  /*0120*/  IMAD R168, R244.reuse, 0x2c, RZ ;  /* 0x0000002cf4a87824 */ /* 0x040fe400078e02ff */
[C---:B------:R-:W-:Y:S01]  /*0130*/  IMAD R172, R244.reuse, 0x2d, RZ ;  /* 0x0000002df4ac7824 */ /* 0x040fe200078e02ff */
[----:B------:R-:W-:Y:S01]  /*0140*/  LEA.HI R3, R3, R0, RZ, 0x7 ;  /* 0x0000000003037211 */ /* 0x000fe200078f38ff */
[C---:B------:R-:W-:Y:S02]  /*0150*/  IMAD R176, R244.reuse, 0x2e, RZ ;  /* 0x0000002ef4b07824 */ /* 0x040fe400078e02ff */
[C---:B------:R-:W-:Y:S01]  /*0160*/  IMAD R178, R244.reuse, 0x2f, RZ ;  /* 0x0000002ff4b27824 */ /* 0x040fe200078e02ff */
[----:B------:R-:W-:Y:S01]  /*0170*/  SHF.R.S32.HI R3, RZ, 0x7, R3 ;  /* 0x00000007ff037819 */ /* 0x000fe20000011403 */
[----:B------:R-:W-:-:S02]  /*0180*/  IMAD R182, R244, 0x30, RZ ;  /* 0x00000030f4b67824 */ /* 0x000fc400078e02ff */
[C---:B------:R-:W-:Y:S02]  /*0190*/  IMAD R186, R244.reuse, 0x31, RZ ;  /* 0x00000031f4ba7824 */ /* 0x040fe400078e02ff */
[----:B------:R-:W-:Y:S02]  /*01a0*/  IMAD.SHL.U32 R4, R3, 0x8, RZ ;  /* 0x0000000803047824 */ /* 0x000fe400078e00ff */
[C---:B------:R-:W-:Y:S02]  /*01b0*/  IMAD R190, R244.reuse, 0x32, RZ ;  /* 0x00000032f4be7824 */ /* 0x040fe400078e02ff */
[C---:B------:R-:W-:Y:S01]  /*01c0*/  IMAD R192, R244.reuse, 0x33, RZ ;  /* 0x00000033f4c07824 */ /* 0x040fe200078e02ff */
[-C--:B------:R-:W-:Y:S01]  /*01d0*/  IABS R7, R4.reuse ;  /* 0x0000000400077213 */ /* 0x080fe20000000000 */
[C---:B------:R-:W-:Y:S01]  /*01e0*/  IMAD R196, R244.reuse, 0x34, RZ ;  /* 0x00000034f4c47824 */ /* 0x040fe200078e02ff */
[----:B------:R-:W-:Y:S01]  /*01f0*/  IABS R10, R4 ;  /* 0x00000004000a7213 */ /* 0x000fe20000000000 */
[C---:B------:R-:W-:Y:S01]  /*0200*/  IMAD R200, R244.reuse, 0x35, RZ ;  /* 0x00000035f4c87824 */ /* 0x040fe200078e02ff */
[----:B------:R-:W1:Y:S01]  /*0210*/  I2F.RP R0, R7 ;  /* 0x0000000700007306 */ /* 0x000e620000209400 */
[----:B------:R-:W-:-:S02]  /*0220*/  IMAD R204, R244, 0x36, RZ ;  /* 0x00000036f4cc7824 */ /* 0x000fc400078e02ff */
[C---:B------:R-:W-:Y:S02]  /*0230*/  IMAD R208, R244.reuse, 0x37, RZ ;  /* 0x00000037f4d07824 */ /* 0x040fe400078e02ff */
[----:B------:R-:W-:-:S03]  /*0240*/  IMAD R218, R244, 0x38, RZ ;  /* 0x00000038f4da7824 */ /* 0x000fc600078e02ff */
[----:B-1----:R-:W1:Y:S02]  /*0250*/  MUFU.RCP R0, R0 ;  /* 0x0000000000007308 */ /* 0x002e640000001000 */
[----:B-1----:R-:W-:Y:S02]  /*0260*/  VIADD R2, R0, 0xffffffe ;  /* 0x0ffffffe00027836 */ /* 0x002fe40000000000 */
[----:B------:R-:W-:-:S04]  /*0270*/  IMAD.MOV R0, RZ, RZ, -R10 ;  /* 0x000000ffff007224 */ /* 0x000fc800078e0a0a */
[----:B------:R1:W2:Y:S02]  /*0280*/  F2I.FTZ.U32.TRUNC.NTZ R3, R2 ;  /* 0x0000000200037305 */ /* 0x0002a4000021f000 */
[----:B-1----:R-:W-:Y:S02]  /*0290*/  IMAD.MOV.U32 R2, RZ, RZ, RZ ;  /* 0x000000ffff027224 */ /* 0x002fe400078e00ff */
[----:B--2---:R-:W-:-:S04]  /*02a0*/  IMAD.MOV R6, RZ, RZ, -R3 ;  /* 0x000000ffff067224 */ /* 0x004fc800078e0a03 */
[----:B------:R-:W-:Y:S01]  /*02b0*/  IMAD R9, R6, R7, RZ ;  /* 0x0000000706097224 */ /* 0x000fe200078e02ff */
[----:B------:R-:W-:Y:S02]  /*02c0*/  MOV R6, R8 ;  /* 0x0000000800067202 */ /* 0x000fe40000000f00 */
[----:B------:R-:W-:Y:S01]  /*02d0*/  IABS R8, R74 ;  /* 0x0000004a00087213 */ /* 0x000fe20000000000 */
[----:B------:R-:W-:-:S06]  /*02e0*/  IMAD.HI.U32 R3, R3, R9, R2 ;  /* 0x0000000903037227 */ /* 0x000fcc00078e0002 */
[----:B------:R-:W-:-:S04]  /*02f0*/  IMAD.HI.U32 R3, R3, R6, RZ ;  /* 0x0000000603037227 */ /* 0x000fc800078e00ff */
[----:B------:R-:W-:-:S05]  /*0300*/  IMAD R0, R3, R0, R6 ;  /* 0x0000000003007224 */ /* 0x000fca00078e0206 */
[----:B------:R-:W-:-:S13]  /*0310*/  ISETP.GT.U32.AND P1, PT, R7, R0, PT ;  /* 0x000000000700720c */ /* 0x000fda0003f24070 */
[----:B------:R-:W-:Y:S01]  /*0320*/  @!P1 IMAD.IADD R0, R0, 0x1, -R7 ;  /* 0x0000000100009824 */ /* 0x000fe200078e0a07 */
[----:B------:R-:W-:Y:S02]  /*0330*/  @!P1 IADD3 R3, R3, 0x1, RZ ;  /* 0x0000000103039810 */ /* 0x000fe40007ffe0ff */
[----:B------:R-:W-:Y:S02]  /*0340*/  ISETP.NE.AND P1, PT, R4, RZ, PT ;  /* 0x000000ff0400720c */ /* 0x000fe40003f25270 */
[----:B------:R-:W-:Y:S02]  /*0350*/  ISETP.GE.U32.AND P0, PT, R0, R7, PT ;  /* 0x000000070000720c */ /* 0x000fe40003f06070 */
[----:B------:R-:W-:-:S04]  /*0360*/  LOP3.LUT R0, R5, R4, RZ, 0x3c, !PT ;  /* 0x0000000405007212 */ /* 0x000fc800078e3cff */
[----:B------:R-:W-:Y:S01]  /*0370*/  ISETP.GE.AND P2, PT, R0, RZ, PT ;  /* 0x000000ff0000720c */ /* 0x000fe20003f46270 */
[----:B------:R-:W-:-:S06]  /*0380*/  VIADD R0, R74, 0xff ;  /* 0x000000ff4a007836 */ /* 0x000fcc0000000000 */
[----:B------:R-:W-:-:S04]  /*0390*/  @P0 VIADD R3, R3, 0x1 ;  /* 0x0000000103030836 */ /* 0x000fc80000000000 */
[----:B------:R-:W-:Y:S01]  /*03a0*/  IMAD.MOV.U32 R2, RZ, RZ, R3 ;  /* 0x000000ffff027224 */ /* 0x000fe200078e0003 */
[----:B------:R-:W-:-:S04]  /*03b0*/  SHF.R.S32.HI R3, RZ, 0x1f, R0 ;  /* 0x0000001fff037819 */ /* 0x000fc80000011400 */
[----:B------:R-:W-:Y:S02]  /*03c0*/  @!P2 IADD3 R2, -R2, RZ, RZ ;  /* 0x000000ff0202a210 */ /* 0x000fe40007ffe1ff */
[----:B------:R-:W-:Y:S02]  /*03d0*/  @!P1 LOP3.LUT R2, RZ, R4, RZ, 0x33, !PT ;  /* 0x00000004ff029212 */ /* 0x000fe400078e33ff */
[----:B------:R-:W-:-:S03]  /*03e0*/  LEA.HI R3, R3, R0, RZ, 0x8 ;  /* 0x0000000003037211 */ /* 0x000fc600078f40ff */
[----:B------:R-:W-:Y:S02]  /*03f0*/  IMAD.SHL.U32 R16, R2, 0x8, RZ ;  /* 0x0000000802107824 */ /* 0x000fe400078e00ff */
[----:B------:R-:W-:-:S03]  /*0400*/  IMAD.MOV R2, RZ, RZ, -R2 ;  /* 0x000000ffff027224 */ /* 0x000fc600078e0a02 */
[----:B------:R-:W-:Y:S01]  /*0410*/  LEA.HI.SX32 R3, R3, -R16, 0x18 ;  /* 0x8000001003037211 */ /* 0x000fe200078fc2ff */
[----:B------:R-:W-:Y:S02]  /*0420*/  IMAD R13, R4, R2, R5 ;  /* 0x00000002040d7224 */ /* 0x000fe400078e0205 */
[----:B------:R-:W-:Y:S01]  /*0430*/  IMAD.MOV.U32 R2, RZ, RZ, RZ ;  /* 0x000000ffff027224 */ /* 0x000fe200078e00ff */
[----:B------:R-:W-:Y:S02]  /*0440*/  VIMNMX R12, R3, 0x8, PT ;  /* 0x00000008030c7848 */ /* 0x000fe40003fe0100 */
[----:B------:R-:W-:Y:S02]  /*0450*/  IABS R4, R13 ;  /* 0x0000000d00047213 */ /* 0x000fe40000000000 */
[----:B------:R-:W-:-:S04]  /*0460*/  IABS R7, R12 ;  /* 0x0000000c00077213 */ /* 0x000fc80000000000 */
[----:B------:R-:W1:Y:S08]  /*0470*/  I2F.RP R0, R7 ;  /* 0x0000000700007306 */ /* 0x000e700000209400 */
[----:B-1----:R-:W1:Y:S02]  /*0480*/  MUFU.RCP R0, R0 ;  /* 0x0000000000007308 */ /* 0x002e640000001000 */
[----:B-1----:R-:W-:Y:S01]  /*0490*/  VIADD R3, R0, 0xffffffe ;  /* 0x0ffffffe00037836 */ /* 0x002fe20000000000 */
[----:B------:R-:W-:-:S05]  /*04a0*/  IABS R0, R76 ;  /* 0x0000004c00007213 */ /* 0x000fca0000000000 */
[----:B------:R-:W1:Y:S02]  /*04b0*/  F2I.FTZ.U32.TRUNC.NTZ R3, R3 ;  /* 0x0000000300037305 */ /* 0x000e64000021f000 */
[----:B-1----:R-:W-:-:S05]  /*04c0*/  IADD3 R6, RZ, -R3, RZ ;  /* 0x80000003ff067210 */ /* 0x002fca0007ffe0ff */
[----:B------:R-:W-:Y:S01]  /*04d0*/  IMAD R5, R6, R7, RZ ;  /* 0x0000000706057224 */ /* 0x000fe200078e02ff */
[----:B------:R-:W-:-:S03]  /*04e0*/  IABS R6, R12 ;  /* 0x0000000c00067213 */ /* 0x000fc60000000000 */
[----:B------:R-:W-:-:S04]  /*04f0*/  IMAD.HI.U32 R2, R3, R5, R2 ;  /* 0x0000000503027227 */ /* 0x000fc800078e0002 */
[----:B------:R-:W-:Y:S02]  /*0500*/  IMAD.MOV R5, RZ, RZ, -R6 ;  /* 0x000000ffff057224 */ /* 0x000fe400078e0a06 */
[----:B------:R-:W-:Y:S01]  /*0510*/  IMAD.HI.U32 R3, R2, R4, RZ ;  /* 0x0000000402037227 */ /* 0x000fe200078e00ff */
[----:B------:R-:W1:Y:S03]  /*0520*/  I2F.RP R6, R0 ;  /* 0x0000000000067306 */ /* 0x000e660000209400 */
[----:B------:R-:W-:Y:S02]  /*0530*/  IMAD R4, R3, R5, R4 ;  /* 0x0000000503047224 */ /* 0x000fe400078e0204 */
[----:B------:R-:W-:-:S03]  /*0540*/  IMAD.MOV.U32 R2, RZ, RZ, R8 ;  /* 0x000000ffff027224 */ /* 0x000fc600078e0008 */
[----:B------:R-:W-:Y:S01]  /*0550*/  ISETP.GT.U32.AND P1, PT, R7, R4, PT ;  /* 0x000000040700720c */ /* 0x000fe20003f24070 */
[----:B------:R-:W2:Y:S08]  /*0560*/  I2F.RP R5, R2 ;  /* 0x0000000200057306 */ /* 0x000eb00000209400 */
[----:B-1----:R-:W1:Y:S04]  /*0570*/  MUFU.RCP R6, R6 ;  /* 0x0000000600067308 */ /* 0x002e680000001000 */
[----:B------:R-:W-:Y:S01]  /*0580*/  @!P1 IADD3 R4, R4, -R7, RZ ;  /* 0x8000000704049210 */ /* 0x000fe20007ffe0ff */
[----:B------:R-:W-:Y:S01]  /*0590*/  @!P1 VIADD R3, R3, 0x1 ;  /* 0x0000000103039836 */ /* 0x000fe20000000000 */
[----:B------:R-:W-:-:S02]  /*05a0*/  ISETP.NE.AND P1, PT, R12, RZ, PT ;  /* 0x000000ff0c00720c */ /* 0x000fc40003f25270 */
[----:B------:R-:W-:Y:S01]  /*05b0*/  ISETP.GE.U32.AND P0, PT, R4, R7, PT ;  /* 0x000000070400720c */ /* 0x000fe20003f06070 */
[----:B--2---:R-:W2:Y:S01]  /*05c0*/  MUFU.RCP R5, R5 ;  /* 0x0000000500057308 */ /* 0x004ea20000001000 */
[----:B------:R-:W-:Y:S02]  /*05d0*/  LOP3.LUT R4, R13, R12, RZ, 0x3c, !PT ;  /* 0x0000000c0d047212 */ /* 0x000fe400078e3cff */
[----:B---3--:R-:W-:Y:S02]  /*05e0*/  SHF.R.U32.HI R7, RZ, 0x6, R78 ;  /* 0x00000006ff077819 */ /* 0x008fe4000001164e */
[----:B------:R-:W-:Y:S01]  /*05f0*/  ISETP.GE.AND P2, PT, R4, RZ, PT ;  /* 0x000000ff0400720c */ /* 0x000fe20003f46270 */
[----:B------:R-:W-:Y:S01]  /*0600*/  IMAD.SHL.U32 R4, R78, 0x4, RZ ;  /* 0x000000044e047824 */ /* 0x000fe200078e00ff */
[----:B------:R-:W-:Y:S01]  /*0610*/  SGXT.U32 R7, R7, 0x1 ;  /* 0x000000010707781a */ /* 0x000fe20000000000 */
[----:B-1----:R-:W-:-:S04]  /*0620*/  VIADD R8, R6, 0xffffffe ;  /* 0x0ffffffe06087836 */ /* 0x002fc80000000000 */
[----:B------:R-:W-:Y:S01]  /*0630*/  @P0 VIADD R3, R3, 0x1 ;  /* 0x0000000103030836 */ /* 0x000fe20000000000 */
[----:B------:R1:W3:Y:S04]  /*0640*/  F2I.FTZ.U32.TRUNC.NTZ R9, R8 ;  /* 0x0000000800097305 */ /* 0x0002e8000021f000 */
[----:B------:R-:W-:Y:S02]  /*0650*/  MOV R15, R3 ;  /* 0x00000003000f7202 */ /* 0x000fe40000000f00 */
[----:B------:R-:W-:Y:S02]  /*0660*/  SHF.R.S32.HI R3, RZ, 0x6, R78 ;  /* 0x00000006ff037819 */ /* 0x000fe4000001144e */
[----:B--2---:R-:W-:Y:S01]  /*0670*/  IADD3 R5, R5, 0xffffffe, RZ ;  /* 0x0ffffffe05057810 */ /* 0x004fe20007ffe0ff */
[----:B------:R-:W-:Y:S01]  /*0680*/  @!P2 IMAD.MOV R15, RZ, RZ, -R15 ;  /* 0x000000ffff0fa224 */ /* 0x000fe200078e0a0f */
[----:B------:R-:W-:Y:S01]  /*0690*/  @!P1 LOP3.LUT R15, RZ, R12, RZ, 0x33, !PT ;  /* 0x0000000cff0f9212 */ /* 0x000fe200078e33ff */
[----:B-1----:R-:W-:Y:S01]  /*06a0*/  IMAD.MOV.U32 R8, RZ, RZ, RZ ;  /* 0x000000ffff087224 */ /* 0x002fe200078e00ff */
[----:B------:R-:W-:-:S02]  /*06b0*/  SGXT R3, R3, 0x1 ;  /* 0x000000010303781a */ /* 0x000fc40000000200 */
[----:B------:R-:W1:Y:S01]  /*06c0*/  F2I.FTZ.U32.TRUNC.NTZ R5, R5 ;  /* 0x0000000500057305 */ /* 0x000e62000021f000 */
[----:B------:R-:W-:Y:S02]  /*06d0*/  IMAD.SHL.U32 R10, R15, 0x80, RZ ;  /* 0x000000800f0a7824 */ /* 0x000fe400078e00ff */
[----:B---3--:R-:W-:-:S03]  /*06e0*/  IMAD.MOV R11, RZ, RZ, -R9 ;  /* 0x000000ffff0b7224 */ /* 0x008fc600078e0a09 */
[----:B------:R-:W-:Y:S01]  /*06f0*/  LOP3.LUT R6, R10, R7, RZ, 0xfc, !PT ;  /* 0x000000070a067212 */ /* 0x000fe200078efcff */
[----:B------:R-:W-:Y:S01]  /*0700*/  IMAD R11, R11, R0, RZ ;  /* 0x000000000b0b7224 */ /* 0x000fe200078e02ff */
[----:B------:R-:W-:Y:S01]  /*0710*/  LOP3.LUT R7, R3, 0x90, RZ, 0xc0, !PT ;  /* 0x0000009003077812 */ /* 0x000fe200078ec0ff */
[----:B------:R2:W-:Y:S01]  /*0720*/  STL [R1+0x75c], R10 ;  /* 0x00075c0a01007387 */ /* 0x0005e20000100800 */
[----:B------:R-:W-:Y:S01]  /*0730*/  IABS R14, R6 ;  /* 0x00000006000e7213 */ /* 0x000fe20000000000 */
[----:B------:R-:W-:Y:S01]  /*0740*/  IMAD.HI.U32 R3, R9, R11, R8 ;  /* 0x0000000b09037227 */ /* 0x000fe200078e0008 */
[----:B------:R-:W-:Y:S02]  /*0750*/  LOP3.LUT R7, R7, 0x7c, R4, 0x78, !PT ;  /* 0x0000007c07077812 */ /* 0x000fe400078e7804 */
[----:B------:R-:W-:Y:S01]  /*0760*/  LOP3.LUT R17, R6, 0x7e, RZ, 0xfc, !PT ;  /* 0x0000007e06117812 */ /* 0x000fe200078efcff */
[----:B------:R-:W-:Y:S01]  /*0770*/  IMAD.MOV.U32 R8, RZ, RZ, R14 ;  /* 0x000000ffff087224 */ /* 0x000fe200078e000e */
[----:B------:R-:W-:Y:S01]  /*0780*/  SHF.L.U32 R14, R78, 0x9, RZ ;  /* 0x000000094e0e7819 */ /* 0x000fe200000006ff */
[----:B------:R-:W-:Y:S01]  /*0790*/  IMAD.MOV R11, RZ, RZ, -R15 ;  /* 0x000000ffff0b7224 */ /* 0x000fe200078e0a0f */
[----:B------:R-:W-:Y:S01]  /*07a0*/  IABS R19, R17 ;  /* 0x0000001100137213 */ /* 0x000fe20000000000 */
[----:B------:R-:W-:Y:S01]  /*07b0*/  IMAD.HI.U32 R4, R3, R8, RZ ;  /* 0x0000000803047227 */ /* 0x000fe200078e00ff */
[----:B------:R-:W-:-:S02]  /*07c0*/  LOP3.LUT R14, R7, 0x4000, R14, 0xf8, !PT ;  /* 0x00004000070e7812 */ /* 0x000fc400078ef80e */
[C---:B------:R-:W-:Y:S01]  /*07d0*/  LOP3.LUT R15, R6.reuse, 0x2, RZ, 0xfc, !PT ;  /* 0x00000002060f7812 */ /* 0x040fe200078efcff */
[----:B------:R-:W-:Y:S01]  /*07e0*/  IMAD.MOV R7, RZ, RZ, -R4 ;  /* 0x000000ffff077224 */ /* 0x000fe200078e0a04 */
[C---:B------:R-:W-:Y:S01]  /*07f0*/  LOP3.LUT R18, R6.reuse, 0x4, RZ, 0xfc, !PT ;  /* 0x0000000406127812 */ /* 0x040fe200078efcff */
[----:B-1----:R-:W-:Y:S01]  /*0800*/  IMAD.MOV R9, RZ, RZ, -R5 ;  /* 0x000000ffff097224 */ /* 0x002fe200078e0a05 */
[----:B------:R-:W-:Y:S01]  /*0810*/  LOP3.LUT R20, R6, 0x8, RZ, 0xfc, !PT ;  /* 0x0000000806147812 */ /* 0x000fe200078efcff */
[----:B------:R-:W-:Y:S01]  /*0820*/  IMAD R7, R0, R7, R8 ;  /* 0x0000000700077224 */ /* 0x000fe200078e0208 */
[----:B------:R-:W-:Y:S01]  /*0830*/  ISETP.GE.AND P2, PT, R15, RZ, PT ;  /* 0x000000ff0f00720c */ /* 0x000fe20003f46270 */
[----:B------:R-:W-:Y:S01]  /*0840*/  IMAD.HI.U32 R8, R3, R19, RZ ;  /* 0x0000001303087227 */ /* 0x000fe200078e00ff */
[----:B------:R-:W-:Y:S02]  /*0850*/  LOP3.LUT R21, R6, 0xa, RZ, 0xfc, !PT ;  /* 0x0000000a06157812 */ /* 0x000fe400078efcff */
[----:B------:R-:W-:Y:S01]  /*0860*/  ISETP.GT.U32.AND P0, PT, R0, R7, PT ;  /* 0x000000070000720c */ /* 0x000fe20003f04070 */
[----:B------:R-:W-:Y:S01]  /*0870*/  IMAD R11, R12, R11, R13 ;  /* 0x0000000b0c0b7224 */ /* 0x000fe200078e020d */
[----:B------:R-:W-:Y:S01]  /*0880*/  MOV R13, R9 ;  /* 0x00000009000d7202 */ /* 0x000fe20000000f00 */
[----:B------:R-:W-:Y:S01]  /*0890*/  IMAD.MOV R8, RZ, RZ, -R8 ;  /* 0x000000ffff087224 */ /* 0x000fe200078e0a08 */
[----:B------:R-:W-:Y:S01]  /*08a0*/  IABS R9, R15 ;  /* 0x0000000f00097213 */ /* 0x000fe20000000000 */
[----:B------:R-:W-:Y:S01]  /*08b0*/  IMAD.MOV.U32 R4, RZ, RZ, RZ ;  /* 0x000000ffff047224 */ /* 0x000fe200078e00ff */
[----:B------:R-:W-:Y:S01]  /*08c0*/  IABS R12, R18 ;  /* 0x00000012000c7213 */ /* 0x000fe20000000000 */
[----:B------:R-:W-:Y:S01]  /*08d0*/  IMAD R13, R13, R2, RZ ;  /* 0x000000020d0d7224 */ /* 0x000fe200078e02ff */
[----:B------:R-:W-:Y:S01]  /*08e0*/  LOP3.LUT R22, R6, 0xc, RZ, 0xfc, !PT ;  /* 0x0000000c06167812 */ /* 0x000fe200078efcff */
[----:B------:R-:W-:Y:S01]  /*08f0*/  IMAD R19, R0, R8, R19 ;  /* 0x0000000800137224 */ /* 0x000fe200078e0213 */
[----:B------:R-:W-:Y:S01]  /*0900*/  ISETP.GE.AND P5, PT, R18, RZ, PT ;  /* 0x000000ff1200720c */ /* 0x000fe20003fa6270 */
[----:B------:R-:W-:Y:S01]  /*0910*/  IMAD.HI.U32 R13, R5, R13, R4 ;  /* 0x0000000d050d7227 */ /* 0x000fe200078e0004 */
[----:B------:R-:W-:-:S02]  /*0920*/  IABS R18, R22 ;  /* 0x0000001600127213 */ /* 0x000fc40000000000 */
[----:B------:R-:W-:Y:S01]  /*0930*/  ISETP.GT.U32.AND P4, PT, R0, R19, PT ;  /* 0x000000130000720c */ /* 0x000fe20003f84070 */
[----:B------:R-:W-:Y:S01]  /*0940*/  IMAD.HI.U32 R4, R3, R9, RZ ;  /* 0x0000000903047227 */ /* 0x000fe200078e00ff */
[C---:B------:R-:W-:Y:S02]  /*0950*/  LOP3.LUT R23, R6.reuse, 0xe, RZ, 0xfc, !PT ;  /* 0x0000000e06177812 */ /* 0x040fe400078efcff */
[----:B------:R-:W-:Y:S01]  /*0960*/  LOP3.LUT R24, R6, 0x10, RZ, 0xfc, !PT ;  /* 0x0000001006187812 */ /* 0x000fe200078efcff */
[--C-:B------:R-:W-:Y:S01]  /*0970*/  @!P0 IMAD.IADD R7, R7, 0x1, -R0.reuse ;  /* 0x0000000107078824 */ /* 0x100fe200078e0a00 */
[----:B------:R-:W-:Y:S01]  /*0980*/  IADD3 R4, -R4, RZ, RZ ;  /* 0x000000ff04047210 */ /* 0x000fe20007ffe1ff */
[----:B------:R-:W-:Y:S01]  /*0990*/  IMAD.HI.U32 R5, R3, R12, RZ ;  /* 0x0000000c03057227 */ /* 0x000fe200078e00ff */
[----:B------:R-:W-:Y:S02]  /*09a0*/  LOP3.LUT R34, R6, 0x1a, RZ, 0xfc, !PT ;  /* 0x0000001a06227812 */ /* 0x000fe400078efcff */
[C---:B------:R-:W-:Y:S01]  /*09b0*/  ISETP.GT.U32.AND P3, PT, R0.reuse, R7, PT ;  /* 0x000000070000720c */ /* 0x040fe20003f64070 */
[----:B------:R-:W-:Y:S01]  /*09c0*/  IMAD R8, R0, R4, R9 ;  /* 0x0000000400087224 */ /* 0x000fe200078e0209 */
[C---:B------:R-:W-:Y:S01]  /*09d0*/  LOP3.LUT R4, R6.reuse, 0x6, RZ, 0xfc, !PT ;  /* 0x0000000606047812 */ /* 0x040fe200078efcff */
[----:B------:R-:W-:Y:S01]  /*09e0*/  @!P4 IMAD.IADD R19, R19, 0x1, -R0 ;  /* 0x000000011313c824 */ /* 0x000fe200078e0a00 */
[----:B------:R-:W-:Y:S01]  /*09f0*/  LOP3.LUT R39, R6, 0x1e, RZ, 0xfc, !PT ;  /* 0x0000001e06277812 */ /* 0x000fe200078efcff */
[----:B------:R-:W-:Y:S01]  /*0a00*/  IMAD.IADD R11, R16, 0x1, R11 ;  /* 0x00000001100b7824 */ /* 0x000fe200078e020b */
[C---:B------:R-:W-:Y:S01]  /*0a10*/  ISETP.GT.U32.AND P6, PT, R0.reuse, R8, PT ;  /* 0x000000080000720c */ /* 0x040fe20003fc4070 */
[----:B------:R-:W-:Y:S01]  /*0a20*/  IMAD.MOV R5, RZ, RZ, -R5 ;  /* 0x000000ffff057224 */ /* 0x000fe200078e0a05 */
[----:B------:R-:W-:-:S02]  /*0a30*/  ISETP.GT.U32.AND P4, PT, R0, R19, PT ;  /* 0x000000130000720c */ /* 0x000fc40003f84070 */
[----:B------:R-:W-:Y:S01]  /*0a40*/  IABS R16, R20 ;  /* 0x0000001400107213 */ /* 0x000fe20000000000 */
[----:B------:R-:W-:Y:S01]  /*0a50*/  IMAD R9, R0, R5, R12 ;  /* 0x0000000500097224 */ /* 0x000fe200078e020c */
[----:B------:R-:W-:Y:S02]  /*0a60*/  IABS R15, R4 ;  /* 0x00000004000f7213 */ /* 0x000fe40000000000 */
[----:B------:R-:W-:Y:S01]  /*0a70*/  ISETP.GE.AND P1, PT, R4, RZ, PT ;  /* 0x000000ff0400720c */ /* 0x000fe20003f26270 */
[----:B------:R-:W-:Y:S01]  /*0a80*/  IMAD.HI.U32 R5, R3, R16, RZ ;  /* 0x0000001003057227 */ /* 0x000fe200078e00ff */
[----:B------:R-:W-:Y:S02]  /*0a90*/  @!P3 IADD3 R7, R7, -R0, RZ ;  /* 0x800000000707b210 */ /* 0x000fe40007ffe0ff */
[----:B------:R-:W-:Y:S01]  /*0aa0*/  ISETP.GE.AND P3, PT, R17, RZ, PT ;  /* 0x000000ff1100720c */ /* 0x000fe20003f66270 */
[--C-:B------:R-:W-:Y:S01]  /*0ab0*/  @!P6 IMAD.IADD R8, R8, 0x1, -R0.reuse ;  /* 0x000000010808e824 */ /* 0x100fe200078e0a00 */
[----:B------:R-:W-:Y:S01]  /*0ac0*/  ISETP.GE.AND P6, PT, R6, RZ, PT ;  /* 0x000000ff0600720c */ /* 0x000fe20003fc6270 */
[----:B------:R-:W-:Y:S01]  /*0ad0*/  @!P4 IMAD.IADD R19, R19, 0x1, -R0 ;  /* 0x000000011313c824 */ /* 0x000fe200078e0a00 */
[----:B------:R-:W-:Y:S01]  /*0ae0*/  IABS R17, R21 ;  /* 0x0000001500117213 */ /* 0x000fe20000000000 */
[----:B------:R-:W-:Y:S01]  /*0af0*/  IMAD.MOV R5, RZ, RZ, -R5 ;  /* 0x000000ffff057224 */ /* 0x000fe200078e0a05 */
[C---:B------:R-:W-:Y:S01]  /*0b00*/  ISETP.GT.U32.AND P4, PT, R0.reuse, R8, PT ;  /* 0x000000080000720c */ /* 0x040fe20003f84070 */
[----:B------:R-:W-:Y:S01]  /*0b10*/  IMAD.HI.U32 R4, R3, R15, RZ ;  /* 0x0000000f03047227 */ /* 0x000fe200078e00ff */
[----:B------:R-:W-:-:S02]  /*0b20*/  ISETP.GT.U32.AND P0, PT, R0, R9, PT ;  /* 0x000000090000720c */ /* 0x000fc40003f04070 */
[----:B------:R-:W-:Y:S01]  /*0b30*/  IABS R12, R23 ;  /* 0x00000017000c7213 */ /* 0x000fe20000000000 */
[----:B------:R-:W-:Y:S01]  /*0b40*/  IMAD R16, R0, R5, R16 ;  /* 0x0000000500107224 */ /* 0x000fe200078e0210 */
[----:B------:R-:W-:Y:S01]  /*0b50*/  IABS R30, R39 ;  /* 0x00000027001e7213 */ /* 0x000fe20000000000 */
[----:B------:R-:W-:Y:S01]  /*0b60*/  IMAD.MOV R4, RZ, RZ, -R4 ;  /* 0x000000ffff047224 */ /* 0x000fe200078e0a04 */
[C---:B------:R-:W-:Y:S01]  /*0b70*/  LOP3.LUT R38, R6.reuse, 0x1c, RZ, 0xfc, !PT ;  /* 0x0000001c06267812 */ /* 0x040fe200078efcff */
[----:B------:R-:W-:Y:S01]  /*0b80*/  IMAD.HI.U32 R5, R3, R17, RZ ;  /* 0x0000001103057227 */ /* 0x000fe200078e00ff */
[----:B------:R-:W-:Y:S02]  /*0b90*/  LOP3.LUT R40, R6, 0x20, RZ, 0xfc, !PT ;  /* 0x0000002006287812 */ /* 0x000fe400078efcff */
[----:B------:R-:W-:Y:S01]  /*0ba0*/  IABS R28, R38 ;  /* 0x00000026001c7213 */ /* 0x000fe20000000000 */
[----:B------:R-:W-:Y:S01]  /*0bb0*/  @!P4 IMAD.IADD R8, R8, 0x1, -R0 ;  /* 0x000000010808c824 */ /* 0x000fe200078e0a00 */
[C---:B------:R-:W-:Y:S01]  /*0bc0*/  ISETP.GT.U32.AND P4, PT, R0.reuse, R16, PT ;  /* 0x000000100000720c */ /* 0x040fe20003f84070 */
[----:B------:R-:W-:Y:S01]  /*0bd0*/  IMAD R15, R0, R4, R15 ;  /* 0x00000004000f7224 */ /* 0x000fe200078e020f */
[----:B------:R-:W-:Y:S01]  /*0be0*/  IADD3 R5, -R5, RZ, RZ ;  /* 0x000000ff05057210 */ /* 0x000fe20007ffe1ff */
[----:B------:R-:W-:Y:S01]  /*0bf0*/  IMAD.MOV.U32 R4, RZ, RZ, R7 ;  /* 0x000000ffff047224 */ /* 0x000fe200078e0007 */
[----:B------:R-:W-:Y:S01]  /*0c00*/  @!P0 IADD3 R9, R9, -R0, RZ ;  /* 0x8000000009098210 */ /* 0x000fe20007ffe0ff */
[----:B------:R-:W-:Y:S01]  /*0c10*/  IMAD.HI.U32 R7, R3, R18, RZ ;  /* 0x0000001203077227 */ /* 0x000fe200078e00ff */
[----:B------:R-:W-:-:S02]  /*0c20*/  IABS R32, R40 ;  /* 0x0000002800207213 */ /* 0x000fc40000000000 */
[C---:B------:R-:W-:Y:S01]  /*0c30*/  ISETP.GT.U32.AND P0, PT, R0.reuse, R9, PT ;  /* 0x000000090000720c */ /* 0x040fe20003f04070 */
[----:B------:R-:W-:Y:S01]  /*0c40*/  @!P6 IMAD.MOV R4, RZ, RZ, -R4 ;  /* 0x000000ffff04e224 */ /* 0x000fe200078e0a04 */
[----:B------:R-:W-:Y:S01]  /*0c50*/  ISETP.GT.U32.AND P6, PT, R0, R15, PT ;  /* 0x0000000f0000720c */ /* 0x000fe20003fc4070 */
[----:B------:R-:W-:Y:S01]  /*0c60*/  IMAD.MOV R7, RZ, RZ, -R7 ;  /* 0x000000ffff077224 */ /* 0x000fe200078e0a07 */
[----:B------:R-:W-:Y:S01]  /*0c70*/  LOP3.LUT R41, R6, 0x22, RZ, 0xfc, !PT ;  /* 0x0000002206297812 */ /* 0x000fe200078efcff */
[----:B------:R-:W-:Y:S01]  /*0c80*/  IMAD R17, R0, R5, R17 ;  /* 0x0000000500117224 */ /* 0x000fe200078e0211 */
[C---:B------:R-:W-:Y:S01]  /*0c90*/  LOP3.LUT R43, R6.reuse, 0x26, RZ, 0xfc, !PT ;  /* 0x00000026062b7812 */ /* 0x040fe200078efcff */
[----:B------:R-:W-:Y:S01]  /*0ca0*/  IMAD.MOV.U32 R5, RZ, RZ, R19 ;  /* 0x000000ffff057224 */ /* 0x000fe200078e0013 */
[----:B------:R-:W-:Y:S01]  /*0cb0*/  LOP3.LUT R42, R6, 0x24, RZ, 0xfc, !PT ;  /* 0x00000024062a7812 */ /* 0x000fe200078efcff */
[----:B------:R-:W-:Y:S01]  /*0cc0*/  @!P4 IMAD.IADD R16, R16, 0x1, -R0 ;  /* 0x000000011010c824 */ /* 0x000fe200078e0a00 */
[----:B------:R-:W-:Y:S01]  /*0cd0*/  LOP3.LUT R44, R6, 0x28, RZ, 0xfc, !PT ;  /* 0x00000028062c7812 */ /* 0x000fe200078efcff */
[----:B------:R-:W-:Y:S01]  /*0ce0*/  IMAD R18, R0, R7, R18 ;  /* 0x0000000700127224 */ /* 0x000fe200078e0212 */
[----:B------:R-:W-:Y:S01]  /*0cf0*/  LOP3.LUT R48, R6, 0x38, RZ, 0xfc, !PT ;  /* 0x0000003806307812 */ /* 0x000fe200078efcff */
[----:B------:R-:W-:Y:S01]  /*0d00*/  IMAD.HI.U32 R7, R3, R12, RZ ;  /* 0x0000000c03077227 */ /* 0x000fe200078e00ff */
[----:B------:R-:W-:-:S02]  /*0d10*/  IABS R36, R44 ;  /* 0x0000002c00247213 */ /* 0x000fc40000000000 */
[----:B------:R-:W-:Y:S01]  /*0d20*/  @!P6 IADD3 R15, R15, -R0, RZ ;  /* 0x800000000f0fe210 */ /* 0x000fe20007ffe0ff */
[----:B------:R-:W-:Y:S01]  /*0d30*/  @!P3 IMAD.MOV R5, RZ, RZ, -R5 ;  /* 0x000000ffff05b224 */ /* 0x000fe200078e0a05 */
[C---:B------:R-:W-:Y:S01]  /*0d40*/  ISETP.GT.U32.AND P3, PT, R0.reuse, R16, PT ;  /* 0x000000100000720c */ /* 0x040fe20003f64070 */
[----:B------:R-:W-:Y:S01]  /*0d50*/  @!P0 IMAD.IADD R9, R9, 0x1, -R0 ;  /* 0x0000000109098824 */ /* 0x000fe200078e0a00 */
[----:B------:R-:W-:Y:S01]  /*0d60*/  IADD3 R7, -R7, RZ, RZ ;  /* 0x000000ff07077210 */ /* 0x000fe20007ffe1ff */
[----:B------:R-:W-:Y:S01]  /*0d70*/  @!P2 IMAD.MOV R8, RZ, RZ, -R8 ;  /* 0x000000ffff08a224 */ /* 0x000fe200078e0a08 */
[----:B------:R-:W-:Y:S01]  /*0d80*/  ISETP.GT.U32.AND P6, PT, R0, R17, PT ;  /* 0x000000110000720c */ /* 0x000fe20003fc4070 */
[----:B------:R-:W-:Y:S01]  /*0d90*/  @!P5 IMAD.MOV R9, RZ, RZ, -R9 ;  /* 0x000000ffff09d224 */ /* 0x000fe200078e0a09 */
[----:B------:R-:W-:Y:S01]  /*0da0*/  ISETP.GE.AND P0, PT, R20, RZ, PT ;  /* 0x000000ff1400720c */ /* 0x000fe20003f06270 */
[----:B------:R-:W-:Y:S01]  /*0db0*/  IMAD R19, R0, R7, R12 ;  /* 0x0000000700137224 */ /* 0x000fe200078e020c */
[----:B------:R-:W-:-:S02]  /*0dc0*/  IABS R20, R24 ;  /* 0x0000001800147213 */ /* 0x000fc40000000000 */
[C---:B------:R-:W-:Y:S02]  /*0dd0*/  ISETP.GT.U32.AND P4, PT, R0.reuse, R15, PT ;  /* 0x0000000f0000720c */ /* 0x040fe40003f84070 */
[----:B------:R-:W-:Y:S01]  /*0de0*/  ISETP.GT.U32.AND P2, PT, R0, R18, PT ;  /* 0x000000120000720c */ /* 0x000fe20003f44070 */
[--C-:B------:R-:W-:Y:S01]  /*0df0*/  @!P3 IMAD.IADD R16, R16, 0x1, -R0.reuse ;  /* 0x000000011010b824 */ /* 0x100fe200078e0a00 */
[----:B------:R-:W-:Y:S01]  /*0e00*/  ISETP.GT.U32.AND P3, PT, R0, R19, PT ;  /* 0x000000130000720c */ /* 0x000fe20003f64070 */
[----:B------:R-:W-:Y:S01]  /*0e10*/  IMAD.HI.U32 R7, R3, R20, RZ ;  /* 0x0000001403077227 */ /* 0x000fe200078e00ff */
[C---:B------:R-:W-:Y:S02]  /*0e20*/  LOP3.LUT R12, R6.reuse, 0x14, RZ, 0xfc, !PT ;  /* 0x00000014060c7812 */ /* 0x040fe400078efcff */
[C---:B------:R-:W-:Y:S01]  /*0e30*/  LOP3.LUT R50, R6.reuse, 0x3c, RZ, 0xfc, !PT ;  /* 0x0000003c06327812 */ /* 0x040fe200078efcff */
[----:B------:R-:W-:Y:S01]  /*0e40*/  @!P6 IMAD.IADD R17, R17, 0x1, -R0 ;  /* 0x000000011111e824 */ /* 0x000fe200078e0a00 */
[----:B------:R-:W-:Y:S01]  /*0e50*/  ISETP.GE.AND P6, PT, R21, RZ, PT ;  /* 0x000000ff1500720c */ /* 0x000fe20003fc6270 */
[----:B------:R-:W-:Y:S01]  /*0e60*/  IMAD.MOV R7, RZ, RZ, -R7 ;  /* 0x000000ffff077224 */ /* 0x000fe200078e0a07 */
[----:B------:R-:W-:Y:S01]  /*0e70*/  LOP3.LUT R49, R6, 0x3a, RZ, 0xfc, !PT ;  /* 0x0000003a06317812 */ /* 0x000fe200078efcff */
[----:B------:R-:W-:Y:S01]  /*0e80*/  @!P0 IMAD.MOV R16, RZ, RZ, -R16 ;  /* 0x000000ffff108224 */ /* 0x000fe200078e0a10 */
[C---:B------:R-:W-:Y:S01]  /*0e90*/  ISETP.GT.U32.AND P5, PT, R0.reuse, R17, PT ;  /* 0x000000110000720c */ /* 0x040fe20003fa4070 */
[----:B------:R-:W-:Y:S01]  /*0ea0*/  IMAD R20, R0, R7, R20 ;  /* 0x0000000700147224 */ /* 0x000fe200078e0214 */
[----:B------:R-:W-:Y:S01]  /*0eb0*/  LOP3.LUT R7, R6, 0x12, RZ, 0xfc, !PT ;  /* 0x0000001206077812 */ /* 0x000fe200078efcff */
[--C-:B------:R-:W-:Y:S01]  /*0ec0*/  @!P3 IMAD.IADD R19, R19, 0x1, -R0.reuse ;  /* 0x000000011313b824 */ /* 0x100fe200078e0a00 */
[----:B------:R-:W-:Y:S01]  /*0ed0*/  @!P4 IADD3 R15, R15, -R0, RZ ;  /* 0x800000000f0fc210 */ /* 0x000fe20007ffe0ff */
[----:B------:R-:W-:Y:S01]  /*0ee0*/  @!P2 IMAD.IADD R18, R18, 0x1, -R0 ;  /* 0x000000011212a824 */ /* 0x000fe200078e0a00 */
[----:B------:R-:W-:-:S02]  /*0ef0*/  IABS R21, R7 ;  /* 0x0000000700157213 */ /* 0x000fc40000000000 */
[C---:B------:R-:W-:Y:S02]  /*0f00*/  ISETP.GT.U32.AND P3, PT, R0.reuse, R19, PT ;  /* 0x000000130000720c */ /* 0x040fe40003f64070 */
[----:B------:R-:W-:Y:S02]  /*0f10*/  @!P1 IADD3 R15, -R15, RZ, RZ ;  /* 0x000000ff0f0f9210 */ /* 0x000fe40007ffe1ff */
[----:B------:R-:W-:Y:S01]  /*0f20*/  ISETP.GE.AND P1, PT, R23, RZ, PT ;  /* 0x000000ff1700720c */ /* 0x000fe20003f26270 */
[--C-:B------:R-:W-:Y:S01]  /*0f30*/  @!P5 IMAD.IADD R17, R17, 0x1, -R0.reuse ;  /* 0x000000011111d824 */ /* 0x100fe200078e0a00 */
[----:B------:R-:W-:Y:S01]  /*0f40*/  ISETP.GE.AND P0, PT, R7, RZ, PT ;  /* 0x000000ff0700720c */ /* 0x000fe20003f06270 */
[----:B------:R-:W-:Y:S01]  /*0f50*/  IMAD.HI.U32 R7, R3, R21, RZ ;  /* 0x0000001503077227 */ /* 0x000fe200078e00ff */
[----:B------:R-:W-:Y:S02]  /*0f60*/  ISETP.GT.U32.AND P2, PT, R0, R18, PT ;  /* 0x000000120000720c */ /* 0x000fe40003f44070 */
[----:B------:R-:W-:Y:S01]  /*0f70*/  LOP3.LUT R23, R6, 0x18, RZ, 0xfc, !PT ;  /* 0x0000001806177812 */ /* 0x000fe200078efcff */
[----:B------:R-:W-:Y:S01]  /*0f80*/  @!P6 IMAD.MOV R17, RZ, RZ, -R17 ;  /* 0x000000ffff11e224 */ /* 0x000fe200078e0a11 */
[----:B------:R-:W-:Y:S01]  /*0f90*/  ISETP.GT.U32.AND P6, PT, R0, R20, PT ;  /* 0x000000140000720c */ /* 0x000fe20003fc4070 */
[----:B------:R-:W-:Y:S01]  /*0fa0*/  @!P3 IMAD.IADD R19, R19, 0x1, -R0 ;  /* 0x000000011313b824 */ /* 0x000fe200078e0a00 */
[----:B------:R-:W-:-:S02]  /*0fb0*/  IABS R26, R23 ;  /* 0x00000017001a7213 */ /* 0x000fc40000000000 */
[----:B------:R-:W-:Y:S01]  /*0fc0*/  ISETP.GE.AND P3, PT, R23, RZ, PT ;  /* 0x000000ff1700720c */ /* 0x000fe20003f66270 */
[----:B------:R-:W-:Y:S01]  /*0fd0*/  @!P1 IMAD.MOV R19, RZ, RZ, -R19 ;  /* 0x000000ffff139224 */ /* 0x000fe200078e0a13 */
[----:B------:R-:W-:Y:S02]  /*0fe0*/  ISETP.GE.AND P4, PT, R22, RZ, PT ;  /* 0x000000ff1600720c */ /* 0x000fe40003f86270 */
[----:B------:R-:W-:Y:S02]  /*0ff0*/  IADD3 R23, -R7, RZ, RZ ;  /* 0x000000ff07177210 */ /* 0x000fe40007ffe1ff */
[----:B------:R-:W-:Y:S02]  /*1000*/  LOP3.LUT R22, R6, 0x16, RZ, 0xfc, !PT ;  /* 0x0000001606167812 */ /* 0x000fe400078efcff */
[----:B------:R-:W-:Y:S01]  /*1010*/  ISETP.GE.AND P5, PT, R24, RZ, PT ;  /* 0x000000ff1800720c */ /* 0x000fe20003fa6270 */
[----:B------:R-:W-:Y:S01]  /*1020*/  IMAD R21, R0, R23, R21 ;  /* 0x0000001700157224 */ /* 0x000fe200078e0215 */
[----:B------:R-:W-:Y:S01]  /*1030*/  IABS R25, R22 ;  /* 0x0000001600197213 */ /* 0x000fe20000000000 */
[----:B------:R-:W-:Y:S01]  /*1040*/  @!P6 IMAD.IADD R20, R20, 0x1, -R0 ;  /* 0x000000011414e824 */ /* 0x000fe200078e0a00 */
[----:B------:R-:W-:-:S02]  /*1050*/  @!P2 IADD3 R18, R18, -R0, RZ ;  /* 0x800000001212a210 */ /* 0x000fc40007ffe0ff */
[----:B------:R-:W-:Y:S02]  /*1060*/  IABS R24, R12 ;  /* 0x0000000c00187213 */ /* 0x000fe40000000000 */
[----:B------:R-:W-:Y:S01]  /*1070*/  ISETP.GE.AND P2, PT, R12, RZ, PT ;  /* 0x000000ff0c00720c */ /* 0x000fe20003f46270 */
[C---:B------:R-:W-:Y:S01]  /*1080*/  IMAD.HI.U32 R12, R3.reuse, R25, RZ ;  /* 0x00000019030c7227 */ /* 0x040fe200078e00ff */
[C---:B------:R-:W-:Y:S02]  /*1090*/  ISETP.GT.U32.AND P1, PT, R0.reuse, R21, PT ;  /* 0x000000150000720c */ /* 0x040fe40003f24070 */
[----:B------:R-:W-:Y:S01]  /*10a0*/  ISETP.GT.U32.AND P6, PT, R0, R20, PT ;  /* 0x000000140000720c */ /* 0x000fe20003fc4070 */
[----:B------:R-:W-:Y:S01]  /*10b0*/  @!P4 IMAD.MOV R18, RZ, RZ, -R18 ;  /* 0x000000ffff12c224 */ /* 0x000fe200078e0a12 */
[----:B------:R-:W-:Y:S01]  /*10c0*/  ISETP.GE.AND P4, PT, R22, RZ, PT ;  /* 0x000000ff1600720c */ /* 0x000fe20003f86270 */
[----:B------:R-:W-:Y:S01]  /*10d0*/  IMAD.HI.U32 R7, R3, R24, RZ ;  /* 0x0000001803077227 */ /* 0x000fe200078e00ff */
[----:B------:R-:W-:-:S02]  /*10e0*/  LOP3.LUT R51, R6, 0x3e, RZ, 0xfc, !PT ;  /* 0x0000003e06337812 */ /* 0x000fc400078efcff */
[C---:B------:R-:W-:Y:S01]  /*10f0*/  LOP3.LUT R52, R6.reuse, 0x40, RZ, 0xfc, !PT ;  /* 0x0000004006347812 */ /* 0x040fe200078efcff */
[----:B------:R-:W-:Y:S01]  /*1100*/  IMAD.HI.U32 R22, R3, R26, RZ ;  /* 0x0000001a03167227 */ /* 0x000fe200078e00ff */
[----:B------:R-:W-:Y:S02]  /*1110*/  IABS R46, R51 ;  /* 0x00000033002e7213 */ /* 0x000fe40000000000 */
[----:B------:R-:W-:Y:S01]  /*1120*/  LOP3.LUT R53, R6, 0x42, RZ, 0xfc, !PT ;  /* 0x0000004206357812 */ /* 0x000fe200078efcff */
[----:B------:R-:W-:Y:S01]  /*1130*/  IMAD.MOV R12, RZ, RZ, -R12 ;  /* 0x000000ffff0c7224 */ /* 0x000fe200078e0a0c */
[----:B------:R-:W-:Y:S01]  /*1140*/  IADD3 R27, -R22, RZ, RZ ;  /* 0x000000ff161b7210 */ /* 0x000fe20007ffe1ff */
[----:B------:R-:W-:Y:S01]  /*1150*/  IMAD.MOV R7, RZ, RZ, -R7 ;  /* 0x000000ffff077224 */ /* 0x000fe200078e0a07 */
[----:B------:R-:W-:Y:S01]  /*1160*/  LOP3.LUT R54, R6, 0x44, RZ, 0xfc, !PT ;  /* 0x0000004406367812 */ /* 0x000fe200078efcff */
[----:B------:R-:W-:Y:S01]  /*1170*/  IMAD R23, R0, R12, R25 ;  /* 0x0000000c00177224 */ /* 0x000fe200078e0219 */
[----:B------:R-:W-:Y:S01]  /*1180*/  LOP3.LUT R55, R6, 0x46, RZ, 0xfc, !PT ;  /* 0x0000004606377812 */ /* 0x000fe200078efcff */
[----:B------:R-:W-:Y:S01]  /*1190*/  IMAD R22, R0, R7, R24 ;  /* 0x0000000700167224 */ /* 0x000fe200078e0218 */
[----:B------:R-:W-:Y:S01]  /*11a0*/  LOP3.LUT R56, R6, 0x4c, RZ, 0xfc, !PT ;  /* 0x0000004c06387812 */ /* 0x000fe200078efcff */
[--C-:B------:R-:W-:Y:S01]  /*11b0*/  @!P1 IMAD.IADD R21, R21, 0x1, -R0.reuse ;  /* 0x0000000115159824 */ /* 0x100fe200078e0a00 */
[----:B------:R-:W-:Y:S01]  /*11c0*/  ISETP.GT.U32.AND P1, PT, R0, R23, PT ;  /* 0x000000170000720c */ /* 0x000fe20003f24070 */
[----:B------:R-:W-:Y:S01]  /*11d0*/  @!P6 IMAD.IADD R20, R20, 0x1, -R0 ;  /* 0x000000011414e824 */ /* 0x000fe200078e0a00 */
[C---:B------:R-:W-:Y:S01]  /*11e0*/  ISETP.GT.U32.AND P6, PT, R0.reuse, R22, PT ;  /* 0x000000160000720c */ /* 0x040fe20003fc4070 */
[----:B------:R-:W-:Y:S01]  /*11f0*/  IMAD R24, R0, R27, R26 ;  /* 0x0000001b00187224 */ /* 0x000fe200078e021a */
[----:B------:R-:W-:Y:S01]  /*1200*/  IABS R27, R34 ;  /* 0x00000022001b7213 */ /* 0x000fe20000000000 */
[----:B------:R-:W-:Y:S01]  /*1210*/  IMAD.HI.U32 R25, R3, R30, RZ ;  /* 0x0000001e03197227 */ /* 0x000fe200078e00ff */
[----:B------:R-:W-:-:S02]  /*1220*/  LOP3.LUT R58, R6, 0x4e, RZ, 0xfc, !PT ;  /* 0x0000004e063a7812 */ /* 0x000fc400078efcff */
[C---:B------:R-:W-:Y:S01]  /*1230*/  LOP3.LUT R60, R6.reuse, 0x50, RZ, 0xfc, !PT ;  /* 0x00000050063c7812 */ /* 0x040fe200078efcff */
[----:B------:R-:W-:Y:S01]  /*1240*/  IMAD.HI.U32 R7, R3, R27, RZ ;  /* 0x0000001b03077227 */ /* 0x000fe200078e00ff */
[C---:B------:R-:W-:Y:S02]  /*1250*/  LOP3.LUT R62, R6.reuse, 0x52, RZ, 0xfc, !PT ;  /* 0x00000052063e7812 */ /* 0x040fe400078efcff */
[----:B------:R-:W-:Y:S01]  /*1260*/  LOP3.LUT R64, R6, 0x54, RZ, 0xfc, !PT ;  /* 0x0000005406407812 */ /* 0x000fe200078efcff */
[----:B------:R-:W-:Y:S01]  /*1270*/  @!P1 IMAD.IADD R23, R23, 0x1, -R0 ;  /* 0x0000000117179824 */ /* 0x000fe200078e0a00 */
[----:B------:R-:W-:Y:S01]  /*1280*/  IABS R57, R62 ;  /* 0x0000003e00397213 */ /* 0x000fe20000000000 */
[----:B------:R-:W-:Y:S01]  /*1290*/  IMAD.MOV R7, RZ, RZ, -R7 ;  /* 0x000000ffff077224 */ /* 0x000fe200078e0a07 */
[----:B------:R-:W-:Y:S01]  /*12a0*/  @!P6 IADD3 R22, R22, -R0, RZ ;  /* 0x800000001616e210 */ /* 0x000fe20007ffe0ff */
[----:B------:R-:W-:Y:S01]  /*12b0*/  IMAD.MOV R31, RZ, RZ, -R25 ;  /* 0x000000ffff1f7224 */ /* 0x000fe200078e0a19 */
[C---:B------:R-:W-:Y:S01]  /*12c0*/  ISETP.GT.U32.AND P6, PT, R0.reuse, R21, PT ;  /* 0x000000150000720c */ /* 0x040fe20003fc4070 */
[C---:B------:R-:W-:Y:S01]  /*12d0*/  IMAD R25, R0.reuse, R7, R27 ;  /* 0x0000000700197224 */ /* 0x040fe200078e021b */
[----:B------:R-:W-:Y:S01]  /*12e0*/  ISETP.GT.U32.AND P1, PT, R0, R23, PT ;  /* 0x000000170000720c */ /* 0x000fe20003f24070 */
[----:B------:R-:W-:Y:S01]  /*12f0*/  IMAD.HI.U32 R12, R3, R28, RZ ;  /* 0x0000001c030c7227 */ /* 0x000fe200078e00ff */
[----:B------:R-:W-:-:S02]  /*1300*/  IABS R59, R64 ;  /* 0x00000040003b7213 */ /* 0x000fc40000000000 */
[----:B------:R-:W-:Y:S01]  /*1310*/  LOP3.LUT R66, R6, 0x70, RZ, 0xfc, !PT ;  /* 0x0000007006427812 */ /* 0x000fe200078efcff */
[----:B------:R-:W-:Y:S01]  /*1320*/  IMAD.HI.U32 R26, R3, R32, RZ ;  /* 0x00000020031a7227 */ /* 0x000fe200078e00ff */
[----:B------:R-:W-:Y:S02]  /*1330*/  IADD3 R29, -R12, RZ, RZ ;  /* 0x000000ff0c1d7210 */ /* 0x000fe40007ffe1ff */
[C---:B------:R-:W-:Y:S01]  /*1340*/  LOP3.LUT R68, R6.reuse, 0x72, RZ, 0xfc, !PT ;  /* 0x0000007206447812 */ /* 0x040fe200078efcff */
[----:B------:R-:W-:Y:S01]  /*1350*/  IMAD.MOV R33, RZ, RZ, -R26 ;  /* 0x000000ffff217224 */ /* 0x000fe200078e0a1a */
[----:B------:R-:W-:Y:S01]  /*1360*/  LOP3.LUT R70, R6, 0x74, RZ, 0xfc, !PT ;  /* 0x0000007406467812 */ /* 0x000fe200078efcff */
[--C-:B------:R-:W-:Y:S01]  /*1370*/  @!P6 IMAD.IADD R21, R21, 0x1, -R0.reuse ;  /* 0x000000011515e824 */ /* 0x100fe200078e0a00 */
[C---:B------:R-:W-:Y:S01]  /*1380*/  ISETP.GT.U32.AND P6, PT, R0.reuse, R24, PT ;  /* 0x000000180000720c */ /* 0x040fe20003fc4070 */
[----:B------:R-:W-:Y:S01]  /*1390*/  @!P1 IMAD.IADD R23, R23, 0x1, -R0 ;  /* 0x0000000117179824 */ /* 0x000fe200078e0a00 */
[C---:B------:R-:W-:Y:S01]  /*13a0*/  ISETP.GT.U32.AND P1, PT, R0.reuse, R25, PT ;  /* 0x000000190000720c */ /* 0x040fe20003f24070 */
[C---:B------:R-:W-:Y:S01]  /*13b0*/  IMAD R26, R0.reuse, R29, R28 ;  /* 0x0000001d001a7224 */ /* 0x040fe200078e021c */
[----:B------:R-:W-:Y:S01]  /*13c0*/  IABS R87, R66 ;  /* 0x0000004200577213 */ /* 0x000fe20000000000 */
[C---:B------:R-:W-:Y:S01]  /*13d0*/  IMAD R27, R0.reuse, R31, R30 ;  /* 0x0000001f001b7224 */ /* 0x040fe200078e021e */
[----:B------:R-:W-:Y:S01]  /*13e0*/  IABS R31, R41 ;  /* 0x00000029001f7213 */ /* 0x000fe20000000000 */
[----:B------:R-:W-:Y:S01]  /*13f0*/  @!P5 IMAD.MOV R20, RZ, RZ, -R20 ;  /* 0x000000ffff14d224 */ /* 0x000fe200078e0a14 */
[C---:B------:R-:W-:Y:S01]  /*1400*/  ISETP.GT.U32.AND P5, PT, R0.reuse, R22, PT ;  /* 0x000000160000720c */ /* 0x040fe20003fa4070 */
[----:B------:R-:W-:Y:S01]  /*1410*/  IMAD R28, R0, R33, R32 ;  /* 0x00000021001c7224 */ /* 0x000fe200078e0220 */
[----:B------:R-:W-:Y:S01]  /*1420*/  IABS R32, R42 ;  /* 0x0000002a00207213 */ /* 0x000fe20000000000 */
[----:B------:R-:W-:Y:S01]  /*1430*/  IMAD.HI.U32 R7, R3, R31, RZ ;  /* 0x0000001f03077227 */ /* 0x000fe200078e00ff */
[----:B------:R-:W-:-:S02]  /*1440*/  IABS R89, R68 ;  /* 0x0000004400597213 */ /* 0x000fc40000000000 */
[----:B------:R-:W-:Y:S01]  /*1450*/  IABS R91, R70 ;  /* 0x00000046005b7213 */ /* 0x000fe20000000000 */
[--C-:B------:R-:W-:Y:S01]  /*1460*/  @!P6 IMAD.IADD R24, R24, 0x1, -R0.reuse ;  /* 0x000000011818e824 */ /* 0x100fe200078e0a00 */
[C---:B------:R-:W-:Y:S01]  /*1470*/  ISETP.GT.U32.AND P6, PT, R0.reuse, R26, PT ;  /* 0x0000001a0000720c */ /* 0x040fe20003fc4070 */
[----:B------:R-:W-:Y:S01]  /*1480*/  @!P1 IMAD.IADD R25, R25, 0x1, -R0 ;  /* 0x0000000119199824 */ /* 0x000fe200078e0a00 */
[----:B------:R-:W-:Y:S01]  /*1490*/  ISETP.GT.U32.AND P1, PT, R0, R27, PT ;  /* 0x0000001b0000720c */ /* 0x000fe20003f24070 */
[----:B------:R-:W-:Y:S01]  /*14a0*/  IMAD.MOV R7, RZ, RZ, -R7 ;  /* 0x000000ffff077224 */ /* 0x000fe200078e0a07 */
[----:B------:R-:W-:Y:S01]  /*14b0*/  LOP3.LUT R72, R6, 0x7a, RZ, 0xfc, !PT ;  /* 0x0000007a06487812 */ /* 0x000fe200078efcff */
[----:B------:R-:W-:Y:S01]  /*14c0*/  @!P0 IMAD.MOV R21, RZ, RZ, -R21 ;  /* 0x000000ffff158224 */ /* 0x000fe200078e0a15 */
[----:B------:R-:W-:Y:S01]  /*14d0*/  @!P5 IADD3 R22, R22, -R0, RZ ;  /* 0x800000001616d210 */ /* 0x000fe20007ffe0ff */
[----:B------:R-:W-:Y:S01]  /*14e0*/  IMAD.HI.U32 R12, R3, R32, RZ ;  /* 0x00000020030c7227 */ /* 0x000fe200078e00ff */
[----:B------:R-:W-:-:S02]  /*14f0*/  ISETP.GE.AND P5, PT, R34, RZ, PT ;  /* 0x000000ff2200720c */ /* 0x000fc40003fa6270 */
[----:B------:R-:W-:Y:S01]  /*1500*/  IABS R34, R43 ;  /* 0x0000002b00227213 */ /* 0x000fe20000000000 */
[----:B------:R-:W-:Y:S01]  /*1510*/  IMAD.HI.U32 R30, R3, R36, RZ ;  /* 0x00000024031e7227 */ /* 0x000fe200078e00ff */
[----:B------:R-:W-:Y:S02]  /*1520*/  ISETP.GT.U32.AND P0, PT, R0, R25, PT ;  /* 0x000000190000720c */ /* 0x000fe40003f04070 */
[----:B------:R-:W-:Y:S01]  /*1530*/  @!P6 IADD3 R26, R26, -R0, RZ ;  /* 0x800000001a1ae210 */ /* 0x000fe20007ffe0ff */
[----:B------:R-:W-:Y:S01]  /*1540*/  @!P1 IMAD.IADD R27, R27, 0x1, -R0 ;  /* 0x000000011b1b9824 */ /* 0x000fe200078e0a00 */
[C---:B------:R-:W-:Y:S01]  /*1550*/  ISETP.GT.U32.AND P6, PT, R0.reuse, R28, PT ;  /* 0x0000001c0000720c */ /* 0x040fe20003fc4070 */
[----:B------:R-:W-:Y:S01]  /*1560*/  IMAD.HI.U32 R29, R3, R34, RZ ;  /* 0x00000022031d7227 */ /* 0x000fe200078e00ff */
[----:B------:R-:W-:Y:S02]  /*1570*/  ISETP.GT.U32.AND P1, PT, R0, R24, PT ;  /* 0x000000180000720c */ /* 0x000fe40003f24070 */
[----:B------:R-:W-:Y:S01]  /*1580*/  @!P2 IADD3 R22, -R22, RZ, RZ ;  /* 0x000000ff1616a210 */ /* 0x000fe20007ffe1ff */
[----:B------:R-:W-:Y:S01]  /*1590*/  IMAD.MOV R35, RZ, RZ, -R29 ;  /* 0x000000ffff237224 */ /* 0x000fe200078e0a1d */
[C---:B------:R-:W-:Y:S01]  /*15a0*/  ISETP.GT.U32.AND P2, PT, R0.reuse, R26, PT ;  /* 0x0000001a0000720c */ /* 0x040fe20003f44070 */
[----:B------:R-:W-:Y:S01]  /*15b0*/  IMAD R29, R0, R7, R31 ;  /* 0x00000007001d7224 */ /* 0x000fe200078e021f */
[----:B------:R-:W-:Y:S01]  /*15c0*/  IADD3 R37, -R30, RZ, RZ ;  /* 0x000000ff1e257210 */ /* 0x000fe20007ffe1ff */
[----:B------:R-:W-:Y:S01]  /*15d0*/  IMAD.MOV R33, RZ, RZ, -R12 ;  /* 0x000000ffff217224 */ /* 0x000fe200078e0a0c */
[----:B------:R-:W-:Y:S01]  /*15e0*/  LOP3.LUT R12, R6, 0x2a, RZ, 0xfc, !PT ;  /* 0x0000002a060c7812 */ /* 0x000fe200078efcff */
[----:B------:R-:W-:Y:S01]  /*15f0*/  @!P4 IMAD.MOV R23, RZ, RZ, -R23 ;  /* 0x000000ffff17c224 */ /* 0x000fe200078e0a17 */
[----:B------:R-:W-:Y:S01]  /*1600*/  ISETP.GT.U32.AND P4, PT, R0, R27, PT ;  /* 0x0000001b0000720c */ /* 0x000fe20003f84070 */
[--C-:B------:R-:W-:Y:S01]  /*1610*/  @!P6 IMAD.IADD R28, R28, 0x1, -R0.reuse ;  /* 0x000000011c1ce824 */ /* 0x100fe200078e0a00 */
[----:B------:R-:W-:Y:S01]  /*1620*/  IABS R97, R72 ;  /* 0x0000004800617213 */ /* 0x000fe20000000000 */
[----:B------:R-:W-:Y:S01]  /*1630*/  @!P1 IMAD.IADD R24, R24, 0x1, -R0 ;  /* 0x0000000118189824 */ /* 0x000fe200078e0a00 */
[C---:B------:R-:W-:Y:S01]  /*1640*/  ISETP.GT.U32.AND P1, PT, R0.reuse, R29, PT ;  /* 0x0000001d0000720c */ /* 0x040fe20003f24070 */
[C---:B------:R-:W-:Y:S01]  /*1650*/  IMAD R30, R0.reuse, R33, R32 ;  /* 0x00000021001e7224 */ /* 0x040fe200078e0220 */
[----:B------:R-:W-:Y:S01]  /*1660*/  ISETP.GT.U32.AND P6, PT, R0, R28, PT ;  /* 0x0000001c0000720c */ /* 0x000fe20003fc4070 */
[----:B------:R-:W-:Y:S01]  /*1670*/  @!P0 IMAD.IADD R25, R25, 0x1, -R0 ;  /* 0x0000000119198824 */ /* 0x000fe200078e0a00 */
[----:B------:R-:W-:Y:S01]  /*1680*/  @!P2 IADD3 R26, R26, -R0, RZ ;  /* 0x800000001a1aa210 */ /* 0x000fe20007ffe0ff */
[C---:B------:R-:W-:Y:S01]  /*1690*/  IMAD R31, R0.reuse, R35, R34 ;  /* 0x00000023001f7224 */ /* 0x040fe200078e0222 */
[C---:B------:R-:W-:Y:S01]  /*16a0*/  ISETP.GT.U32.AND P0, PT, R0.reuse, R30, PT ;  /* 0x0000001e0000720c */ /* 0x040fe20003f04070 */
[C---:B------:R-:W-:Y:S01]  /*16b0*/  IMAD R32, R0.reuse, R37, R36 ;  /* 0x0000002500207224 */ /* 0x040fe200078e0224 */
[----:B------:R-:W-:Y:S01]  /*16c0*/  IABS R33, R12 ;  /* 0x0000000c00217213 */ /* 0x000fe20000000000 */
[--C-:B------:R-:W-:Y:S01]  /*16d0*/  @!P4 IMAD.IADD R27, R27, 0x1, -R0.reuse ;  /* 0x000000011b1bc824 */ /* 0x100fe200078e0a00 */
[----:B------:R-:W-:Y:S01]  /*16e0*/  ISETP.GT.U32.AND P2, PT, R0, R31, PT ;  /* 0x0000001f0000720c */ /* 0x000fe20003f44070 */
[----:B------:R-:W-:Y:S01]  /*16f0*/  @!P5 IMAD.MOV R25, RZ, RZ, -R25 ;  /* 0x000000ffff19d224 */ /* 0x000fe200078e0a19 */
[----:B------:R-:W-:Y:S01]  /*1700*/  ISETP.GE.AND P4, PT, R38, RZ, PT ;  /* 0x000000ff2600720c */ /* 0x000fe20003f86270 */
[--C-:B------:R-:W-:Y:S01]  /*1710*/  @!P1 IMAD.IADD R29, R29, 0x1, -R0.reuse ;  /* 0x000000011d1d9824 */ /* 0x100fe200078e0a00 */
[----:B------:R-:W-:Y:S01]  /*1720*/  @!P3 IADD3 R24, -R24, RZ, RZ ;  /* 0x000000ff1818b210 */ /* 0x000fe20007ffe1ff */
[----:B------:R-:W-:Y:S01]  /*1730*/  @!P6 IMAD.IADD R28, R28, 0x1, -R0 ;  /* 0x000000011c1ce824 */ /* 0x000fe200078e0a00 */
[C---:B------:R-:W-:Y:S01]  /*1740*/  ISETP.GT.U32.AND P6, PT, R0.reuse, R32, PT ;  /* 0x000000200000720c */ /* 0x040fe20003fc4070 */
[----:B------:R-:W-:Y:S01]  /*1750*/  IMAD.HI.U32 R7, R3, R33, RZ ;  /* 0x0000002103077227 */ /* 0x000fe200078e00ff */
[----:B------:R-:W-:-:S02]  /*1760*/  ISETP.GT.U32.AND P3, PT, R0, R29, PT ;  /* 0x0000001d0000720c */ /* 0x000fc40003f64070 */
[----:B------:R-:W-:Y:S01]  /*1770*/  @!P0 IADD3 R30, R30, -R0, RZ ;  /* 0x800000001e1e8210 */ /* 0x000fe20007ffe0ff */
[----:B------:R-:W-:Y:S01]  /*1780*/  IMAD.MOV R7, RZ, RZ, -R7 ;  /* 0x000000ffff077224 */ /* 0x000fe200078e0a07 */
[----:B------:R-:W-:Y:S01]  /*1790*/  ISETP.GE.AND P0, PT, R40, RZ, PT ;  /* 0x000000ff2800720c */ /* 0x000fe20003f06270 */
[----:B------:R-:W-:Y:S01]  /*17a0*/  @!P2 IMAD.IADD R31, R31, 0x1, -R0 ;  /* 0x000000011f1fa824 */ /* 0x000fe200078e0a00 */
[----:B------:R-:W-:Y:S01]  /*17b0*/  ISETP.GE.AND P1, PT, R39, RZ, PT ;  /* 0x000000ff2700720c */ /* 0x000fe20003f26270 */
[----:B------:R-:W-:Y:S01]  /*17c0*/  IMAD R33, R0, R7, R33 ;  /* 0x0000000700217224 */ /* 0x000fe200078e0221 */
[----:B------:R-:W-:Y:S01]  /*17d0*/  LOP3.LUT R35, R6, 0x2c, RZ, 0xfc, !PT ;  /* 0x0000002c06237812 */ /* 0x000fe200078efcff */
[----:B------:R-:W-:Y:S01]  /*17e0*/  @!P4 IMAD.MOV R26, RZ, RZ, -R26 ;  /* 0x000000ffff1ac224 */ /* 0x000fe200078e0a1a */
[----:B------:R-:W-:Y:S01]  /*17f0*/  ISETP.GT.U32.AND P5, PT, R0, R30, PT ;  /* 0x0000001e0000720c */ /* 0x000fe20003fa4070 */
[--C-:B------:R-:W-:Y:S01]  /*1800*/  @!P6 IMAD.IADD R32, R32, 0x1, -R0.reuse ;  /* 0x000000012020e824 */ /* 0x100fe200078e0a00 */
[----:B------:R-:W-:Y:S01]  /*1810*/  ISETP.GT.U32.AND P4, PT, R0, R31, PT ;  /* 0x0000001f0000720c */ /* 0x000fe20003f84070 */
[----:B------:R-:W-:Y:S01]  /*1820*/  @!P3 IMAD.IADD R29, R29, 0x1, -R0 ;  /* 0x000000011d1db824 */ /* 0x000fe200078e0a00 */
[----:B------:R-:W-:-:S02]  /*1830*/  IABS R34, R35 ;  /* 0x0000002300227213 */ /* 0x000fc40000000000 */
[C---:B------:R-:W-:Y:S02]  /*1840*/  ISETP.GT.U32.AND P3, PT, R0.reuse, R33, PT ;  /* 0x000000210000720c */ /* 0x040fe40003f64070 */
[----:B------:R-:W-:Y:S01]  /*1850*/  ISETP.GT.U32.AND P6, PT, R0, R32, PT ;  /* 0x000000200000720c */ /* 0x000fe20003fc4070 */
[----:B------:R-:W-:Y:S01]  /*1860*/  @!P1 IMAD.MOV R27, RZ, RZ, -R27 ;  /* 0x000000ffff1b9224 */ /* 0x000fe200078e0a1b */
[----:B------:R-:W-:Y:S01]  /*1870*/  @!P0 IADD3 R28, -R28, RZ, RZ ;  /* 0x000000ff1c1c8210 */ /* 0x000fe20007ffe1ff */
[----:B------:R-:W-:Y:S01]  /*1880*/  IMAD.HI.U32 R7, R3, R34, RZ ;  /* 0x0000002203077227 */ /* 0x000fe200078e00ff */
[----:B------:R-:W-:Y:S02]  /*1890*/  ISETP.GE.AND P0, PT, R43, RZ, PT ;  /* 0x000000ff2b00720c */ /* 0x000fe40003f06270 */
[----:B------:R-:W-:Y:S01]  /*18a0*/  ISETP.GE.AND P1, PT, R42, RZ, PT ;  /* 0x000000ff2a00720c */ /* 0x000fe20003f26270 */
[----:B------:R-:W-:Y:S01]  /*18b0*/  IMAD.MOV R7, RZ, RZ, -R7 ;  /* 0x000000ffff077224 */ /* 0x000fe200078e0a07 */
[----:B------:R-:W-:Y:S01]  /*18c0*/  ISETP.GE.AND P2, PT, R41, RZ, PT ;  /* 0x000000ff2900720c */ /* 0x000fe20003f46270 */
[----:B------:R-:W-:Y:S01]  /*18d0*/  @!P5 IMAD.IADD R30, R30, 0x1, -R0 ;  /* 0x000000011e1ed824 */ /* 0x000fe200078e0a00 */
[----:B------:R-:W-:Y:S01]  /*18e0*/  ISETP.GE.AND P5, PT, R44, RZ, PT ;  /* 0x000000ff2c00720c */ /* 0x000fe20003fa6270 */
[----:B------:R-:W-:Y:S01]  /*18f0*/  IMAD R34, R0, R7, R34 ;  /* 0x0000000700227224 */ /* 0x000fe200078e0222 */
[----:B------:R-:W-:Y:S01]  /*1900*/  @!P4 IADD3 R31, R31, -R0, RZ ;  /* 0x800000001f1fc210 */ /* 0x000fe20007ffe0ff */
[--C-:B------:R-:W-:Y:S01]  /*1910*/  @!P3 IMAD.IADD R33, R33, 0x1, -R0.reuse ;  /* 0x000000012121b824 */ /* 0x100fe200078e0a00 */
[----:B------:R-:W-:Y:S01]  /*1920*/  LOP3.LUT R7, R6, 0x2e, RZ, 0xfc, !PT ;  /* 0x0000002e06077812 */ /* 0x000fe200078efcff */
[----:B------:R-:W-:Y:S01]  /*1930*/  @!P6 IMAD.IADD R32, R32, 0x1, -R0 ;  /* 0x000000012020e824 */ /* 0x000fe200078e0a00 */
[----:B------:R-:W-:Y:S01]  /*1940*/  ISETP.GE.AND P6, PT, R35, RZ, PT ;  /* 0x000000ff2300720c */ /* 0x000fe20003fc6270 */
[----:B------:R-:W-:Y:S01]  /*1950*/  @!P0 IMAD.MOV R31, RZ, RZ, -R31 ;  /* 0x000000ffff1f8224 */ /* 0x000fe200078e0a1f */
[----:B------:R-:W-:-:S02]  /*1960*/  LOP3.LUT R35, R6, 0x32, RZ, 0xfc, !PT ;  /* 0x0000003206237812 */ /* 0x000fc400078efcff */
[----:B------:R-:W-:Y:S01]  /*1970*/  @!P1 IADD3 R30, -R30, RZ, RZ ;  /* 0x000000ff1e1e9210 */ /* 0x000fe20007ffe1ff */
[----:B------:R-:W-:Y:S01]  /*1980*/  @!P2 IMAD.MOV R29, RZ, RZ, -R29 ;  /* 0x000000ffff1da224 */ /* 0x000fe200078e0a1d */
[C---:B------:R-:W-:Y:S01]  /*1990*/  ISETP.GT.U32.AND P0, PT, R0.reuse, R34, PT ;  /* 0x000000220000720c */ /* 0x040fe20003f04070 */
[----:B------:R-:W-:Y:S01]  /*19a0*/  @!P5 IMAD.MOV R32, RZ, RZ, -R32 ;  /* 0x000000ffff20d224 */ /* 0x000fe200078e0a20 */
[----:B------:R-:W-:Y:S02]  /*19b0*/  IABS R37, R7 ;  /* 0x0000000700257213 */ /* 0x000fe40000000000 */
[----:B------:R-:W-:Y:S02]  /*19c0*/  ISETP.GT.U32.AND P1, PT, R0, R33, PT ;  /* 0x000000210000720c */ /* 0x000fe40003f24070 */
[----:B------:R-:W-:Y:S02]  /*19d0*/  IABS R40, R35 ;  /* 0x0000002300287213 */ /* 0x000fe40000000000 */
[----:B------:R-:W-:-:S02]  /*19e0*/  ISETP.GE.AND P4, PT, R12, RZ, PT ;  /* 0x000000ff0c00720c */ /* 0x000fc40003f86270 */
[----:B------:R-:W-:Y:S01]  /*19f0*/  ISETP.GE.AND P2, PT, R7, RZ, PT ;  /* 0x000000ff0700720c */ /* 0x000fe20003f46270 */
[----:B------:R-:W-:Y:S01]  /*1a00*/  IMAD.HI.U32 R7, R3, R37, RZ ;  /* 0x0000002503077227 */ /* 0x000fe200078e00ff */
[----:B------:R-:W-:Y:S02]  /*1a10*/  ISETP.GE.AND P5, PT, R35, RZ, PT ;  /* 0x000000ff2300720c */ /* 0x000fe40003fa6270 */
[----:B------:R-:W-:Y:S01]  /*1a20*/  @!P0 IADD3 R34, R34, -R0, RZ ;  /* 0x8000000022228210 */ /* 0x000fe20007ffe0ff */
[----:B------:R-:W-:Y:S01]  /*1a30*/  IMAD.HI.U32 R35, R3, R40, RZ ;  /* 0x0000002803237227 */ /* 0x000fe200078e00ff */
[C---:B------:R-:W-:Y:S02]  /*1a40*/  LOP3.LUT R12, R6.reuse, 0x30, RZ, 0xfc, !PT ;  /* 0x00000030060c7812 */ /* 0x040fe400078efcff */
[----:B------:R-:W-:Y:S01]  /*1a50*/  LOP3.LUT R36, R6, 0x34, RZ, 0xfc, !PT ;  /* 0x0000003406247812 */ /* 0x000fe200078efcff */
[----:B------:R-:W-:Y:S01]  /*1a60*/  IMAD.MOV R7, RZ, RZ, -R7 ;  /* 0x000000ffff077224 */ /* 0x000fe200078e0a07 */
[C---:B------:R-:W-:Y:S01]  /*1a70*/  ISETP.GT.U32.AND P0, PT, R0.reuse, R34, PT ;  /* 0x000000220000720c */ /* 0x040fe20003f04070 */
[----:B------:R-:W-:Y:S01]  /*1a80*/  IMAD.MOV R41, RZ, RZ, -R35 ;  /* 0x000000ffff297224 */ /* 0x000fe200078e0a23 */
[----:B------:R-:W-:Y:S01]  /*1a90*/  IABS R38, R12 ;  /* 0x0000000c00267213 */ /* 0x000fe20000000000 */
[----:B------:R-:W-:Y:S01]  /*1aa0*/  @!P1 IMAD.IADD R33, R33, 0x1, -R0 ;  /* 0x0000000121219824 */ /* 0x000fe200078e0a00 */
[----:B------:R-:W-:Y:S01]  /*1ab0*/  IABS R42, R36 ;  /* 0x00000024002a7213 */ /* 0x000fe20000000000 */
[----:B------:R-:W-:Y:S01]  /*1ac0*/  IMAD R35, R0, R7, R37 ;  /* 0x0000000700237224 */ /* 0x000fe200078e0225 */
[----:B------:R-:W-:Y:S01]  /*1ad0*/  ISETP.GE.AND P3, PT, R12, RZ, PT ;  /* 0x000000ff0c00720c */ /* 0x000fe20003f66270 */
[----:B------:R-:W-:Y:S01]  /*1ae0*/  @!P4 IMAD.MOV R33, RZ, RZ, -R33 ;  /* 0x000000ffff21c224 */ /* 0x000fe200078e0a21 */
[----:B------:R-:W-:Y:S01]  /*1af0*/  ISETP.GE.AND P1, PT, R36, RZ, PT ;  /* 0x000000ff2400720c */ /* 0x000fe20003f26270 */
[----:B------:R-:W-:Y:S01]  /*1b00*/  IMAD.HI.U32 R12, R3, R38, RZ ;  /* 0x00000026030c7227 */ /* 0x000fe200078e00ff */
[----:B------:R-:W-:-:S02]  /*1b10*/  ISETP.GT.U32.AND P4, PT, R0, R35, PT ;  /* 0x000000230000720c */ /* 0x000fc40003f84070 */
[----:B------:R-:W-:Y:S01]  /*1b20*/  LOP3.LUT R7, R6, 0x36, RZ, 0xfc, !PT ;  /* 0x0000003606077812 */ /* 0x000fe200078efcff */
[----:B------:R-:W-:Y:S01]  /*1b30*/  IMAD.HI.U32 R36, R3, R42, RZ ;  /* 0x0000002a03247227 */ /* 0x000fe200078e00ff */
[----:B------:R-:W-:-:S03]  /*1b40*/  IABS R44, R50 ;  /* 0x00000032002c7213 */ /* 0x000fc60000000000 */
[----:B------:R-:W-:Y:S01]  /*1b50*/  IMAD.MOV R39, RZ, RZ, -R12 ;  /* 0x000000ffff277224 */ /* 0x000fe200078e0a0c */
[----:B------:R-:W-:Y:S01]  /*1b60*/  IADD3 R43, -R36, RZ, RZ ;  /* 0x000000ff242b7210 */ /* 0x000fe20007ffe1ff */
[----:B------:R-:W-:Y:S01]  /*1b70*/  @!P0 IMAD.IADD R34, R34, 0x1, -R0 ;  /* 0x0000000122228824 */ /* 0x000fe200078e0a00 */
[----:B------:R-:W-:Y:S01]  /*1b80*/  ISETP.GE.AND P0, PT, R7, RZ, PT ;  /* 0x000000ff0700720c */ /* 0x000fe20003f06270 */
[----:B------:R-:W-:Y:S02]  /*1b90*/  IMAD R36, R0, R39, R38 ;  /* 0x0000002700247224 */ /* 0x000fe400078e0226 */
[----:B------:R-:W-:Y:S01]  /*1ba0*/  @!P4 IMAD.IADD R35, R35, 0x1, -R0 ;  /* 0x000000012323c824 */ /* 0x000fe200078e0a00 */
[----:B------:R-:W-:Y:S01]  /*1bb0*/  @!P6 IADD3 R34, -R34, RZ, RZ ;  /* 0x000000ff2222e210 */ /* 0x000fe20007ffe1ff */
[C---:B------:R-:W-:Y:S01]  /*1bc0*/  IMAD R37, R0.reuse, R41, R40 ;  /* 0x0000002900257224 */ /* 0x040fe200078e0228 */
[C---:B------:R-:W-:Y:S01]  /*1bd0*/  ISETP.GT.U32.AND P6, PT, R0.reuse, R36, PT ;  /* 0x000000240000720c */ /* 0x040fe20003fc4070 */
[C---:B------:R-:W-:Y:S01]  /*1be0*/  IMAD R38, R0.reuse, R43, R42 ;  /* 0x0000002b00267224 */ /* 0x040fe200078e022a */
[----:B------:R-:W-:Y:S01]  /*1bf0*/  ISETP.GT.U32.AND P4, PT, R0, R35, PT ;  /* 0x000000230000720c */ /* 0x000fe20003f84070 */
[----:B------:R-:W-:Y:S01]  /*1c00*/  IMAD.HI.U32 R39, R3, R44, RZ ;  /* 0x0000002c03277227 */ /* 0x000fe200078e00ff */
[----:B------:R-:W-:-:S02]  /*1c10*/  IABS R41, R7 ;  /* 0x0000000700297213 */ /* 0x000fc40000000000 */
[----:B------:R-:W-:Y:S01]  /*1c20*/  IABS R42, R48 ;  /* 0x00000030002a7213 */ /* 0x000fe20000000000 */
[----:B------:R-:W-:Y:S01]  /*1c30*/  IMAD.MOV R45, RZ, RZ, -R39 ;  /* 0x000000ffff2d7224 */ /* 0x000fe200078e0a27 */
[----:B------:R-:W-:Y:S01]  /*1c40*/  IABS R43, R49 ;  /* 0x00000031002b7213 */ /* 0x000fe20000000000 */
[----:B------:R-:W-:-:S04]  /*1c50*/  IMAD.HI.U32 R7, R3, R41, RZ ;  /* 0x0000002903077227 */ /* 0x000fc800078e00ff */
[--C-:B------:R-:W-:Y:S02]  /*1c60*/  @!P6 IMAD.IADD R36, R36, 0x1, -R0.reuse ;  /* 0x000000012424e824 */ /* 0x100fe400078e0a00 */
[----:B------:R-:W-:Y:S01]  /*1c70*/  @!P4 IMAD.IADD R35, R35, 0x1, -R0 ;  /* 0x000000012323c824 */ /* 0x000fe200078e0a00 */
[C---:B------:R-:W-:Y:S01]  /*1c80*/  ISETP.GT.U32.AND P4, PT, R0.reuse, R37, PT ;  /* 0x000000250000720c */ /* 0x040fe20003f84070 */
[----:B------:R-:W-:Y:S01]  /*1c90*/  IMAD.MOV R7, RZ, RZ, -R7 ;  /* 0x000000ffff077224 */ /* 0x000fe200078e0a07 */
[----:B------:R-:W-:Y:S01]  /*1ca0*/  ISETP.GT.U32.AND P6, PT, R0, R36, PT ;  /* 0x000000240000720c */ /* 0x000fe20003fc4070 */
[----:B------:R-:W-:-:S04]  /*1cb0*/  IMAD.HI.U32 R12, R3, R43, RZ ;  /* 0x0000002b030c7227 */ /* 0x000fc800078e00ff */
[----:B------:R-:W-:Y:S02]  /*1cc0*/  IMAD R41, R0, R7, R41 ;  /* 0x0000000700297224 */ /* 0x000fe400078e0229 */
[----:B------:R-:W-:-:S04]  /*1cd0*/  IMAD.HI.U32 R7, R3, R42, RZ ;  /* 0x0000002a03077227 */ /* 0x000fc800078e00ff */
[----:B------:R-:W-:Y:S01]  /*1ce0*/  @!P4 IADD3 R37, R37, -R0, RZ ;  /* 0x800000002525c210 */ /* 0x000fe20007ffe0ff */
[----:B------:R-:W-:Y:S01]  /*1cf0*/  @!P2 IMAD.MOV R35, RZ, RZ, -R35 ;  /* 0x000000ffff23a224 */ /* 0x000fe200078e0a23 */
[----:B------:R-:W-:Y:S01]  /*1d00*/  IADD3 R7, -R7, RZ, RZ ;  /* 0x000000ff07077210 */ /* 0x000fe20007ffe1ff */
[----:B------:R-:W-:Y:S01]  /*1d10*/  @!P6 IMAD.IADD R36, R36, 0x1, -R0 ;  /* 0x000000012424e824 */ /* 0x000fe200078e0a00 */
[C---:B------:R-:W-:Y:S01]  /*1d20*/  ISETP.GT.U32.AND P4, PT, R0.reuse, R37, PT ;  /* 0x000000250000720c */ /* 0x040fe20003f84070 */
[----:B------:R-:W-:Y:S01]  /*1d30*/  IMAD.MOV R12, RZ, RZ, -R12 ;  /* 0x000000ffff0c7224 */ /* 0x000fe200078e0a0c */
[C---:B------:R-:W-:Y:S01]  /*1d40*/  ISETP.GT.U32.AND P6, PT, R0.reuse, R38, PT ;  /* 0x000000260000720c */ /* 0x040fe20003fc4070 */
[C---:B------:R-:W-:Y:S01]  /*1d50*/  IMAD R39, R0.reuse, R7, R42 ;  /* 0x0000000700277224 */ /* 0x040fe200078e022a */
[C---:B------:R-:W-:Y:S01]  /*1d60*/  ISETP.GT.U32.AND P2, PT, R0.reuse, R41, PT ;  /* 0x000000290000720c */ /* 0x040fe20003f44070 */
[C---:B------:R-:W-:Y:S01]  /*1d70*/  IMAD R42, R0.reuse, R12, R43 ;  /* 0x0000000c002a7224 */ /* 0x040fe200078e022b */
[----:B------:R-:W-:Y:S01]  /*1d80*/  IABS R12, R53 ;  /* 0x00000035000c7213 */ /* 0x000fe20000000000 */
[----:B------:R-:W-:Y:S01]  /*1d90*/  @!P3 IMAD.MOV R36, RZ, RZ, -R36 ;  /* 0x000000ffff24b224 */ /* 0x000fe200078e0a24 */
[----:B------:R-:W-:Y:S01]  /*1da0*/  ISETP.GT.U32.AND P3, PT, R0, R39, PT ;  /* 0x000000270000720c */ /* 0x000fe20003f64070 */
[----:B------:R-:W-:-:S04]  /*1db0*/  IMAD.HI.U32 R40, R3, R46, RZ ;  /* 0x0000002e03287227 */ /* 0x000fc800078e00ff */
[--C-:B------:R-:W-:Y:S01]  /*1dc0*/  @!P4 IMAD.IADD R37, R37, 0x1, -R0.reuse ;  /* 0x000000012525c824 */ /* 0x100fe200078e0a00 */
[----:B------:R-:W-:Y:S01]  /*1dd0*/  ISETP.GT.U32.AND P4, PT, R0, R42, PT ;  /* 0x0000002a0000720c */ /* 0x000fe20003f84070 */
[--C-:B------:R-:W-:Y:S02]  /*1de0*/  @!P6 IMAD.IADD R38, R38, 0x1, -R0.reuse ;  /* 0x000000012626e824 */ /* 0x100fe400078e0a00 */
[----:B------:R-:W-:Y:S01]  /*1df0*/  @!P2 IMAD.IADD R41, R41, 0x1, -R0 ;  /* 0x000000012929a824 */ /* 0x000fe200078e0a00 */
[----:B------:R-:W-:Y:S01]  /*1e00*/  @!P5 IADD3 R37, -R37, RZ, RZ ;  /* 0x000000ff2525d210 */ /* 0x000fe20007ffe1ff */
[----:B------:R-:W-:Y:S01]  /*1e10*/  IMAD.MOV R47, RZ, RZ, -R40 ;  /* 0x000000ffff2f7224 */ /* 0x000fe200078e0a28 */
[C---:B------:R-:W-:Y:S01]  /*1e20*/  ISETP.GT.U32.AND P2, PT, R0.reuse, R38, PT ;  /* 0x000000260000720c */ /* 0x040fe20003f44070 */
[C---:B------:R-:W-:Y:S01]  /*1e30*/  IMAD R40, R0.reuse, R45, R44 ;  /* 0x0000002d00287224 */ /* 0x040fe200078e022c */
[----:B------:R-:W-:Y:S01]  /*1e40*/  IABS R44, R52 ;  /* 0x00000034002c7213 */ /* 0x000fe20000000000 */
[----:B------:R-:W-:Y:S01]  /*1e50*/  @!P3 IMAD.IADD R39, R39, 0x1, -R0 ;  /* 0x000000012727b824 */ /* 0x000fe200078e0a00 */
[C---:B------:R-:W-:Y:S01]  /*1e60*/  ISETP.GT.U32.AND P3, PT, R0.reuse, R41, PT ;  /* 0x000000290000720c */ /* 0x040fe20003f64070 */
[C---:B------:R-:W-:Y:S01]  /*1e70*/  IMAD R43, R0.reuse, R47, R46 ;  /* 0x0000002f002b7224 */ /* 0x040fe200078e022e */
[----:B------:R-:W-:Y:S01]  /*1e80*/  ISETP.GT.U32.AND P6, PT, R0, R40, PT ;  /* 0x000000280000720c */ /* 0x000fe20003fc4070 */
[----:B------:R-:W-:Y:S01]  /*1e90*/  IMAD.HI.U32 R7, R3, R44, RZ ;  /* 0x0000002c03077227 */ /* 0x000fe200078e00ff */
[----:B------:R-:W-:-:S02]  /*1ea0*/  IABS R46, R54 ;  /* 0x00000036002e7213 */ /* 0x000fc40000000000 */
[----:B------:R-:W-:Y:S01]  /*1eb0*/  IABS R47, R55 ;  /* 0x00000037002f7213 */ /* 0x000fe20000000000 */
[--C-:B------:R-:W-:Y:S01]  /*1ec0*/  @!P4 IMAD.IADD R42, R42, 0x1, -R0.reuse ;  /* 0x000000012a2ac824 */ /* 0x100fe200078e0a00 */
[----:B------:R-:W-:Y:S01]  /*1ed0*/  ISETP.GT.U32.AND P4, PT, R0, R39, PT ;  /* 0x000000270000720c */ /* 0x000fe20003f84070 */
[--C-:B------:R-:W-:Y:S01]  /*1ee0*/  @!P2 IMAD.IADD R38, R38, 0x1, -R0.reuse ;  /* 0x000000012626a824 */ /* 0x100fe200078e0a00 */
[----:B------:R-:W-:Y:S01]  /*1ef0*/  IADD3 R45, -R7, RZ, RZ ;  /* 0x000000ff072d7210 */ /* 0x000fe20007ffe1ff */
[----:B------:R-:W-:Y:S01]  /*1f00*/  IMAD.HI.U32 R7, R3, R12, RZ ;  /* 0x0000000c03077227 */ /* 0x000fe200078e00ff */
[C---:B------:R-:W-:Y:S02]  /*1f10*/  ISETP.GT.U32.AND P2, PT, R0.reuse, R43, PT ;  /* 0x0000002b0000720c */ /* 0x040fe40003f44070 */
[----:B------:R-:W-:Y:S01]  /*1f20*/  ISETP.GT.U32.AND P5, PT, R0, R42, PT ;  /* 0x0000002a0000720c */ /* 0x000fe20003fa4070 */
[----:B------:R-:W-:Y:S01]  /*1f30*/  @!P6 IMAD.IADD R40, R40, 0x1, -R0 ;  /* 0x000000012828e824 */ /* 0x000fe200078e0a00 */
[----:B------:R-:W-:Y:S01]  /*1f40*/  IADD3 R7, -R7, RZ, RZ ;  /* 0x000000ff07077210 */ /* 0x000fe20007ffe1ff */
[----:B------:R-:W-:-:S02]  /*1f50*/  IMAD R44, R0, R45, R44 ;  /* 0x0000002d002c7224 */ /* 0x000fc400078e022c */
[--C-:B------:R-:W-:Y:S01]  /*1f60*/  @!P3 IMAD.IADD R41, R41, 0x1, -R0.reuse ;  /* 0x000000012929b824 */ /* 0x100fe200078e0a00 */
[----:B------:R-:W-:Y:S01]  /*1f70*/  ISETP.GT.U32.AND P6, PT, R0, R40, PT ;  /* 0x000000280000720c */ /* 0x000fe20003fc4070 */
[----:B------:R-:W-:Y:S01]  /*1f80*/  @!P4 IMAD.IADD R39, R39, 0x1, -R0 ;  /* 0x000000012727c824 */ /* 0x000fe200078e0a00 */
[----:B------:R-:W-:Y:S01]  /*1f90*/  ISETP.GE.AND P4, PT, R48, RZ, PT ;  /* 0x000000ff3000720c */ /* 0x000fe20003f86270 */
[C---:B------:R-:W-:Y:S01]  /*1fa0*/  IMAD R45, R0.reuse, R7, R12 ;  /* 0x00000007002d7224 */ /* 0x040fe200078e020c */
[----:B------:R-:W-:Y:S01]  /*1fb0*/  ISETP.GT.U32.AND P3, PT, R0, R44, PT ;  /* 0x0000002c0000720c */ /* 0x000fe20003f64070 */
[----:B------:R-:W-:Y:S01]  /*1fc0*/  IMAD.HI.U32 R7, R3, R46, RZ ;  /* 0x0000002e03077227 */ /* 0x000fe200078e00ff */
[----:B------:R-:W-:Y:S02]  /*1fd0*/  @!P0 IADD3 R41, -R41, RZ, RZ ;  /* 0x000000ff29298210 */ /* 0x000fe40007ffe1ff */
[----:B------:R-:W-:Y:S01]  /*1fe0*/  @!P5 IADD3 R42, R42, -R0, RZ ;  /* 0x800000002a2ad210 */ /* 0x000fe20007ffe0ff */
[----:B------:R-:W-:Y:S01]  /*1ff0*/  IMAD.HI.U32 R12, R3, R47, RZ ;  /* 0x0000002f030c7227 */ /* 0x000fe200078e00ff */
[----:B------:R-:W-:-:S03]  /*2000*/  ISETP.GT.U32.AND P5, PT, R0, R45, PT ;  /* 0x0000002d0000720c */ /* 0x000fc60003fa4070 */
[--C-:B------:R-:W-:Y:S01]  /*2010*/  @!P2 IMAD.IADD R43, R43, 0x1, -R0.reuse ;  /* 0x000000012b2ba824 */ /* 0x100fe200078e0a00 */
[----:B------:R-:W-:Y:S01]  /*2020*/  ISETP.GE.AND P2, PT, R50, RZ, PT ;  /* 0x000000ff3200720c */ /* 0x000fe20003f46270 */
[----:B------:R-:W-:Y:S01]  /*2030*/  IMAD.MOV R7, RZ, RZ, -R7 ;  /* 0x000000ffff077224 */ /* 0x000fe200078e0a07 */
[----:B------:R-:W-:Y:S01]  /*2040*/  IADD3 R12, -R12, RZ, RZ ;  /* 0x000000ff0c0c7210 */ /* 0x000fe20007ffe1ff */
[----:B------:R-:W-:Y:S01]  /*2050*/  @!P6 IMAD.IADD R40, R40, 0x1, -R0 ;  /* 0x000000012828e824 */ /* 0x000fe200078e0a00 */
[----:B------:R-:W-:Y:S01]  /*2060*/  ISETP.GE.AND P6, PT, R49, RZ, PT ;  /* 0x000000ff3100720c */ /* 0x000fe20003fc6270 */
[----:B------:R-:W-:Y:S01]  /*2070*/  IMAD R46, R0, R7, R46 ;  /* 0x00000007002e7224 */ /* 0x000fe200078e022e */
[----:B------:R-:W-:Y:S01]  /*2080*/  LOP3.LUT R7, R6, 0x48, RZ, 0xfc, !PT ;  /* 0x0000004806077812 */ /* 0x000fe200078efcff */
[----:B------:R-:W-:Y:S01]  /*2090*/  IMAD R47, R0, R12, R47 ;  /* 0x0000000c002f7224 */ /* 0x000fe200078e022f */
[----:B------:R-:W-:Y:S01]  /*20a0*/  LOP3.LUT R50, R6, 0x4a, RZ, 0xfc, !PT ;  /* 0x0000004a06327812 */ /* 0x000fe200078efcff */
[----:B------:R-:W-:Y:S01]  /*20b0*/  @!P4 IMAD.MOV R39, RZ, RZ, -R39 ;  /* 0x000000ffff27c224 */ /* 0x000fe200078e0a27 */
[C---:B------:R-:W-:Y:S01]  /*20c0*/  ISETP.GT.U32.AND P4, PT, R0.reuse, R46, PT ;  /* 0x0000002e0000720c */ /* 0x040fe20003f84070 */
[----:B------:R-:W-:Y:S01]  /*20d0*/  @!P1 IMAD.MOV R38, RZ, RZ, -R38 ;  /* 0x000000ffff269224 */ /* 0x000fe200078e0a26 */
[C---:B------:R-:W-:Y:S01]  /*20e0*/  ISETP.GT.U32.AND P1, PT, R0.reuse, R43, PT ;  /* 0x0000002b0000720c */ /* 0x040fe20003f24070 */
[----:B------:R-:W-:Y:S01]  /*20f0*/  @!P2 IMAD.MOV R40, RZ, RZ, -R40 ;  /* 0x000000ffff28a224 */ /* 0x000fe200078e0a28 */
[----:B------:R-:W-:Y:S01]  /*2100*/  ISETP.GT.U32.AND P2, PT, R0, R47, PT ;  /* 0x0000002f0000720c */ /* 0x000fe20003f44070 */
[--C-:B------:R-:W-:Y:S01]  /*2110*/  @!P3 IMAD.IADD R44, R44, 0x1, -R0.reuse ;  /* 0x000000012c2cb824 */ /* 0x100fe200078e0a00 */
[----:B------:R-:W-:Y:S01]  /*2120*/  ISETP.GE.AND P3, PT, R51, RZ, PT ;  /* 0x000000ff3300720c */ /* 0x000fe20003f66270 */
[----:B------:R-:W-:Y:S01]  /*2130*/  @!P5 IMAD.IADD R45, R45, 0x1, -R0 ;  /* 0x000000012d2dd824 */ /* 0x000fe200078e0a00 */
[----:B------:R-:W-:Y:S01]  /*2140*/  IABS R48, R7 ;  /* 0x0000000700307213 */ /* 0x000fe20000000000 */
[----:B------:R-:W-:Y:S01]  /*2150*/  @!P6 IMAD.MOV R42, RZ, RZ, -R42 ;  /* 0x000000ffff2ae224 */ /* 0x000fe200078e0a2a */
[----:B------:R-:W-:-:S02]  /*2160*/  ISETP.GT.U32.AND P0, PT, R0, R44, PT ;  /* 0x0000002c0000720c */ /* 0x000fc40003f04070 */
[----:B------:R-:W-:Y:S01]  /*2170*/  IABS R49, R50 ;  /* 0x0000003200317213 */ /* 0x000fe20000000000 */
[----:B------:R-:W-:Y:S01]  /*2180*/  @!P4 IMAD.IADD R46, R46, 0x1, -R0 ;  /* 0x000000012e2ec824 */ /* 0x000fe200078e0a00 */
[----:B------:R-:W-:Y:S01]  /*2190*/  ISETP.GE.AND P4, PT, R7, RZ, PT ;  /* 0x000000ff0700720c */ /* 0x000fe20003f86270 */
[----:B------:R-:W-:Y:S01]  /*21a0*/  IMAD.HI.U32 R7, R3, R48, RZ ;  /* 0x0000003003077227 */ /* 0x000fe200078e00ff */
[-C--:B------:R-:W-:Y:S02]  /*21b0*/  @!P1 IADD3 R43, R43, -R0.reuse, RZ ;  /* 0x800000002b2b9210 */ /* 0x080fe40007ffe0ff */
[----:B------:R-:W-:Y:S01]  /*21c0*/  @!P2 IADD3 R47, R47, -R0, RZ ;  /* 0x800000002f2fa210 */ /* 0x000fe20007ffe0ff */
[----:B------:R-:W-:Y:S01]  /*21d0*/  IMAD.MOV R7, RZ, RZ, -R7 ;  /* 0x000000ffff077224 */ /* 0x000fe200078e0a07 */
[C---:B------:R-:W-:Y:S01]  /*21e0*/  ISETP.GT.U32.AND P5, PT, R0.reuse, R45, PT ;  /* 0x0000002d0000720c */ /* 0x040fe20003fa4070 */
[----:B------:R-:W-:Y:S01]  /*21f0*/  @!P3 IMAD.MOV R43, RZ, RZ, -R43 ;  /* 0x000000ffff2bb224 */ /* 0x000fe200078e0a2b */
[C---:B------:R-:W-:Y:S01]  /*2200*/  ISETP.GT.U32.AND P2, PT, R0.reuse, R47, PT ;  /* 0x0000002f0000720c */ /* 0x040fe20003f44070 */
[C---:B------:R-:W-:Y:S01]  /*2210*/  IMAD R48, R0.reuse, R7, R48 ;  /* 0x0000000700307224 */ /* 0x040fe200078e0230 */
[----:B------:R-:W-:Y:S01]  /*2220*/  ISETP.GT.U32.AND P3, PT, R0, R46, PT ;  /* 0x0000002e0000720c */ /* 0x000fe20003f64070 */
[----:B------:R-:W-:Y:S01]  /*2230*/  IMAD.HI.U32 R7, R3, R49, RZ ;  /* 0x0000003103077227 */ /* 0x000fe200078e00ff */
[----:B------:R-:W-:-:S02]  /*2240*/  IABS R51, R56 ;  /* 0x0000003800337213 */ /* 0x000fc40000000000 */
[----:B------:R-:W-:Y:S01]  /*2250*/  ISETP.GE.AND P6, PT, R52, RZ, PT ;  /* 0x000000ff3400720c */ /* 0x000fe20003fc6270 */
[--C-:B------:R-:W-:Y:S01]  /*2260*/  @!P0 IMAD.IADD R44, R44, 0x1, -R0.reuse ;  /* 0x000000012c2c8824 */ /* 0x100fe200078e0a00 */
[----:B------:R-:W-:Y:S01]  /*2270*/  IADD3 R12, -R7, RZ, RZ ;  /* 0x000000ff070c7210 */ /* 0x000fe20007ffe1ff */
[----:B------:R-:W-:Y:S01]  /*2280*/  IMAD.HI.U32 R7, R3, R51, RZ ;  /* 0x0000003303077227 */ /* 0x000fe200078e00ff */
[----:B------:R-:W-:Y:S02]  /*2290*/  ISETP.GE.AND P0, PT, R54, RZ, PT ;  /* 0x000000ff3600720c */ /* 0x000fe40003f06270 */
[----:B------:R-:W-:Y:S01]  /*22a0*/  IABS R52, R58 ;  /* 0x0000003a00347213 */ /* 0x000fe20000000000 */
[----:B------:R-:W-:Y:S01]  /*22b0*/  @!P2 IMAD.IADD R47, R47, 0x1, -R0 ;  /* 0x000000012f2fa824 */ /* 0x000fe200078e0a00 */
[----:B------:R-:W-:Y:S01]  /*22c0*/  IABS R54, R60 ;  /* 0x0000003c00367213 */ /* 0x000fe20000000000 */
[----:B------:R-:W-:Y:S01]  /*22d0*/  IMAD R49, R0, R12, R49 ;  /* 0x0000000c00317224 */ /* 0x000fe200078e0231 */
[----:B------:R-:W-:Y:S01]  /*22e0*/  ISETP.GE.AND P2, PT, R50, RZ, PT ;  /* 0x000000ff3200720c */ /* 0x000fe20003f46270 */
[----:B------:R-:W-:Y:S01]  /*22f0*/  IMAD.HI.U32 R12, R3, R52, RZ ;  /* 0x00000034030c7227 */ /* 0x000fe200078e00ff */
[----:B------:R-:W-:-:S03]  /*2300*/  ISETP.GE.AND P1, PT, R53, RZ, PT ;  /* 0x000000ff3500720c */ /* 0x000fc60003f26270 */
[----:B------:R-:W-:Y:S01]  /*2310*/  IMAD.HI.U32 R50, R3, R54, RZ ;  /* 0x0000003603327227 */ /* 0x000fe200078e00ff */
[----:B------:R-:W-:-:S03]  /*2320*/  IADD3 R53, -R12, RZ, RZ ;  /* 0x000000ff0c357210 */ /* 0x000fc60007ffe1ff */
[--C-:B------:R-:W-:Y:S01]  /*2330*/  @!P3 IMAD.IADD R46, R46, 0x1, -R0.reuse ;  /* 0x000000012e2eb824 */ /* 0x100fe200078e0a00 */
[C---:B------:R-:W-:Y:S01]  /*2340*/  ISETP.GT.U32.AND P3, PT, R0.reuse, R48, PT ;  /* 0x000000300000720c */ /* 0x040fe20003f64070 */
[----:B------:R-:W-:Y:S02]  /*2350*/  IMAD.MOV R7, RZ, RZ, -R7 ;  /* 0x000000ffff077224 */ /* 0x000fe400078e0a07 */
[----:B------:R-:W-:Y:S01]  /*2360*/  @!P5 IMAD.IADD R45, R45, 0x1, -R0 ;  /* 0x000000012d2dd824 */ /* 0x000fe200078e0a00 */
[----:B------:R-:W-:Y:S01]  /*2370*/  ISETP.GE.AND P5, PT, R55, RZ, PT ;  /* 0x000000ff3700720c */ /* 0x000fe20003fa6270 */
[----:B------:R-:W-:Y:S02]  /*2380*/  IMAD.MOV R55, RZ, RZ, -R50 ;  /* 0x000000ffff377224 */ /* 0x000fe400078e0a32 */
[C---:B------:R-:W-:Y:S01]  /*2390*/  IMAD R50, R0.reuse, R7, R51 ;  /* 0x0000000700327224 */ /* 0x040fe200078e0233 */
[----:B------:R-:W-:Y:S01]  /*23a0*/  @!P1 IADD3 R45, -R45, RZ, RZ ;  /* 0x000000ff2d2d9210 */ /* 0x000fe20007ffe1ff */
[----:B------:R-:W-:Y:S01]  /*23b0*/  IMAD R7, R0, R53, R52 ;  /* 0x0000003500077224 */ /* 0x000fe200078e0234 */
[----:B------:R-:W-:Y:S01]  /*23c0*/  LOP3.LUT R53, R6, 0x56, RZ, 0xfc, !PT ;  /* 0x0000005606357812 */ /* 0x000fe200078efcff */
[----:B------:R-:W-:Y:S01]  /*23d0*/  @!P6 IMAD.MOV R44, RZ, RZ, -R44 ;  /* 0x000000ffff2ce224 */ /* 0x000fe200078e0a2c */
[C---:B------:R-:W-:Y:S01]  /*23e0*/  ISETP.GT.U32.AND P6, PT, R0.reuse, R50, PT ;  /* 0x000000320000720c */ /* 0x040fe20003fc4070 */
[----:B------:R-:W-:Y:S01]  /*23f0*/  @!P0 IMAD.MOV R46, RZ, RZ, -R46 ;  /* 0x000000ffff2e8224 */ /* 0x000fe200078e0a2e */
[----:B------:R-:W-:Y:S01]  /*2400*/  ISETP.GT.U32.AND P0, PT, R0, R7, PT ;  /* 0x000000070000720c */ /* 0x000fe20003f04070 */
[----:B------:R-:W-:Y:S01]  /*2410*/  @!P3 IMAD.IADD R48, R48, 0x1, -R0 ;  /* 0x000000013030b824 */ /* 0x000fe200078e0a00 */
[----:B------:R-:W-:Y:S01]  /*2420*/  ISETP.GT.U32.AND P3, PT, R0, R49, PT ;  /* 0x000000310000720c */ /* 0x000fe20003f64070 */
[----:B------:R-:W-:Y:S01]  /*2430*/  IMAD.HI.U32 R12, R3, R57, RZ ;  /* 0x00000039030c7227 */ /* 0x000fe200078e00ff */
[----:B------:R-:W-:-:S03]  /*2440*/  IABS R61, R53 ;  /* 0x00000035003d7213 */ /* 0x000fc60000000000 */
[----:B------:R-:W-:Y:S02]  /*2450*/  IMAD.MOV R12, RZ, RZ, -R12 ;  /* 0x000000ffff0c7224 */ /* 0x000fe400078e0a0c */
[----:B------:R-:W-:-:S04]  /*2460*/  IMAD.HI.U32 R52, R3, R59, RZ ;  /* 0x0000003b03347227 */ /* 0x000fc800078e00ff */
[--C-:B------:R-:W-:Y:S01]  /*2470*/  @!P6 IMAD.IADD R50, R50, 0x1, -R0.reuse ;  /* 0x000000013232e824 */ /* 0x100fe200078e0a00 */
[----:B------:R-:W-:Y:S01]  /*2480*/  @!P0 IADD3 R7, R7, -R0, RZ ;  /* 0x8000000007078210 */ /* 0x000fe20007ffe0ff */
[----:B------:R-:W-:Y:S01]  /*2490*/  @!P3 IMAD.IADD R49, R49, 0x1, -R0 ;  /* 0x000000013131b824 */ /* 0x000fe200078e0a00 */
[C---:B------:R-:W-:Y:S01]  /*24a0*/  ISETP.GT.U32.AND P3, PT, R0.reuse, R48, PT ;  /* 0x000000300000720c */ /* 0x040fe20003f64070 */
[C---:B------:R-:W-:Y:S01]  /*24b0*/  IMAD R57, R0.reuse, R12, R57 ;  /* 0x0000000c00397224 */ /* 0x040fe200078e0239 */
[C---:B------:R-:W-:Y:S01]  /*24c0*/  ISETP.GT.U32.AND P0, PT, R0.reuse, R50, PT ;  /* 0x000000320000720c */ /* 0x040fe20003f04070 */
[----:B------:R-:W-:Y:S01]  /*24d0*/  IMAD.HI.U32 R12, R3, R61, RZ ;  /* 0x0000003d030c7227 */ /* 0x000fe200078e00ff */
[----:B------:R-:W-:Y:S02]  /*24e0*/  ISETP.GT.U32.AND P1, PT, R0, R49, PT ;  /* 0x000000310000720c */ /* 0x000fe40003f24070 */
[----:B------:R-:W-:Y:S01]  /*24f0*/  ISETP.GE.AND P6, PT, R60, RZ, PT ;  /* 0x000000ff3c00720c */ /* 0x000fe20003fc6270 */
[----:B------:R-:W-:Y:S01]  /*2500*/  IMAD R51, R0, R55, R54 ;  /* 0x0000003700337224 */ /* 0x000fe200078e0236 */
[----:B------:R-:W-:Y:S01]  /*2510*/  IADD3 R12, -R12, RZ, RZ ;  /* 0x000000ff0c0c7210 */ /* 0x000fe20007ffe1ff */
[----:B------:R-:W-:Y:S01]  /*2520*/  IMAD.MOV R52, RZ, RZ, -R52 ;  /* 0x000000ffff347224 */ /* 0x000fe200078e0a34 */
[----:B------:R-:W-:Y:S01]  /*2530*/  LOP3.LUT R55, R6, 0x58, RZ, 0xfc, !PT ;  /* 0x0000005806377812 */ /* 0x000fe200078efcff */
[----:B------:R-:W-:Y:S01]  /*2540*/  @!P5 IMAD.MOV R47, RZ, RZ, -R47 ;  /* 0x000000ffff2fd224 */ /* 0x000fe200078e0a2f */
[----:B------:R-:W-:Y:S01]  /*2550*/  ISETP.GE.AND P5, PT, R56, RZ, PT ;  /* 0x000000ff3800720c */ /* 0x000fe20003fa6270 */
[----:B------:R-:W-:Y:S01]  /*2560*/  IMAD R61, R0, R12, R61 ;  /* 0x0000000c003d7224 */ /* 0x000fe200078e023d */
[----:B------:R-:W-:Y:S01]  /*2570*/  @!P3 IADD3 R48, R48, -R0, RZ ;  /* 0x800000003030b210 */ /* 0x000fe20007ffe0ff */
[----:B------:R-:W-:Y:S01]  /*2580*/  @!P0 IMAD.IADD R50, R50, 0x1, -R0 ;  /* 0x0000000132328824 */ /* 0x000fe200078e0a00 */
[C---:B------:R-:W-:Y:S01]  /*2590*/  ISETP.GT.U32.AND P0, PT, R0.reuse, R57, PT ;  /* 0x000000390000720c */ /* 0x040fe20003f04070 */
[C---:B------:R-:W-:Y:S01]  /*25a0*/  IMAD R59, R0.reuse, R52, R59 ;  /* 0x00000034003b7224 */ /* 0x040fe200078e023b */
[----:B------:R-:W-:Y:S01]  /*25b0*/  IABS R63, R55 ;  /* 0x00000037003f7213 */ /* 0x000fe20000000000 */
[----:B------:R-:W-:Y:S01]  /*25c0*/  @!P4 IMAD.MOV R48, RZ, RZ, -R48 ;  /* 0x000000ffff30c224 */ /* 0x000fe200078e0a30 */
[C---:B------:R-:W-:Y:S01]  /*25d0*/  ISETP.GT.U32.AND P4, PT, R0.reuse, R7, PT ;  /* 0x000000070000720c */ /* 0x040fe20003f84070 */
[----:B------:R-:W-:Y:S01]  /*25e0*/  @!P1 IMAD.IADD R49, R49, 0x1, -R0 ;  /* 0x0000000131319824 */ /* 0x000fe200078e0a00 */
[----:B------:R-:W-:Y:S01]  /*25f0*/  ISETP.GT.U32.AND P3, PT, R0, R51, PT ;  /* 0x000000330000720c */ /* 0x000fe20003f64070 */
[----:B------:R-:W-:Y:S01]  /*2600*/  IMAD.HI.U32 R12, R3, R63, RZ ;  /* 0x0000003f030c7227 */ /* 0x000fe200078e00ff */
[----:B------:R-:W-:-:S02]  /*2610*/  ISETP.GE.AND P1, PT, R58, RZ, PT ;  /* 0x000000ff3a00720c */ /* 0x000fc40003f26270 */
[----:B------:R-:W-:Y:S01]  /*2620*/  LOP3.LUT R58, R6, 0x5c, RZ, 0xfc, !PT ;  /* 0x0000005c063a7812 */ /* 0x000fe200078efcff */
[----:B------:R-:W-:Y:S01]  /*2630*/  @!P2 IMAD.MOV R49, RZ, RZ, -R49 ;  /* 0x000000ffff31a224 */ /* 0x000fe200078e0a31 */
[----:B------:R-:W-:Y:S01]  /*2640*/  IADD3 R12, -R12, RZ, RZ ;  /* 0x000000ff0c0c7210 */ /* 0x000fe20007ffe1ff */
[----:B------:R-:W-:Y:S01]  /*2650*/  @!P0 IMAD.IADD R57, R57, 0x1, -R0 ;  /* 0x0000000139398824 */ /* 0x000fe200078e0a00 */
[C---:B------:R-:W-:Y:S01]  /*2660*/  ISETP.GT.U32.AND P0, PT, R0.reuse, R61, PT ;  /* 0x0000003d0000720c */ /* 0x040fe20003f04070 */
[----:B------:R-:W-:Y:S01]  /*2670*/  @!P5 IMAD.MOV R50, RZ, RZ, -R50 ;  /* 0x000000ffff32d224 */ /* 0x000fe200078e0a32 */
[----:B------:R-:W-:Y:S01]  /*2680*/  IABS R67, R58 ;  /* 0x0000003a00437213 */ /* 0x000fe20000000000 */
[--C-:B------:R-:W-:Y:S01]  /*2690*/  @!P4 IMAD.IADD R7, R7, 0x1, -R0.reuse ;  /* 0x000000010707c824 */ /* 0x100fe200078e0a00 */
[C---:B------:R-:W-:Y:S01]  /*26a0*/  ISETP.GT.U32.AND P4, PT, R0.reuse, R59, PT ;  /* 0x0000003b0000720c */ /* 0x040fe20003f84070 */
[----:B------:R-:W-:Y:S01]  /*26b0*/  @!P3 IMAD.IADD R51, R51, 0x1, -R0 ;  /* 0x000000013333b824 */ /* 0x000fe200078e0a00 */
[C---:B------:R-:W-:Y:S01]  /*26c0*/  ISETP.GT.U32.AND P2, PT, R0.reuse, R57, PT ;  /* 0x000000390000720c */ /* 0x040fe20003f44070 */
[----:B------:R-:W-:Y:S01]  /*26d0*/  IMAD R63, R0, R12, R63 ;  /* 0x0000000c003f7224 */ /* 0x000fe200078e023f */
[----:B------:R-:W-:Y:S01]  /*26e0*/  LOP3.LUT R56, R6, 0x5a, RZ, 0xfc, !PT ;  /* 0x0000005a06387812 */ /* 0x000fe200078efcff */
[----:B------:R-:W-:Y:S01]  /*26f0*/  IMAD.HI.U32 R12, R3, R67, RZ ;  /* 0x00000043030c7227 */ /* 0x000fe200078e00ff */
[----:B------:R-:W-:-:S02]  /*2700*/  ISETP.GT.U32.AND P3, PT, R0, R51, PT ;  /* 0x000000330000720c */ /* 0x000fc40003f64070 */
[----:B------:R-:W-:Y:S01]  /*2710*/  IABS R65, R56 ;  /* 0x0000003800417213 */ /* 0x000fe20000000000 */
[----:B------:R-:W-:Y:S01]  /*2720*/  @!P0 IMAD.IADD R61, R61, 0x1, -R0 ;  /* 0x000000013d3d8824 */ /* 0x000fe200078e0a00 */
[----:B------:R-:W-:Y:S01]  /*2730*/  LOP3.LUT R60, R6, 0x5e, RZ, 0xfc, !PT ;  /* 0x0000005e063c7812 */ /* 0x000fe200078efcff */
[----:B------:R-:W-:Y:S01]  /*2740*/  IMAD.MOV R12, RZ, RZ, -R12 ;  /* 0x000000ffff0c7224 */ /* 0x000fe200078e0a0c */
[----:B------:R-:W-:Y:S01]  /*2750*/  ISETP.GE.AND P5, PT, R64, RZ, PT ;  /* 0x000000ff4000720c */ /* 0x000fe20003fa6270 */
[--C-:B------:R-:W-:Y:S01]  /*2760*/  @!P4 IMAD.IADD R59, R59, 0x1, -R0.reuse ;  /* 0x000000013b3bc824 */ /* 0x100fe200078e0a00 */
[C---:B------:R-:W-:Y:S01]  /*2770*/  ISETP.GT.U32.AND P0, PT, R0.reuse, R61, PT ;  /* 0x0000003d0000720c */ /* 0x040fe20003f04070 */
[----:B------:R-:W-:Y:S01]  /*2780*/  IMAD.HI.U32 R52, R3, R65, RZ ;  /* 0x0000004103347227 */ /* 0x000fe200078e00ff */
[----:B------:R-:W-:Y:S02]  /*2790*/  IABS R69, R60 ;  /* 0x0000003c00457213 */ /* 0x000fe40000000000 */
[C---:B------:R-:W-:Y:S01]  /*27a0*/  ISETP.GT.U32.AND P4, PT, R0.reuse, R59, PT ;  /* 0x0000003b0000720c */ /* 0x040fe20003f84070 */
[--C-:B------:R-:W-:Y:S01]  /*27b0*/  @!P2 IMAD.IADD R57, R57, 0x1, -R0.reuse ;  /* 0x000000013939a824 */ /* 0x100fe200078e0a00 */
[C---:B------:R-:W-:Y:S01]  /*27c0*/  ISETP.GT.U32.AND P2, PT, R0.reuse, R63, PT ;  /* 0x0000003f0000720c */ /* 0x040fe20003f44070 */
[----:B------:R-:W-:Y:S01]  /*27d0*/  IMAD R67, R0, R12, R67 ;  /* 0x0000000c00437224 */ /* 0x000fe200078e0243 */
[----:B------:R-:W-:Y:S01]  /*27e0*/  IADD3 R52, -R52, RZ, RZ ;  /* 0x000000ff34347210 */ /* 0x000fe20007ffe1ff */
[----:B------:R-:W-:Y:S01]  /*27f0*/  @!P3 IMAD.IADD R51, R51, 0x1, -R0 ;  /* 0x000000013333b824 */ /* 0x000fe200078e0a00 */
[----:B------:R-:W-:Y:S01]  /*2800*/  ISETP.GE.AND P3, PT, R62, RZ, PT ;  /* 0x000000ff3e00720c */ /* 0x000fe20003f66270 */
[----:B------:R-:W-:Y:S01]  /*2810*/  IMAD.HI.U32 R12, R3, R69, RZ ;  /* 0x00000045030c7227 */ /* 0x000fe200078e00ff */
[----:B------:R-:W-:-:S02]  /*2820*/  LOP3.LUT R62, R6, 0x60, RZ, 0xfc, !PT ;  /* 0x00000060063e7812 */ /* 0x000fc400078efcff */
[----:B------:R-:W-:Y:S01]  /*2830*/  LOP3.LUT R64, R6, 0x62, RZ, 0xfc, !PT ;  /* 0x0000006206407812 */ /* 0x000fe200078efcff */
[--C-:B------:R-:W-:Y:S01]  /*2840*/  @!P0 IMAD.IADD R61, R61, 0x1, -R0.reuse ;  /* 0x000000013d3d8824 */ /* 0x100fe200078e0a00 */
[C---:B------:R-:W-:Y:S01]  /*2850*/  ISETP.GT.U32.AND P0, PT, R0.reuse, R67, PT ;  /* 0x000000430000720c */ /* 0x040fe20003f04070 */
[C---:B------:R-:W-:Y:S01]  /*2860*/  IMAD R65, R0.reuse, R52, R65 ;  /* 0x0000003400417224 */ /* 0x040fe200078e0241 */
[----:B------:R-:W-:Y:S01]  /*2870*/  @!P4 IADD3 R59, R59, -R0, RZ ;  /* 0x800000003b3bc210 */ /* 0x000fe20007ffe0ff */
[----:B------:R-:W-:Y:S01]  /*2880*/  @!P2 IMAD.IADD R63, R63, 0x1, -R0 ;  /* 0x000000013f3fa824 */ /* 0x000fe200078e0a00 */
[----:B------:R-:W-:Y:S01]  /*2890*/  IABS R54, R62 ;  /* 0x0000003e00367213 */ /* 0x000fe20000000000 */
[----:B------:R-:W-:Y:S01]  /*28a0*/  IMAD.MOV R52, RZ, RZ, -R12 ;  /* 0x000000ffff347224 */ /* 0x000fe200078e0a0c */
[----:B------:R-:W-:Y:S01]  /*28b0*/  ISETP.GT.U32.AND P4, PT, R0, R65, PT ;  /* 0x000000410000720c */ /* 0x000fe20003f84070 */
[----:B------:R-:W-:Y:S01]  /*28c0*/  @!P3 IMAD.MOV R57, RZ, RZ, -R57 ;  /* 0x000000ffff39b224 */ /* 0x000fe200078e0a39 */
[----:B------:R-:W-:Y:S01]  /*28d0*/  ISETP.GE.AND P2, PT, R53, RZ, PT ;  /* 0x000000ff3500720c */ /* 0x000fe20003f46270 */
[----:B------:R-:W-:Y:S01]  /*28e0*/  IMAD.HI.U32 R12, R3, R54, RZ ;  /* 0x00000036030c7227 */ /* 0x000fe200078e00ff */
[----:B------:R-:W-:-:S02]  /*28f0*/  IABS R73, R64 ;  /* 0x0000004000497213 */ /* 0x000fc40000000000 */
[----:B------:R-:W-:Y:S01]  /*2900*/  @!P5 IADD3 R59, -R59, RZ, RZ ;  /* 0x000000ff3b3bd210 */ /* 0x000fe20007ffe1ff */
[----:B------:R-:W-:Y:S01]  /*2910*/  @!P0 IMAD.IADD R67, R67, 0x1, -R0 ;  /* 0x0000000143438824 */ /* 0x000fe200078e0a00 */
[----:B------:R-:W-:Y:S01]  /*2920*/  ISETP.GT.U32.AND P0, PT, R0, R63, PT ;  /* 0x0000003f0000720c */ /* 0x000fe20003f04070 */
[----:B------:R-:W-:Y:S01]  /*2930*/  IMAD.MOV.U32 R53, RZ, RZ, R7 ;  /* 0x000000ffff357224 */ /* 0x000fe200078e0007 */
[----:B------:R-:W-:Y:S01]  /*2940*/  ISETP.GE.AND P5, PT, R56, RZ, PT ;  /* 0x000000ff3800720c */ /* 0x000fe20003fa6270 */
[----:B------:R-:W-:Y:S01]  /*2950*/  IMAD.MOV R7, RZ, RZ, -R12 ;  /* 0x000000ffff077224 */ /* 0x000fe200078e0a0c */
[----:B------:R-:W-:Y:S01]  /*2960*/  LOP3.LUT R56, R6, 0x68, RZ, 0xfc, !PT ;  /* 0x0000006806387812 */ /* 0x000fe200078efcff */
[----:B------:R-:W-:Y:S01]  /*2970*/  @!P1 IMAD.MOV R53, RZ, RZ, -R53 ;  /* 0x000000ffff359224 */ /* 0x000fe200078e0a35 */
[----:B------:R-:W-:Y:S01]  /*2980*/  @!P4 IADD3 R65, R65, -R0, RZ ;  /* 0x800000004141c210 */ /* 0x000fe20007ffe0ff */
[C---:B------:R-:W-:Y:S01]  /*2990*/  IMAD R69, R0.reuse, R52, R69 ;  /* 0x0000003400457224 */ /* 0x040fe200078e0245 */
[----:B------:R-:W-:Y:S01]  /*29a0*/  ISETP.GE.AND P4, PT, R55, RZ, PT ;  /* 0x000000ff3700720c */ /* 0x000fe20003f86270 */
[----:B------:R-:W-:Y:S01]  /*29b0*/  @!P2 IMAD.MOV R61, RZ, RZ, -R61 ;  /* 0x000000ffff3da224 */ /* 0x000fe200078e0a3d */
[----:B------:R-:W-:Y:S01]  /*29c0*/  MOV R55, R51 ;  /* 0x0000003300377202 */ /* 0x000fe20000000f00 */
[C---:B------:R-:W-:Y:S01]  /*29d0*/  IMAD R51, R0.reuse, R7, R54 ;  /* 0x0000000700337224 */ /* 0x040fe200078e0236 */
[----:B------:R-:W-:Y:S01]  /*29e0*/  ISETP.GT.U32.AND P1, PT, R0, R65, PT ;  /* 0x000000410000720c */ /* 0x000fe20003f24070 */
[----:B------:R-:W-:Y:S01]  /*29f0*/  @!P0 IMAD.IADD R63, R63, 0x1, -R0 ;  /* 0x000000013f3f8824 */ /* 0x000fe200078e0a00 */
[----:B------:R-:W-:Y:S01]  /*2a00*/  LOP3.LUT R52, R6, 0x64, RZ, 0xfc, !PT ;  /* 0x0000006406347812 */ /* 0x000fe200078efcff */
[----:B------:R-:W-:Y:S01]  /*2a10*/  IMAD.HI.U32 R7, R3, R73, RZ ;  /* 0x0000004903077227 */ /* 0x000fe200078e00ff */
[----:B------:R-:W-:-:S02]  /*2a20*/  ISETP.GT.U32.AND P0, PT, R0, R51, PT ;  /* 0x000000330000720c */ /* 0x000fc40003f04070 */
[C---:B------:R-:W-:Y:S01]  /*2a30*/  ISETP.GT.U32.AND P3, PT, R0.reuse, R69, PT ;  /* 0x000000450000720c */ /* 0x040fe20003f64070 */
[----:B------:R-:W-:Y:S01]  /*2a40*/  @!P6 IMAD.MOV R55, RZ, RZ, -R55 ;  /* 0x000000ffff37e224 */ /* 0x000fe200078e0a37 */
[----:B------:R-:W-:Y:S01]  /*2a50*/  IADD3 R7, -R7, RZ, RZ ;  /* 0x000000ff07077210 */ /* 0x000fe20007ffe1ff */
[----:B------:R-:W-:Y:S01]  /*2a60*/  @!P4 IMAD.MOV R63, RZ, RZ, -R63 ;  /* 0x000000ffff3fc224 */ /* 0x000fe200078e0a3f */
[C---:B------:R-:W-:Y:S02]  /*2a70*/  ISETP.GT.U32.AND P6, PT, R0.reuse, R67, PT ;  /* 0x000000430000720c */ /* 0x040fe40003fc4070 */
[----:B------:R-:W-:Y:S01]  /*2a80*/  IABS R75, R52 ;  /* 0x00000034004b7213 */ /* 0x000fe20000000000 */
[----:B------:R-:W-:Y:S01]  /*2a90*/  IMAD R73, R0, R7, R73 ;  /* 0x0000000700497224 */ /* 0x000fe200078e0249 */
[----:B------:R-:W-:Y:S01]  /*2aa0*/  ISETP.GE.AND P2, PT, R58, RZ, PT ;  /* 0x000000ff3a00720c */ /* 0x000fe20003f46270 */
[----:B------:R-:W-:Y:S01]  /*2ab0*/  @!P1 IMAD.IADD R65, R65, 0x1, -R0 ;  /* 0x0000000141419824 */ /* 0x000fe200078e0a00 */
[----:B------:R-:W-:Y:S01]  /*2ac0*/  LOP3.LUT R54, R6, 0x66, RZ, 0xfc, !PT ;  /* 0x0000006606367812 */ /* 0x000fe200078efcff */
[----:B------:R-:W-:Y:S01]  /*2ad0*/  IMAD.SHL.U32 R7, R78, 0x10, RZ ;  /* 0x000000104e077824 */ /* 0x000fe200078e00ff */
[----:B------:R-:W-:Y:S01]  /*2ae0*/  @!P0 IADD3 R51, R51, -R0, RZ ;  /* 0x8000000033338210 */ /* 0x000fe20007ffe0ff */
[----:B------:R-:W-:Y:S01]  /*2af0*/  @!P5 IMAD.MOV R65, RZ, RZ, -R65 ;  /* 0x000000ffff41d224 */ /* 0x000fe200078e0a41 */
[----:B------:R-:W-:Y:S01]  /*2b00*/  ISETP.GE.AND P5, PT, R52, RZ, PT ;  /* 0x000000ff3400720c */ /* 0x000fe20003fa6270 */
[----:B------:R-:W-:Y:S01]  /*2b10*/  IMAD.HI.U32 R52, R3, R75, RZ ;  /* 0x0000004b03347227 */ /* 0x000fe200078e00ff */
[----:B------:R-:W-:-:S02]  /*2b20*/  ISETP.GT.U32.AND P0, PT, R0, R51, PT ;  /* 0x000000330000720c */ /* 0x000fc40003f04070 */
[----:B------:R-:W-:Y:S01]  /*2b30*/  IABS R77, R54 ;  /* 0x00000036004d7213 */ /* 0x000fe20000000000 */
[----:B------:R-:W-:Y:S01]  /*2b40*/  IMAD.MOV R52, RZ, RZ, -R52 ;  /* 0x000000ffff347224 */ /* 0x000fe200078e0a34 */
[----:B------:R-:W-:Y:S01]  /*2b50*/  IABS R79, R56 ;  /* 0x00000038004f7213 */ /* 0x000fe20000000000 */
[--C-:B------:R-:W-:Y:S01]  /*2b60*/  @!P6 IMAD.IADD R67, R67, 0x1, -R0.reuse ;  /* 0x000000014343e824 */ /* 0x100fe200078e0a00 */
[----:B------:R-:W-:Y:S01]  /*2b70*/  ISETP.GE.AND P1, PT, R60, RZ, PT ;  /* 0x000000ff3c00720c */ /* 0x000fe20003f26270 */
[--C-:B------:R-:W-:Y:S01]  /*2b80*/  @!P3 IMAD.IADD R69, R69, 0x1, -R0.reuse ;  /* 0x000000014545b824 */ /* 0x100fe200078e0a00 */
[----:B------:R-:W-:Y:S01]  /*2b90*/  LOP3.LUT R60, R6, 0x6a, RZ, 0xfc, !PT ;  /* 0x0000006a063c7812 */ /* 0x000fe200078efcff */
[----:B------:R-:W-:Y:S01]  /*2ba0*/  IMAD R75, R0, R52, R75 ;  /* 0x00000034004b7224 */ /* 0x000fe200078e024b */
[----:B------:R-:W-:Y:S01]  /*2bb0*/  ISETP.GE.AND P6, PT, R62, RZ, PT ;  /* 0x000000ff3e00720c */ /* 0x000fe20003fc6270 */
[----:B------:R-:W-:Y:S01]  /*2bc0*/  @!P2 IMAD.MOV R67, RZ, RZ, -R67 ;  /* 0x000000ffff43a224 */ /* 0x000fe200078e0a43 */
[C---:B------:R-:W-:Y:S01]  /*2bd0*/  ISETP.GT.U32.AND P4, PT, R0.reuse, R69, PT ;  /* 0x000000450000720c */ /* 0x040fe20003f84070 */
[----:B------:R-:W-:Y:S01]  /*2be0*/  @!P0 IMAD.IADD R51, R51, 0x1, -R0 ;  /* 0x0000000133338824 */ /* 0x000fe200078e0a00 */
[----:B------:R-:W-:-:S02]  /*2bf0*/  ISETP.GT.U32.AND P0, PT, R0, R73, PT ;  /* 0x000000490000720c */ /* 0x000fc40003f04070 */
[----:B------:R-:W-:Y:S01]  /*2c00*/  ISETP.GE.AND P2, PT, R54, RZ, PT ;  /* 0x000000ff3600720c */ /* 0x000fe20003f46270 */
[----:B------:R-:W-:Y:S01]  /*2c10*/  IMAD.HI.U32 R54, R3, R77, RZ ;  /* 0x0000004d03367227 */ /* 0x000fe200078e00ff */
[----:B------:R-:W-:Y:S02]  /*2c20*/  LOP3.LUT R62, R6, 0x6c, RZ, 0xfc, !PT ;  /* 0x0000006c063e7812 */ /* 0x000fe400078efcff */
[----:B------:R-:W-:Y:S01]  /*2c30*/  IABS R81, R60 ;  /* 0x0000003c00517213 */ /* 0x000fe20000000000 */
[----:B------:R-:W-:Y:S01]  /*2c40*/  IMAD.MOV R54, RZ, RZ, -R54 ;  /* 0x000000ffff367224 */ /* 0x000fe200078e0a36 */
[----:B------:R-:W-:Y:S01]  /*2c50*/  LOP3.LUT R12, R78, 0x7f, RZ, 0xc0, !PT ;  /* 0x0000007f4e0c7812 */ /* 0x000fe200078ec0ff */
[----:B------:R-:W-:Y:S01]  /*2c60*/  IMAD.MOV.U32 R71, RZ, RZ, R51 ;  /* 0x000000ffff477224 */ /* 0x000fe200078e0033 */
[----:B------:R-:W-:Y:S01]  /*2c70*/  LOP3.LUT R7, R7, 0x70, RZ, 0xc0, !PT ;  /* 0x0000007007077812 */ /* 0x000fe200078ec0ff */
[----:B------:R-:W-:Y:S01]  /*2c80*/  IMAD R77, R0, R54, R77 ;  /* 0x00000036004d7224 */ /* 0x000fe200078e024d */
[-C--:B------:R-:W-:Y:S01]  /*2c90*/  @!P4 IADD3 R69, R69, -R0.reuse, RZ ;  /* 0x800000004545c210 */ /* 0x080fe20007ffe0ff */
[----:B------:R-:W-:Y:S01]  /*2ca0*/  IMAD.HI.U32 R58, R3, R81, RZ ;  /* 0x00000051033a7227 */ /* 0x000fe200078e00ff */
[----:B------:R-:W-:-:S02]  /*2cb0*/  @!P0 IADD3 R73, R73, -R0, RZ ;  /* 0x8000000049498210 */ /* 0x000fc40007ffe0ff */
[----:B------:R-:W-:Y:S01]  /*2cc0*/  ISETP.GE.AND P4, PT, R56, RZ, PT ;  /* 0x000000ff3800720c */ /* 0x000fe20003f86270 */
[----:B------:R-:W-:Y:S01]  /*2cd0*/  IMAD.HI.U32 R56, R3, R79, RZ ;  /* 0x0000004f03387227 */ /* 0x000fe200078e00ff */
[----:B------:R-:W-:Y:S02]  /*2ce0*/  ISETP.GT.U32.AND P0, PT, R0, R73, PT ;  /* 0x000000490000720c */ /* 0x000fe40003f04070 */
[----:B------:R-:W-:Y:S01]  /*2cf0*/  IABS R83, R62 ;  /* 0x0000003e00537213 */ /* 0x000fe20000000000 */
[----:B------:R-:W-:Y:S01]  /*2d00*/  IMAD.MOV R56, RZ, RZ, -R56 ;  /* 0x000000ffff387224 */ /* 0x000fe200078e0a38 */
[----:B------:R-:W-:Y:S01]  /*2d10*/  ISETP.GE.AND P3, PT, R64, RZ, PT ;  /* 0x000000ff4000720c */ /* 0x000fe20003f66270 */
[----:B------:R-:W-:Y:S01]  /*2d20*/  IMAD R7, R12, 0x80, R7 ;  /* 0x000000800c077824 */ /* 0x000fe200078e0207 */
[----:B------:R-:W-:Y:S01]  /*2d30*/  LEA R11, R11, R12, 0x8 ;  /* 0x0000000c0b0b7211 */ /* 0x000fe200078e40ff */
[----:B------:R-:W-:Y:S01]  /*2d40*/  IMAD R79, R0, R56, R79 ;  /* 0x00000038004f7224 */ /* 0x000fe200078e024f */
[----:B------:R-:W-:Y:S01]  /*2d50*/  LOP3.LUT R64, R6, 0x6e, RZ, 0xfc, !PT ;  /* 0x0000006e06407812 */ /* 0x000fe200078efcff */
[----:B------:R-:W-:Y:S01]  /*2d60*/  IMAD.HI.U32 R12, R3, R83, RZ ;  /* 0x00000053030c7227 */ /* 0x000fe200078e00ff */
[----:B------:R-:W-:-:S02]  /*2d70*/  @!P6 IADD3 R71, -R71, RZ, RZ ;  /* 0x000000ff4747e210 */ /* 0x000fc40007ffe1ff */
[----:B------:R-:W-:Y:S01]  /*2d80*/  IABS R85, R64 ;  /* 0x0000004000557213 */ /* 0x000fe20000000000 */
[----:B------:R-:W-:Y:S01]  /*2d90*/  @!P0 IMAD.IADD R73, R73, 0x1, -R0 ;  /* 0x0000000149498824 */ /* 0x000fe200078e0a00 */
[C---:B------:R-:W-:Y:S01]  /*2da0*/  ISETP.GT.U32.AND P0, PT, R0.reuse, R75, PT ;  /* 0x0000004b0000720c */ /* 0x040fe20003f04070 */
[----:B------:R-:W-:Y:S01]  /*2db0*/  IMAD.MOV R58, RZ, RZ, -R58 ;  /* 0x000000ffff3a7224 */ /* 0x000fe200078e0a3a */
[C---:B------:R-:W-:Y:S01]  /*2dc0*/  LOP3.LUT R247, R7.reuse, 0x10, RZ, 0x3c, !PT ;  /* 0x0000001007f77812 */ /* 0x040fe200078e3cff */
[----:B------:R-:W-:Y:S01]  /*2dd0*/  IMAD.MOV R12, RZ, RZ, -R12 ;  /* 0x000000ffff0c7224 */ /* 0x000fe200078e0a0c */
[C---:B------:R-:W-:Y:S01]  /*2de0*/  LOP3.LUT R248, R7.reuse, 0x20, RZ, 0x3c, !PT ;  /* 0x0000002007f87812 */ /* 0x040fe200078e3cff */
[C---:B------:R-:W-:Y:S01]  /*2df0*/  IMAD R81, R0.reuse, R58, R81 ;  /* 0x0000003a00517224 */ /* 0x040fe200078e0251 */
[C---:B------:R-:W-:Y:S01]  /*2e00*/  LOP3.LUT R249, R7.reuse, 0x30, RZ, 0x3c, !PT ;  /* 0x0000003007f97812 */ /* 0x040fe200078e3cff */
[C---:B------:R-:W-:Y:S01]  /*2e10*/  IMAD R83, R0.reuse, R12, R83 ;  /* 0x0000000c00537224 */ /* 0x040fe200078e0253 */
[----:B------:R-:W-:Y:S01]  /*2e20*/  LOP3.LUT R252, R7, 0x40, RZ, 0x3c, !PT ;  /* 0x0000004007fc7812 */ /* 0x000fe200078e3cff */
[----:B------:R-:W-:Y:S01]  /*2e30*/  @!P3 IMAD.MOV R73, RZ, RZ, -R73 ;  /* 0x000000ffff49b224 */ /* 0x000fe200078e0a49 */
[----:B------:R-:W-:Y:S01]  /*2e40*/  ISETP.GT.U32.AND P3, PT, R0, R81, PT ;  /* 0x000000510000720c */ /* 0x000fe20003f64070 */
[----:B------:R-:W-:Y:S01]  /*2e50*/  IMAD.HI.U32 R52, R3, R85, RZ ;  /* 0x0000005503347227 */ /* 0x000fe200078e00ff */
[----:B------:R-:W-:-:S02]  /*2e60*/  LOP3.LUT R250, R7, 0x50, RZ, 0x3c, !PT ;  /* 0x0000005007fa7812 */ /* 0x000fc400078e3cff */
[----:B------:R-:W-:Y:S01]  /*2e70*/  LOP3.LUT R251, R7, 0x60, RZ, 0x3c, !PT ;  /* 0x0000006007fb7812 */ /* 0x000fe200078e3cff */
[----:B------:R-:W-:Y:S01]  /*2e80*/  @!P0 IMAD.IADD R75, R75, 0x1, -R0 ;  /* 0x000000014b4b8824 */ /* 0x000fe200078e0a00 */
[----:B------:R-:W-:Y:S01]  /*2e90*/  ISETP.GT.U32.AND P0, PT, R0, R77, PT ;  /* 0x0000004d0000720c */ /* 0x000fe20003f04070 */
[----:B------:R-:W-:Y:S01]  /*2ea0*/  @!P1 IMAD.MOV R69, RZ, RZ, -R69 ;  /* 0x000000ffff459224 */ /* 0x000fe200078e0a45 */
[----:B------:R-:W-:Y:S01]  /*2eb0*/  IADD3 R52, -R52, RZ, RZ ;  /* 0x000000ff34347210 */ /* 0x000fe20007ffe1ff */
[----:B------:R-:W-:-:S04]  /*2ec0*/  IMAD.HI.U32 R54, R3, R87, RZ ;  /* 0x0000005703367227 */ /* 0x000fc800078e00ff */
[----:B------:R-:W-:Y:S01]  /*2ed0*/  IMAD.HI.U32 R56, R3, R89, RZ ;  /* 0x0000005903387227 */ /* 0x000fe200078e00ff */
[----:B------:R-:W-:-:S03]  /*2ee0*/  @!P3 IADD3 R81, R81, -R0, RZ ;  /* 0x800000005151b210 */ /* 0x000fc60007ffe0ff */
[----:B------:R-:W-:Y:S02]  /*2ef0*/  IMAD.HI.U32 R58, R3, R91, RZ ;  /* 0x0000005b033a7227 */ /* 0x000fe400078e00ff */
[----:B------:R-:W-:Y:S02]  /*2f00*/  @!P0 IADD3 R77, R77, -R0, RZ ;  /* 0x800000004d4d8210 */ /* 0x000fe40007ffe0ff */
[C---:B------:R-:W-:Y:S01]  /*2f10*/  ISETP.GT.U32.AND P0, PT, R0.reuse, R79, PT ;  /* 0x0000004f0000720c */ /* 0x040fe20003f04070 */
[----:B------:R-:W-:Y:S01]  /*2f20*/  IMAD.MOV R54, RZ, RZ, -R54 ;  /* 0x000000ffff367224 */ /* 0x000fe200078e0a36 */
[C---:B------:R-:W-:Y:S01]  /*2f30*/  ISETP.GT.U32.AND P1, PT, R0.reuse, R77, PT ;  /* 0x0000004d0000720c */ /* 0x040fe20003f24070 */
[----:B------:R-:W-:Y:S02]  /*2f40*/  IMAD.MOV R56, RZ, RZ, -R56 ;  /* 0x000000ffff387224 */ /* 0x000fe400078e0a38 */
[----:B------:R-:W-:Y:S02]  /*2f50*/  IMAD R85, R0, R52, R85 ;  /* 0x0000003400557224 */ /* 0x000fe400078e0255 */
[----:B------:R-:W-:-:S02]  /*2f60*/  IMAD.MOV R58, RZ, RZ, -R58 ;  /* 0x000000ffff3a7224 */ /* 0x000fc400078e0a3a */
[----:B------:R-:W-:Y:S01]  /*2f70*/  IMAD R87, R0, R54, R87 ;  /* 0x0000003600577224 */ /* 0x000fe200078e0257 */
[----:B------:R-:W-:Y:S01]  /*2f80*/  LOP3.LUT R54, R6, 0x7c, RZ, 0xfc, !PT ;  /* 0x0000007c06367812 */ /* 0x000fe200078efcff */
[----:B------:R-:W-:Y:S01]  /*2f90*/  IMAD R89, R0, R56, R89 ;  /* 0x0000003800597224 */ /* 0x000fe200078e0259 */
[----:B------:R-:W-:Y:S01]  /*2fa0*/  LOP3.LUT R56, R6, 0x76, RZ, 0xfc, !PT ;  /* 0x0000007606387812 */ /* 0x000fe200078efcff */
[--C-:B------:R-:W-:Y:S01]  /*2fb0*/  @!P0 IMAD.IADD R79, R79, 0x1, -R0.reuse ;  /* 0x000000014f4f8824 */ /* 0x100fe200078e0a00 */
[C---:B------:R-:W-:Y:S01]  /*2fc0*/  ISETP.GT.U32.AND P0, PT, R0.reuse, R75, PT ;  /* 0x0000004b0000720c */ /* 0x040fe20003f04070 */
[----:B------:R-:W-:Y:S01]  /*2fd0*/  @!P1 IMAD.IADD R77, R77, 0x1, -R0 ;  /* 0x000000014d4d9824 */ /* 0x000fe200078e0a00 */
[C---:B------:R-:W-:Y:S01]  /*2fe0*/  ISETP.GT.U32.AND P1, PT, R0.reuse, R85, PT ;  /* 0x000000550000720c */ /* 0x040fe20003f24070 */
[C---:B------:R-:W-:Y:S01]  /*2ff0*/  IMAD R91, R0.reuse, R58, R91 ;  /* 0x0000003a005b7224 */ /* 0x040fe200078e025b */
[----:B------:R-:W-:Y:S01]  /*3000*/  ISETP.GT.U32.AND P6, PT, R0, R79, PT ;  /* 0x0000004f0000720c */ /* 0x000fe20003fc4070 */
[----:B------:R-:W-:Y:S01]  /*3010*/  IMAD.HI.U32 R51, R3, R97, RZ ;  /* 0x0000006103337227 */ /* 0x000fe200078e00ff */
[----:B------:R-:W-:-:S02]  /*3020*/  LOP3.LUT R58, R6, 0x78, RZ, 0xfc, !PT ;  /* 0x00000078063a7812 */ /* 0x000fc400078efcff */
[C---:B------:R-:W-:Y:S01]  /*3030*/  ISETP.GT.U32.AND P3, PT, R0.reuse, R89, PT ;  /* 0x000000590000720c */ /* 0x040fe20003f64070 */
[----:B------:R-:W-:Y:S01]  /*3040*/  IMAD.MOV R51, RZ, RZ, -R51 ;  /* 0x000000ffff337224 */ /* 0x000fe200078e0a33 */
[----:B------:R-:W-:Y:S02]  /*3050*/  IABS R95, R58 ;  /* 0x0000003a005f7213 */ /* 0x000fe40000000000 */
[----:B------:R-:W-:Y:S01]  /*3060*/  IABS R93, R56 ;  /* 0x00000038005d7213 */ /* 0x000fe20000000000 */
[--C-:B------:R-:W-:Y:S01]  /*3070*/  @!P0 IMAD.IADD R75, R75, 0x1, -R0.reuse ;  /* 0x000000014b4b8824 */ /* 0x100fe200078e0a00 */
[C---:B------:R-:W-:Y:S01]  /*3080*/  ISETP.GT.U32.AND P0, PT, R0.reuse, R83, PT ;  /* 0x000000530000720c */ /* 0x040fe20003f04070 */
[----:B------:R-:W-:Y:S01]  /*3090*/  IMAD.HI.U32 R12, R3, R95, RZ ;  /* 0x0000005f030c7227 */ /* 0x000fe200078e00ff */
[----:B------:R-:W-:Y:S02]  /*30a0*/  IABS R99, R54 ;  /* 0x0000003600637213 */ /* 0x000fe40000000000 */
[----:B------:R-:W-:Y:S01]  /*30b0*/  @!P2 IADD3 R77, -R77, RZ, RZ ;  /* 0x000000ff4d4da210 */ /* 0x000fe20007ffe1ff */
[----:B------:R-:W-:Y:S01]  /*30c0*/  @!P6 IMAD.IADD R79, R79, 0x1, -R0 ;  /* 0x000000014f4fe824 */ /* 0x000fe200078e0a00 */
[----:B------:R-:W-:Y:S01]  /*30d0*/  ISETP.GT.U32.AND P6, PT, R0, R87, PT ;  /* 0x000000570000720c */ /* 0x000fe20003fc4070 */
[----:B------:R-:W-:Y:S01]  /*30e0*/  IMAD.HI.U32 R6, R3, R93, RZ ;  /* 0x0000005d03067227 */ /* 0x000fe200078e00ff */
[----:B------:R-:W-:-:S03]  /*30f0*/  IADD3 R12, -R12, RZ, RZ ;  /* 0x000000ff0c0c7210 */ /* 0x000fc60007ffe1ff */
[--C-:B------:R-:W-:Y:S02]  /*3100*/  @!P1 IMAD.IADD R85, R85, 0x1, -R0.reuse ;  /* 0x0000000155559824 */ /* 0x100fe400078e0a00 */
[----:B------:R-:W-:Y:S01]  /*3110*/  @!P0 IMAD.IADD R83, R83, 0x1, -R0 ;  /* 0x0000000153538824 */ /* 0x000fe200078e0a00 */
[----:B------:R-:W-:Y:S01]  /*3120*/  ISETP.GT.U32.AND P0, PT, R0, R81, PT ;  /* 0x000000510000720c */ /* 0x000fe20003f04070 */
[----:B------:R-:W-:-:S03]  /*3130*/  IMAD.HI.U32 R3, R3, R99, RZ ;  /* 0x0000006303037227 */ /* 0x000fc600078e00ff */
[C---:B------:R-:W-:Y:S01]  /*3140*/  ISETP.GT.U32.AND P1, PT, R0.reuse, R83, PT ;  /* 0x000000530000720c */ /* 0x040fe20003f24070 */
[----:B------:R-:W-:Y:S01]  /*3150*/  @!P3 IMAD.IADD R89, R89, 0x1, -R0 ;  /* 0x000000015959b824 */ /* 0x000fe200078e0a00 */
[----:B------:R-:W-:Y:S01]  /*3160*/  @!P6 IADD3 R87, R87, -R0, RZ ;  /* 0x800000005757e210 */ /* 0x000fe20007ffe0ff */
[----:B------:R-:W-:Y:S01]  /*3170*/  IMAD.MOV R6, RZ, RZ, -R6 ;  /* 0x000000ffff067224 */ /* 0x000fe200078e0a06 */
[C---:B------:R-:W-:Y:S01]  /*3180*/  ISETP.GT.U32.AND P6, PT, R0.reuse, R85, PT ;  /* 0x000000550000720c */ /* 0x040fe20003fc4070 */
[----:B------:R-:W-:Y:S01]  /*3190*/  IMAD.MOV R3, RZ, RZ, -R3 ;  /* 0x000000ffff037224 */ /* 0x000fe200078e0a03 */
[C---:B------:R-:W-:Y:S01]  /*31a0*/  ISETP.GT.U32.AND P3, PT, R0.reuse, R87, PT ;  /* 0x000000570000720c */ /* 0x040fe20003f64070 */
[C---:B------:R-:W-:Y:S02]  /*31b0*/  IMAD R95, R0.reuse, R12, R95 ;  /* 0x0000000c005f7224 */ /* 0x040fe400078e025f */
[----:B------:R-:W-:Y:S01]  /*31c0*/  @!P0 IADD3 R81, R81, -R0, RZ ;  /* 0x8000000051518210 */ /* 0x000fe20007ffe0ff */
[----:B------:R-:W-:Y:S01]  /*31d0*/  @!P5 IMAD.MOV R75, RZ, RZ, -R75 ;  /* 0x000000ffff4bd224 */ /* 0x000fe200078e0a4b */
[C---:B------:R-:W-:Y:S01]  /*31e0*/  ISETP.GT.U32.AND P0, PT, R0.reuse, R91, PT ;  /* 0x0000005b0000720c */ /* 0x040fe20003f04070 */
[----:B------:R-:W-:Y:S01]  /*31f0*/  VIADD R12, R11, 0x80 ;  /* 0x000000800b0c7836 */ /* 0x000fe20000000000 */
[C---:B------:R-:W-:Y:S01]  /*3200*/  ISETP.GT.U32.AND P5, PT, R0.reuse, R89, PT ;  /* 0x000000590000720c */ /* 0x040fe20003fa4070 */
[C---:B------:R-:W-:Y:S01]  /*3210*/  IMAD R93, R0.reuse, R6, R93 ;  /* 0x00000006005d7224 */ /* 0x040fe200078e025d */
[----:B------:R-:W-:Y:S01]  /*3220*/  IABS R6, R11 ;  /* 0x0000000b00067213 */ /* 0x000fe20000000000 */
[----:B------:R-:W-:-:S02]  /*3230*/  IMAD R99, R0, R3, R99 ;  /* 0x0000000300637224 */ /* 0x000fc400078e0263 */
[----:B------:R-:W-:Y:S01]  /*3240*/  IMAD R97, R0, R51, R97 ;  /* 0x0000003300617224 */ /* 0x000fe200078e0261 */
[----:B------:R-:W-:Y:S01]  /*3250*/  IABS R51, R12 ;  /* 0x0000000c00337213 */ /* 0x000fe20000000000 */
[----:B------:R-:W-:-:S04]  /*3260*/  IMAD.HI.U32 R3, R13, R6, RZ ;  /* 0x000000060d037227 */ /* 0x000fc800078e00ff */
[--C-:B------:R-:W-:Y:S01]  /*3270*/  @!P0 IMAD.IADD R91, R91, 0x1, -R0.reuse ;  /* 0x000000015b5b8824 */ /* 0x100fe200078e0a00 */
[C---:B------:R-:W-:Y:S01]  /*3280*/  ISETP.GT.U32.AND P0, PT, R0.reuse, R99, PT ;  /* 0x000000630000720c */ /* 0x040fe20003f04070 */
[--C-:B------:R-:W-:Y:S01]  /*3290*/  @!P6 IMAD.IADD R85, R85, 0x1, -R0.reuse ;  /* 0x000000015555e824 */ /* 0x100fe200078e0a00 */
[C---:B------:R-:W-:Y:S01]  /*32a0*/  ISETP.GT.U32.AND P6, PT, R0.reuse, R95, PT ;  /* 0x0000005f0000720c */ /* 0x040fe20003fc4070 */
[----:B------:R-:W-:Y:S01]  /*32b0*/  @!P3 IMAD.IADD R87, R87, 0x1, -R0 ;  /* 0x000000015757b824 */ /* 0x000fe200078e0a00 */
[----:B------:R-:W-:Y:S01]  /*32c0*/  ISETP.GT.U32.AND P3, PT, R0, R97, PT ;  /* 0x000000610000720c */ /* 0x000fe20003f64070 */
[----:B------:R-:W-:Y:S01]  /*32d0*/  IMAD.HI.U32 R13, R13, R51, RZ ;  /* 0x000000330d0d7227 */ /* 0x000fe200078e00ff */
[----:B------:R-:W-:Y:S02]  /*32e0*/  @!P5 IADD3 R89, R89, -R0, RZ ;  /* 0x800000005959d210 */ /* 0x000fe40007ffe0ff */
[----:B------:R-:W-:Y:S01]  /*32f0*/  ISETP.GE.AND P5, PT, R60, RZ, PT ;  /* 0x000000ff3c00720c */ /* 0x000fe20003fa6270 */
[----:B------:R-:W-:-:S02]  /*3300*/  IMAD.MOV R3, RZ, RZ, -R3 ;  /* 0x000000ffff037224 */ /* 0x000fc400078e0a03 */
[----:B------:R-:W-:Y:S01]  /*3310*/  @!P1 IMAD.IADD R83, R83, 0x1, -R0 ;  /* 0x0000000153539824 */ /* 0x000fe200078e0a00 */
[----:B------:R-:W-:Y:S01]  /*3320*/  ISETP.GT.U32.AND P1, PT, R0, R93, PT ;  /* 0x0000005d0000720c */ /* 0x000fe20003f24070 */
[----:B------:R-:W-:Y:S02]  /*3330*/  IMAD.MOV R52, RZ, RZ, -R13 ;  /* 0x000000ffff347224 */ /* 0x000fe400078e0a0d */
[----:B------:R-:W-:Y:S01]  /*3340*/  IMAD R13, R2, R3, R6 ;  /* 0x00000003020d7224 */ /* 0x000fe200078e0206 */
[----:B------:R-:W-:Y:S01]  /*3350*/  @!P6 IADD3 R95, R95, -R0, RZ ;  /* 0x800000005f5fe210 */ /* 0x000fe20007ffe0ff */
[--C-:B------:R-:W-:Y:S01]  /*3360*/  @!P0 IMAD.IADD R99, R99, 0x1, -R0.reuse ;  /* 0x0000000163638824 */ /* 0x100fe200078e0a00 */
[----:B------:R-:W-:Y:S01]  /*3370*/  ISETP.GE.AND P6, PT, R64, RZ, PT ;  /* 0x000000ff4000720c */ /* 0x000fe20003fc6270 */
[--C-:B------:R-:W-:Y:S01]  /*3380*/  @!P3 IMAD.IADD R97, R97, 0x1, -R0.reuse ;  /* 0x000000016161b824 */ /* 0x100fe200078e0a00 */
[C---:B------:R-:W-:Y:S01]  /*3390*/  ISETP.GT.U32.AND P0, PT, R2.reuse, R13, PT ;  /* 0x0000000d0200720c */ /* 0x040fe20003f04070 */
[----:B------:R-:W-:Y:S01]  /*33a0*/  IMAD R51, R2, R52, R51 ;  /* 0x0000003402337224 */ /* 0x000fe200078e0233 */
[----:B------:R-:W-:Y:S01]  /*33b0*/  ISETP.GE.AND P3, PT, R66, RZ, PT ;  /* 0x000000ff4200720c */ /* 0x000fe20003f66270 */
[----:B------:R-:W-:Y:S01]  /*33c0*/  @!P5 IMAD.MOV R81, RZ, RZ, -R81 ;  /* 0x000000ffff51d224 */ /* 0x000fe200078e0a51 */
[----:B------:R-:W-:Y:S01]  /*33d0*/  ISETP.GT.U32.AND P5, PT, R0, R97, PT ;  /* 0x000000610000720c */ /* 0x000fe20003fa4070 */
[----:B------:R-:W-:Y:S01]  /*33e0*/  @!P1 IMAD.IADD R93, R93, 0x1, -R0 ;  /* 0x000000015d5d9824 */ /* 0x000fe200078e0a00 */
[----:B------:R-:W-:Y:S01]  /*33f0*/  ISETP.GE.AND P1, PT, R62, RZ, PT ;  /* 0x000000ff3e00720c */ /* 0x000fe20003f26270 */
[----:B------:R-:W-:Y:S01]  /*3400*/  @!P4 IMAD.MOV R79, RZ, RZ, -R79 ;  /* 0x000000ffff4fc224 */ /* 0x000fe200078e0a4f */
[----:B------:R-:W-:-:S02]  /*3410*/  ISETP.GT.U32.AND P2, PT, R2, R51, PT ;  /* 0x000000330200720c */ /* 0x000fc40003f44070 */
[C---:B------:R-:W-:Y:S02]  /*3420*/  ISETP.GT.U32.AND P4, PT, R0.reuse, R91, PT ;  /* 0x0000005b0000720c */ /* 0x040fe40003f84070 */
[----:B------:R-:W-:Y:S01]  /*3430*/  @!P6 IADD3 R85, -R85, RZ, RZ ;  /* 0x000000ff5555e210 */ /* 0x000fe20007ffe1ff */
[----:B------:R-:W-:Y:S01]  /*3440*/  @!P0 IMAD.IADD R13, R13, 0x1, -R2 ;  /* 0x000000010d0d8824 */ /* 0x000fe200078e0a02 */
[C---:B------:R-:W-:Y:S01]  /*3450*/  ISETP.GT.U32.AND P0, PT, R0.reuse, R99, PT ;  /* 0x000000630000720c */ /* 0x040fe20003f04070 */
[----:B------:R-:W-:Y:S01]  /*3460*/  @!P3 IMAD.MOV R87, RZ, RZ, -R87 ;  /* 0x000000ffff57b224 */ /* 0x000fe200078e0a57 */
[----:B------:R-:W-:Y:S01]  /*3470*/  ISETP.GT.U32.AND P6, PT, R0, R95, PT ;  /* 0x0000005f0000720c */ /* 0x000fe20003fc4070 */
[----:B------:R-:W-:Y:S01]  /*3480*/  @!P5 IMAD.IADD R97, R97, 0x1, -R0 ;  /* 0x000000016161d824 */ /* 0x000fe200078e0a00 */
[----:B------:R-:W-:Y:S01]  /*3490*/  ISETP.GT.U32.AND P3, PT, R2, R13, PT ;  /* 0x0000000d0200720c */ /* 0x000fe20003f64070 */
[----:B------:R-:W-:Y:S01]  /*34a0*/  @!P1 IMAD.MOV R83, RZ, RZ, -R83 ;  /* 0x000000ffff539224 */ /* 0x000fe200078e0a53 */
[----:B------:R-:W-:Y:S01]  /*34b0*/  ISETP.GT.U32.AND P1, PT, R0, R93, PT ;  /* 0x0000005d0000720c */ /* 0x000fe20003f24070 */
[----:B------:R-:W-:Y:S01]  /*34c0*/  @!P2 IMAD.IADD R51, R51, 0x1, -R2 ;  /* 0x000000013333a824 */ /* 0x000fe200078e0a02 */
[----:B------:R-:W-:-:S02]  /*34d0*/  ISETP.GE.AND P5, PT, R58, RZ, PT ;  /* 0x000000ff3a00720c */ /* 0x000fc40003fa6270 */
[-C--:B------:R-:W-:Y:S02]  /*34e0*/  @!P4 IADD3 R91, R91, -R0.reuse, RZ ;  /* 0x800000005b5bc210 */ /* 0x080fe40007ffe0ff */
[----:B------:R-:W-:Y:S02]  /*34f0*/  ISETP.GT.U32.AND P2, PT, R2, R51, PT ;  /* 0x000000330200720c */ /* 0x000fe40003f44070 */
[----:B------:R-:W-:Y:S01]  /*3500*/  @!P0 IADD3 R99, R99, -R0, RZ ;  /* 0x8000000063638210 */ /* 0x000fe20007ffe0ff */
[----:B------:R-:W-:Y:S01]  /*3510*/  @!P6 IMAD.IADD R95, R95, 0x1, -R0 ;  /* 0x000000015f5fe824 */ /* 0x000fe200078e0a00 */
[----:B------:R-:W-:Y:S01]  /*3520*/  ISETP.GE.AND P0, PT, R72, RZ, PT ;  /* 0x000000ff4800720c */ /* 0x000fe20003f06270 */
[----:B------:R-:W-:Y:S01]  /*3530*/  @!P3 IMAD.IADD R13, R13, 0x1, -R2 ;  /* 0x000000010d0db824 */ /* 0x000fe200078e0a02 */
[----:B------:R-:W-:Y:S01]  /*3540*/  ISETP.GE.AND P4, PT, R68, RZ, PT ;  /* 0x000000ff4400720c */ /* 0x000fe20003f86270 */
[----:B------:R-:W-:Y:S01]  /*3550*/  @!P1 IMAD.IADD R93, R93, 0x1, -R0 ;  /* 0x000000015d5d9824 */ /* 0x000fe200078e0a00 */
[----:B------:R-:W-:Y:S01]  /*3560*/  LOP3.LUT R6, R78, 0x3f, RZ, 0xc0, !PT ;  /* 0x0000003f4e067812 */ /* 0x000fe200078ec0ff */
[----:B------:R-:W-:Y:S01]  /*3570*/  @!P5 IMAD.MOV R95, RZ, RZ, -R95 ;  /* 0x000000ffff5fd224 */ /* 0x000fe200078e0a5f */
[----:B------:R-:W-:-:S02]  /*3580*/  ISETP.GE.AND P6, PT, R56, RZ, PT ;  /* 0x000000ff3800720c */ /* 0x000fc40003fc6270 */
[----:B------:R-:W-:Y:S01]  /*3590*/  ISETP.GE.AND P1, PT, R70, RZ, PT ;  /* 0x000000ff4600720c */ /* 0x000fe20003f26270 */
[----:B------:R-:W-:Y:S01]  /*35a0*/  IMAD R56, R6, R245, RZ ;  /* 0x000000f506387224 */ /* 0x000fe200078e02ff */
[----:B------:R-:W-:Y:S01]  /*35b0*/  ISETP.GE.AND P3, PT, R54, RZ, PT ;  /* 0x000000ff3600720c */ /* 0x000fe20003f66270 */
[----:B------:R-:W-:Y:S01]  /*35c0*/  @!P2 IMAD.IADD R51, R51, 0x1, -R2 ;  /* 0x000000013333a824 */ /* 0x000fe200078e0a02 */
[----:B------:R-:W-:Y:S01]  /*35d0*/  ISETP.GE.AND P5, PT, R11, RZ, PT ;  /* 0x000000ff0b00720c */ /* 0x000fe20003fa6270 */
[----:B------:R-:W-:Y:S01]  /*35e0*/  @!P0 IMAD.MOV R97, RZ, RZ, -R97 ;  /* 0x000000ffff618224 */ /* 0x000fe200078e0a61 */
[----:B------:R-:W-:Y:S01]  /*35f0*/  ISETP.NE.AND P2, PT, R76, RZ, PT ;  /* 0x000000ff4c00720c */ /* 0x000fe20003f45270 */
[----:B------:R-:W-:Y:S01]  /*3600*/  @!P4 IMAD.MOV R89, RZ, RZ, -R89 ;  /* 0x000000ffff59c224 */ /* 0x000fe200078e0a59 */
[----:B------:R-:W-:Y:S01]  /*3610*/  LOP3.LUT R0, RZ, R76, RZ, 0x33, !PT ;  /* 0x0000004cff007212 */ /* 0x000fe200078e33ff */
[----:B------:R-:W1:Y:S01]  /*3620*/  LDC.64 R2, c[0x0][0x230] ;  /* 0x00008c00ff027b82 */ /* 0x000e620000000a00 */
[----:B------:R-:W-:Y:S01]  /*3630*/  ISETP.GE.AND P0, PT, R12, RZ, PT ;  /* 0x000000ff0c00720c */ /* 0x000fe20003f06270 */
[----:B------:R-:W-:Y:S01]  /*3640*/  @!P6 IMAD.MOV R93, RZ, RZ, -R93 ;  /* 0x000000ffff5de224 */ /* 0x000fe200078e0a5d */
[----:B------:R-:W-:-:S02]  /*3650*/  LEA R54, P4, R56, UR4, 0x2 ;  /* 0x0000000438367c11 */ /* 0x000fc4000f8810ff */
[C---:B------:R-:W-:Y:S02]  /*3660*/  SEL R58, R0.reuse, R4, !P2 ;  /* 0x00000004003a7207 */ /* 0x040fe40005000000 */
[C---:B------:R-:W-:Y:S01]  /*3670*/  SEL R60, R0.reuse, R8, !P2 ;  /* 0x00000008003c7207 */ /* 0x040fe20005000000 */
[----:B------:R-:W-:Y:S01]  /*3680*/  @!P5 IMAD.MOV R13, RZ, RZ, -R13 ;  /* 0x000000ffff0dd224 */ /* 0x000fe200078e0a0d */
[----:B------:R-:W-:Y:S01]  /*3690*/  SEL R8, R0, R5, !P2 ;  /* 0x0000000500087207 */ /* 0x000fe20005000000 */
[----:B------:R-:W3:Y:S01]  /*36a0*/  S2UR UR4, SR_CgaCtaId ;  /* 0x00000000000479c3 */ /* 0x000ee20000008800 */
[----:B------:R-:W-:Y:S01]  /*36b0*/  LEA.HI.X.SX32 R5, R56, UR5, 0x2, P4 ;  /* 0x0000000538057c11 */ /* 0x000fe2000a0f16ff */
[----:B------:R-:W-:Y:S01]  /*36c0*/  ULDC UR5, c[0x0][0x240] ;  /* 0x0000900000057ab9 */ /* 0x000fe20000000800 */
[----:B------:R-:W-:Y:S01]  /*36d0*/  @!P1 IADD3 R91, -R91, RZ, RZ ;  /* 0x000000ff5b5b9210 */ /* 0x000fe20007ffe1ff */
[----:B------:R-:W-:Y:S01]  /*36e0*/  @!P0 IMAD.MOV R51, RZ, RZ, -R51 ;  /* 0x000000ffff338224 */ /* 0x000fe200078e0a33 */
[----:B------:R-:W-:Y:S01]  /*36f0*/  @!P3 IADD3 R99, -R99, RZ, RZ ;  /* 0x000000ff6363b210 */ /* 0x000fe20007ffe1ff */
[----:B------:R-:W-:Y:S01]  /*3700*/  IMAD R152, R8, UR5, RZ ;  /* 0x0000000508987c24 */ /* 0x000fe2000f8e02ff */
[----:B------:R-:W-:Y:S01]  /*3710*/  SEL R62, R0, R9, !P2 ;  /* 0x00000009003e7207 */ /* 0x000fe20005000000 */
[----:B------:R-:W-:Y:S01]  /*3720*/  IMAD R9, R58, UR5, RZ ;  /* 0x000000053a097c24 */ /* 0x000fe2000f8e02ff */
[----:B------:R-:W-:-:S02]  /*3730*/  SEL R78, R0, R26, !P2 ;  /* 0x0000001a004e7207 */ /* 0x000fc40005000000 */
[----:B------:R-:W-:Y:S02]  /*3740*/  ISETP.NE.AND P1, PT, R74, RZ, PT ;  /* 0x000000ff4a00720c */ /* 0x000fe40003f25270 */
[----:B------:R-:W-:Y:S01]  /*3750*/  LOP3.LUT R52, RZ, R74, RZ, 0x33, !PT ;  /* 0x0000004aff347212 */ /* 0x000fe200078e33ff */
[----:B-1----:R-:W-:Y:S01]  /*3760*/  VIADD R153, R2, 0xffffffff ;  /* 0xffffffff02997836 */ /* 0x002fe20000000000 */
[----:B------:R-:W-:Y:S01]  /*3770*/  SEL R16, R0, R16, !P2 ;  /* 0x0000001000107207 */ /* 0x000fe20005000000 */
[----:B------:R-:W-:Y:S01]  /*3780*/  VIADD R155, R2, 0xfffffffd ;  /* 0xfffffffd029b7836 */ /* 0x000fe20000000000 */
[----:B------:R-:W-:Y:S01]  /*3790*/  SEL R64, R0, R15, !P2 ;  /* 0x0000000f00407207 */ /* 0x000fe20005000000 */
[----:B------:R-:W-:Y:S01]  /*37a0*/  IMAD R15, R62, UR5, RZ ;  /* 0x000000053e0f7c24 */ /* 0x000fe2000f8e02ff */
[----:B------:R-:W-:Y:S01]  /*37b0*/  SEL R17, R0, R17, !P2 ;  /* 0x0000001100117207 */ /* 0x000fe20005000000 */
[----:B--2---:R-:W-:Y:S01]  /*37c0*/  VIADD R10, R2, 0x3f ;  /* 0x0000003f020a7836 */ /* 0x004fe20000000000 */
[----:B------:R-:W-:Y:S01]  /*37d0*/  SEL R66, R0, R18, !P2 ;  /* 0x0000001200427207 */ /* 0x000fe20005000000 */
[----:B------:R-:W-:Y:S01]  /*37e0*/  IMAD R18, R64, UR5, RZ ;  /* 0x0000000540127c24 */ /* 0x000fe2000f8e02ff */
[----:B------:R-:W-:Y:S01]  /*37f0*/  SEL R68, R0, R19, !P2 ;  /* 0x0000001300447207 */ /* 0x000fe20005000000 */
[----:B------:R-:W-:Y:S01]  /*3800*/  IMAD R19, R16, UR5, RZ ;  /* 0x0000000510137c24 */ /* 0x000fe2000f8e02ff */
[C---:B------:R-:W-:Y:S01]  /*3810*/  SEL R70, R0.reuse, R20, !P2 ;  /* 0x0000001400467207 */ /* 0x040fe20005000000 */
[----:B------:R-:W-:Y:S01]  /*3820*/  IMAD R20, R17, UR5, RZ ;  /* 0x0000000511147c24 */ /* 0x000fe2000f8e02ff */
[----:B------:R-:W-:Y:S01]  /*3830*/  SEL R72, R0, R21, !P2 ;  /* 0x0000001500487207 */ /* 0x000fe20005000000 */
[----:B------:R-:W-:Y:S01]  /*3840*/  IMAD R21, R66, UR5, RZ ;  /* 0x0000000542157c24 */ /* 0x000fe2000f8e02ff */
[C---:B------:R-:W-:Y:S01]  /*3850*/  SEL R22, R0.reuse, R22, !P2 ;  /* 0x0000001600167207 */ /* 0x040fe20005000000 */
[----:B---3--:R-:W-:Y:S01]  /*3860*/  ULEA UR12, UR4, UR12, 0x18 ;  /* 0x0000000c040c7291 */ /* 0x008fe2000f8ec03f */
[----:B------:R-:W-:Y:S01]  /*3870*/  SEL R23, R0, R23, !P2 ;  /* 0x0000001700177207 */ /* 0x000fe20005000000 */
[----:B------:R-:W-:Y:S01]  /*3880*/  IMAD R26, R72, UR5, RZ ;  /* 0x00000005481a7c24 */ /* 0x000fe2000f8e02ff */
[----:B------:R-:W-:Y:S01]  /*3890*/  SEL R74, R0, R24, !P2 ;  /* 0x00000018004a7207 */ /* 0x000fe20005000000 */
[----:B------:R-:W-:Y:S01]  /*38a0*/  IMAD R24, R68, UR5, RZ ;  /* 0x0000000544187c24 */ /* 0x000fe2000f8e02ff */
        /* <DEDUP_REMOVED lines=21> */
[----:B------:R-:W-:Y:S01]  /*3a00*/  VIADD R246, R7, UR12 ;  /* 0x0000000c07f67c36 */ /* 0x000fe20008000000 */
[C---:B------:R-:W-:Y:S01]  /*3a10*/  SEL R37, R0.reuse, R37, !P2 ;  /* 0x0000002500257207 */ /* 0x040fe20005000000 */
[----:B------:R-:W-:Y:S01]  /*3a20*/  VIADD R247, R247, UR12 ;  /* 0x0000000cf7f77c36 */ /* 0x000fe20008000000 */
[C---:B------:R-:W-:Y:S01]  /*3a30*/  SEL R38, R0.reuse, R38, !P2 ;  /* 0x0000002600267207 */ /* 0x040fe20005000000 */
[----:B------:R-:W-:Y:S01]  /*3a40*/  VIADD R249, R249, UR12 ;  /* 0x0000000cf9f97c36 */ /* 0x000fe20008000000 */
[----:B------:R-:W-:Y:S01]  /*3a50*/  SEL R98, R0, R41, !P2 ;  /* 0x0000002900627207 */ /* 0x000fe20005000000 */
[----:B------:R-:W-:Y:S01]  /*3a60*/  IMAD R41, R88, UR5, RZ ;  /* 0x0000000558297c24 */ /* 0x000fe2000f8e02ff */
[----:B------:R-:W-:Y:S01]  /*3a70*/  SEL R39, R0, R39, !P2 ;  /* 0x0000002700277207 */ /* 0x000fe20005000000 */
[----:B------:R-:W-:Y:S01]  /*3a80*/  VIADD R252, R252, UR12 ;  /* 0x0000000cfcfc7c36 */ /* 0x000fe20008000000 */
[----:B------:R-:W-:Y:S01]  /*3a90*/  SEL R100, R0, R42, !P2 ;  /* 0x0000002a00647207 */ /* 0x000fe20005000000 */
[----:B------:R-:W-:Y:S01]  /*3aa0*/  IMAD R42, R90, UR5, RZ ;  /* 0x000000055a2a7c24 */ /* 0x000fe2000f8e02ff */
[C---:B------:R-:W-:Y:S01]  /*3ab0*/  SEL R40, R0.reuse, R40, !P2 ;  /* 0x0000002800287207 */ /* 0x040fe20005000000 */
[----:B------:R-:W-:Y:S01]  /*3ac0*/  VIADD R251, R251, UR12 ;  /* 0x0000000cfbfb7c36 */ /* 0x000fe20008000000 */
        /* <DEDUP_REMOVED lines=10> */
[C---:B------:R-:W-:Y:S01]  /*3b70*/  SEL R48, R0.reuse, R48, !P2 ;  /* 0x0000003000307207 */ /* 0x040fe20005000000 */
[----:B------:R-:W-:Y:S01]  /*3b80*/  IMAD R58, R101, UR5, RZ ;  /* 0x00000005653a7c24 */ /* 0x000fe2000f8e02ff */
[C---:B------:R-:W-:Y:S01]  /*3b90*/  SEL R49, R0.reuse, R49, !P2 ;  /* 0x0000003100317207 */ /* 0x040fe20005000000 */
[----:B------:R-:W-:Y:S01]  /*3ba0*/  ULDC UR4, c[0x0][0x230] ;  /* 0x00008c0000047ab9 */ /* 0x000fe20000000800 */
        /* <DEDUP_REMOVED lines=23> */
[----:B------:R-:W-:Y:S01]  /*3d20*/  IMAD R96, R69, UR5, RZ ;  /* 0x0000000545607c24 */ /* 0x000fe2000f8e02ff */
[----:B------:R-:W-:Y:S01]  /*3d30*/  SEL R125, R0, R75, !P2 ;  /* 0x0000004b007d7207 */ /* 0x000fe20005000000 */
[----:B------:R-:W-:Y:S01]  /*3d40*/  IMAD R75, R106, UR5, RZ ;  /* 0x000000056a4b7c24 */ /* 0x000fe2000f8e02ff */
[----:B------:R-:W-:-:S02]  /*3d50*/  SEL R126, R0, R77, !P2 ;  /* 0x0000004d007e7207 */ /* 0x000fc40005000000 */
        /* <DEDUP_REMOVED lines=24> */
[-C--:B------:R-:W-:Y:S01]  /*3ee0*/  LEA R78, P0, R9, R54.reuse, 0x2 ;  /* 0x00000036094e7211 */ /* 0x080fe200078010ff */
[----:B------:R-:W-:Y:S01]  /*3ef0*/  IMAD R60, R103, UR5, RZ ;  /* 0x00000005673c7c24 */ /* 0x000fe2000f8e02ff */
[----:B------:R-:W-:Y:S01]  /*3f00*/  SEL R4, R52, R51, !P1 ;  /* 0x0000003334047207 */ /* 0x000fe20004800000 */
[----:B------:R-:W-:Y:S01]  /*3f10*/  IMAD R52, R39, UR5, RZ ;  /* 0x0000000527347c24 */ /* 0x000fe2000f8e02ff */
[-C--:B------:R-:W-:Y:S01]  /*3f20*/  LEA.HI.X.SX32 R79, R9, R5.reuse, 0x2, P0 ;  /* 0x00000005094f7211 */ /* 0x080fe200000f16ff */
[----:B------:R-:W-:Y:S01]  /*3f30*/  IMAD R103, R73, UR5, RZ ;  /* 0x0000000549677c24 */ /* 0x000fe2000f8e02ff */
[-C--:B------:R-:W-:Y:S01]  /*3f40*/  LEA R16, P0, R13, R54.reuse, 0x2 ;  /* 0x000000360d107211 */ /* 0x080fe200078010ff */
        /* <DEDUP_REMOVED lines=13> */
[-C--:B------:R-:W-:Y:S01]  /*4020*/  LEA.HI.X.SX32 R17, R13, R5.reuse, 0x2, P0 ;  /* 0x000000050d117211 */ /* 0x080fe200000f16ff */
[----:B------:R-:W-:Y:S01]  /*4030*/  IMAD R150, R150, UR5, RZ ;  /* 0x0000000596967c24 */ /* 0x000fe2000f8e02ff */
[----:B------:R-:W-:Y:S01]  /*4040*/  LEA.HI.X.SX32 R69, R19, R5, 0x2, P3 ;  /* 0x0000000513457211 */ /* 0x000fe200018f16ff */
[----:B------:R-:W-:Y:S01]  /*4050*/  IMAD R151, R151, UR5, RZ ;  /* 0x0000000597977c24 */ /* 0x000fe2000f8e02ff */
[-C--:B------:R-:W-:Y:S01]  /*4060*/  LEA R72, P0, R25, R54.reuse, 0x2 ;  /* 0x0000003619487211 */ /* 0x080fe200078010ff */
[----:B------:R-:W-:Y:S01]  /*4070*/  IMAD R0, R0, R3, RZ ;  /* 0x0000000300007224 */ /* 0x000fe200078e02ff */
[----:B------:R-:W-:Y:S01]  /*4080*/  LEA.HI.X.SX32 R49, R15, R5, 0x2, P1 ;  /* 0x000000050f317211 */ /* 0x000fe200008f16ff */
[----:B------:R-:W-:Y:S01]  /*4090*/  IMAD R3, R4, R3, RZ ;  /* 0x0000000304037224 */ /* 0x000fe200078e02ff */
[----:B------:R-:W-:Y:S01]  /*40a0*/  LEA.HI.X.SX32 R23, R18, R5, 0x2, P2 ;  /* 0x0000000512177211 */ /* 0x000fe200010f16ff */
[----:B------:R-:W-:Y:S01]  /*40b0*/  VIADD R4, R2, 0xfffffffc ;  /* 0xfffffffc02047836 */ /* 0x000fe20000000000 */
[----:B------:R-:W-:-:S02]  /*40c0*/  LEA R38, P3, R28, R54, 0x2 ;  /* 0x000000361c267211 */ /* 0x000fc400078610ff */
[-C--:B------:R-:W-:Y:S02]  /*40d0*/  LEA.HI.X.SX32 R111, R20, R5.reuse, 0x2, P4 ;  /* 0x00000005146f7211 */ /* 0x080fe400020f16ff */
[----:B------:R-:W-:Y:S02]  /*40e0*/  LEA.HI.X.SX32 R129, R21, R5, 0x2, P5 ;  /* 0x0000000515817211 */ /* 0x000fe400028f16ff */
[-C--:B------:R-:W-:Y:S02]  /*40f0*/  LEA R100, P1, R26, R54.reuse, 0x2 ;  /* 0x000000361a647211 */ /* 0x080fe400078210ff */
[-C--:B------:R-:W-:Y:S02]  /*4100*/  LEA R140, P2, R27, R54.reuse, 0x2 ;  /* 0x000000361b8c7211 */ /* 0x080fe400078410ff */
[-C--:B------:R-:W-:Y:S02]  /*4110*/  LEA R56, P4, R29, R54.reuse, 0x2 ;  /* 0x000000361d387211 */ /* 0x080fe400078810ff */
[----:B------:R-:W-:-:S02]  /*4120*/  LEA R104, P5, R30, R54, 0x2 ;  /* 0x000000361e687211 */ /* 0x000fc400078a10ff */
[-C--:B------:R-:W-:Y:S02]  /*4130*/  LEA.HI.X.SX32 R37, R24, R5.reuse, 0x2, P6 ;  /* 0x0000000518257211 */ /* 0x080fe400030f16ff */
[-C--:B------:R-:W-:Y:S02]  /*4140*/  LEA R130, P6, R31, R54.reuse, 0x2 ;  /* 0x000000361f827211 */ /* 0x080fe400078c10ff */
[-C--:B------:R-:W-:Y:S02]  /*4150*/  LEA.HI.X.SX32 R73, R25, R5.reuse, 0x2, P0 ;  /* 0x0000000519497211 */ /* 0x080fe400000f16ff */
[-C--:B------:R-:W-:Y:S02]  /*4160*/  LEA.HI.X.SX32 R39, R28, R5.reuse, 0x2, P3 ;  /* 0x000000051c277211 */ /* 0x080fe400018f16ff */
[----:B------:R-:W-:Y:S02]  /*4170*/  LEA R8, P0, R32, R54, 0x2 ;  /* 0x0000003620087211 */ /* 0x000fe400078010ff */
[----:B------:R-:W-:-:S02]  /*4180*/  LEA.HI.X.SX32 R101, R26, R5, 0x2, P1 ;  /* 0x000000051a657211 */ /* 0x000fc400008f16ff */
[-C--:B------:R-:W-:Y:S02]  /*4190*/  LEA.HI.X.SX32 R141, R27, R5.reuse, 0x2, P2 ;  /* 0x000000051b8d7211 */ /* 0x080fe400010f16ff */
[-C--:B------:R-:W-:Y:S02]  /*41a0*/  LEA R134, P3, R35, R54.reuse, 0x2 ;  /* 0x0000003623867211 */ /* 0x080fe400078610ff */
[-C--:B------:R-:W-:Y:S02]  /*41b0*/  LEA.HI.X.SX32 R57, R29, R5.reuse, 0x2, P4 ;  /* 0x000000051d397211 */ /* 0x080fe400020f16ff */
[----:B------:R-:W-:Y:S02]  /*41c0*/  LEA.HI.X.SX32 R105, R30, R5, 0x2, P5 ;  /* 0x000000051e697211 */ /* 0x000fe400028f16ff */
[-C--:B------:R-:W-:Y:S02]  /*41d0*/  LEA R106, P1, R33, R54.reuse, 0x2 ;  /* 0x00000036216a7211 */ /* 0x080fe400078210ff */
[----:B------:R-:W-:-:S02]  /*41e0*/  LEA R132, P2, R34, R54, 0x2 ;  /* 0x0000003622847211 */ /* 0x000fc400078410ff */
[-C--:B------:R-:W-:Y:S02]  /*41f0*/  LEA R70, P4, R41, R54.reuse, 0x2 ;  /* 0x0000003629467211 */ /* 0x080fe400078810ff */
[-C--:B------:R-:W-:Y:S02]  /*4200*/  LEA R86, P5, R42, R54.reuse, 0x2 ;  /* 0x000000362a567211 */ /* 0x080fe400078a10ff */
[-C--:B------:R-:W-:Y:S02]  /*4210*/  LEA.HI.X.SX32 R131, R31, R5.reuse, 0x2, P6 ;  /* 0x000000051f837211 */ /* 0x080fe400030f16ff */
[----:B------:R-:W-:Y:S02]  /*4220*/  LEA R136, P6, R43, R54, 0x2 ;  /* 0x000000362b887211 */ /* 0x000fe400078c10ff */
[-C--:B------:R-:W-:Y:S02]  /*4230*/  LEA.HI.X.SX32 R9, R32, R5.reuse, 0x2, P0 ;  /* 0x0000000520097211 */ /* 0x080fe400000f16ff */
[----:B------:R-:W-:-:S02]  /*4240*/  LEA.HI.X.SX32 R135, R35, R5, 0x2, P3 ;  /* 0x0000000523877211 */ /* 0x000fc400018f16ff */
[-C--:B------:R-:W-:Y:S02]  /*4250*/  LEA R40, P0, R44, R54.reuse, 0x2 ;  /* 0x000000362c287211 */ /* 0x080fe400078010ff */
[-C--:B------:R-:W-:Y:S02]  /*4260*/  LEA.HI.X.SX32 R107, R33, R5.reuse, 0x2, P1 ;  /* 0x00000005216b7211 */ /* 0x080fe400008f16ff */
[-C--:B------:R-:W-:Y:S02]  /*4270*/  LEA.HI.X.SX32 R133, R34, R5.reuse, 0x2, P2 ;  /* 0x0000000522857211 */ /* 0x080fe400010f16ff */
[----:B------:R-:W-:Y:S02]  /*4280*/  LEA R18, P3, R47, R54, 0x2 ;  /* 0x000000362f127211 */ /* 0x000fe400078610ff */
[-C--:B------:R-:W-:Y:S02]  /*4290*/  LEA.HI.X.SX32 R71, R41, R5.reuse, 0x2, P4 ;  /* 0x0000000529477211 */ /* 0x080fe400020f16ff */
[----:B------:R-:W-:-:S02]  /*42a0*/  LEA.HI.X.SX32 R87, R42, R5, 0x2, P5 ;  /* 0x000000052a577211 */ /* 0x000fc400028f16ff */
[-C--:B------:R-:W-:Y:S02]  /*42b0*/  LEA R30, P1, R45, R54.reuse, 0x2 ;  /* 0x000000362d1e7211 */ /* 0x080fe400078210ff */
[-C--:B------:R-:W-:Y:S02]  /*42c0*/  LEA R76, P2, R46, R54.reuse, 0x2 ;  /* 0x000000362e4c7211 */ /* 0x080fe400078410ff */
[-C--:B------:R-:W-:Y:S02]  /*42d0*/  LEA R20, P4, R50, R54.reuse, 0x2 ;  /* 0x0000003632147211 */ /* 0x080fe400078810ff */
[-C--:B------:R-:W-:Y:S02]  /*42e0*/  LEA R64, P5, R51, R54.reuse, 0x2 ;  /* 0x0000003633407211 */ /* 0x080fe400078a10ff */
[----:B------:R-:W-:Y:S02]  /*42f0*/  LEA.HI.X.SX32 R137, R43, R5, 0x2, P6 ;  /* 0x000000052b897211 */ /* 0x000fe400030f16ff */
[----:B------:R-:W-:-:S02]  /*4300*/  LEA R80, P6, R52, R54, 0x2 ;  /* 0x0000003634507211 */ /* 0x000fc400078c10ff */
[-C--:B------:R-:W-:Y:S02]  /*4310*/  LEA.HI.X.SX32 R41, R44, R5.reuse, 0x2, P0 ;  /* 0x000000052c297211 */ /* 0x080fe400000f16ff */
[-C--:B------:R-:W-:Y:S02]  /*4320*/  LEA.HI.X.SX32 R19, R47, R5.reuse, 0x2, P3 ;  /* 0x000000052f137211 */ /* 0x080fe400018f16ff */
[-C--:B------:R-:W-:Y:S02]  /*4330*/  LEA R108, P0, R53, R54.reuse, 0x2 ;  /* 0x00000036356c7211 */ /* 0x080fe400078010ff */
[-C--:B------:R-:W-:Y:S02]  /*4340*/  LEA.HI.X.SX32 R31, R45, R5.reuse, 0x2, P1 ;  /* 0x000000052d1f7211 */ /* 0x080fe400008f16ff */
[----:B------:R-:W-:Y:S02]  /*4350*/  LEA.HI.X.SX32 R77, R46, R5, 0x2, P2 ;  /* 0x000000052e4d7211 */ /* 0x000fe400010f16ff */
        /* <DEDUP_REMOVED lines=39> */
[----:B------:R-:W-:Y:S02]  /*45d0*/  LEA R60, P0, R125, R54, 0x2 ;  /* 0x000000367d3c7211 */ /* 0x000fe400078010ff */
[-C--:B------:R-:W-:Y:S02]  /*45e0*/  LEA.HI.X.SX32 R89, R92, R5.reuse, 0x2, P1 ;  /* 0x000000055c597211 */ /* 0x080fe400008f16ff */
[-C--:B------:R-:W-:Y:S02]  /*45f0*/  LEA.HI.X.SX32 R117, R93, R5.reuse, 0x2, P2 ;  /* 0x000000055d757211 */ /* 0x080fe400010f16ff */
[----:B------:R-:W-:-:S02]  /*4600*/  LEA.HI.X.SX32 R59, R96, R5, 0x2, P4 ;  /* 0x00000005603b7211 */ /* 0x000fc400020f16ff */
[----:B------:R-:W-:Y:S02]  /*4610*/  LEA.HI.X.SX32 R95, R97, R5, 0x2, P5 ;  /* 0x00000005615f7211 */ /* 0x000fe400028f16ff */
[-C--:B------:R-:W-:Y:S02]  /*4620*/  LEA R74, P1, R126, R54.reuse, 0x2 ;  /* 0x000000367e4a7211 */ /* 0x080fe400078210ff */
[-C--:B------:R-:W-:Y:S02]  /*4630*/  LEA R102, P2, R127, R54.reuse, 0x2 ;  /* 0x000000367f667211 */ /* 0x080fe400078410ff */
[-C--:B------:R-:W-:Y:S02]  /*4640*/  LEA R124, P3, R142, R54.reuse, 0x2 ;  /* 0x000000368e7c7211 */ /* 0x080fe400078610ff */
[-C--:B------:R-:W-:Y:S02]  /*4650*/  LEA R32, P4, R143, R54.reuse, 0x2 ;  /* 0x000000368f207211 */ /* 0x080fe400078810ff */
[----:B------:R-:W-:-:S02]  /*4660*/  LEA R90, P5, R144, R54, 0x2 ;  /* 0x00000036905a7211 */ /* 0x000fc400078a10ff */
[-C--:B------:R-:W-:Y:S02]  /*4670*/  LEA.HI.X.SX32 R121, R103, R5.reuse, 0x2, P6 ;  /* 0x0000000567797211 */ /* 0x080fe400030f16ff */
[----:B------:R-:W-:Y:S02]  /*4680*/  LEA R96, P6, R145, R54, 0x2 ;  /* 0x0000003691607211 */ /* 0x000fe400078c10ff */
[-C--:B------:R-:W-:Y:S02]  /*4690*/  LEA.HI.X.SX32 R61, R125, R5.reuse, 0x2, P0 ;  /* 0x000000057d3d7211 */ /* 0x080fe400000f16ff */
[-C--:B------:R-:W-:Y:S02]  /*46a0*/  LEA.HI.X.SX32 R75, R126, R5.reuse, 0x2, P1 ;  /* 0x000000057e4b7211 */ /* 0x080fe400008f16ff */
[-C--:B------:R-:W-:Y:S02]  /*46b0*/  LEA.HI.X.SX32 R103, R127, R5.reuse, 0x2, P2 ;  /* 0x000000057f677211 */ /* 0x080fe400010f16ff */
[----:B------:R-:W-:-:S02]  /*46c0*/  LEA.HI.X.SX32 R125, R142, R5, 0x2, P3 ;  /* 0x000000058e7d7211 */ /* 0x000fc400018f16ff */
[-C--:B------:R-:W-:Y:S02]  /*46d0*/  LEA.HI.X.SX32 R33, R143, R5.reuse, 0x2, P4 ;  /* 0x000000058f217211 */ /* 0x080fe400020f16ff */
[----:B------:R-:W-:Y:S02]  /*46e0*/  LEA.HI.X.SX32 R91, R144, R5, 0x2, P5 ;  /* 0x00000005905b7211 */ /* 0x000fe400028f16ff */
[-C--:B------:R-:W-:Y:S02]  /*46f0*/  LEA R50, P0, R146, R54.reuse, 0x2 ;  /* 0x0000003692327211 */ /* 0x080fe400078010ff */
[-C--:B------:R-:W-:Y:S02]  /*4700*/  LEA R34, P1, R147, R54.reuse, 0x2 ;  /* 0x0000003693227211 */ /* 0x080fe400078210ff */
[-C--:B------:R-:W-:Y:S02]  /*4710*/  LEA R82, P2, R148, R54.reuse, 0x2 ;  /* 0x0000003694527211 */ /* 0x080fe400078410ff */
[----:B------:R-:W-:-:S02]  /*4720*/  LEA R92, P3, R149, R54, 0x2 ;  /* 0x00000036955c7211 */ /* 0x000fc400078610ff */
[-C--:B------:R-:W-:Y:S02]  /*4730*/  LEA R126, P4, R150, R54.reuse, 0x2 ;  /* 0x00000036967e7211 */ /* 0x080fe400078810ff */
[-C--:B------:R-:W-:Y:S02]  /*4740*/  LEA R28, P5, R151, R54.reuse, 0x2 ;  /* 0x00000036971c7211 */ /* 0x080fe400078a10ff */
[-C--:B------:R-:W-:Y:S02]  /*4750*/  LEA.HI.X.SX32 R97, R145, R5.reuse, 0x2, P6 ;  /* 0x0000000591617211 */ /* 0x080fe400030f16ff */
[----:B------:R-:W-:Y:S02]  /*4760*/  LEA R54, P6, R152, R54, 0x2 ;  /* 0x0000003698367211 */ /* 0x000fe400078c10ff */
[----:B------:R-:W-:Y:S02]  /*4770*/  IADD3 R154, R2, -0x2, RZ ;  /* 0xfffffffe029a7810 */ /* 0x000fe40007ffe0ff */
[----:B------:R-:W-:-:S02]  /*4780*/  LEA.HI.X.SX32 R51, R146, R5, 0x2, P0 ;  /* 0x0000000592337211 */ /* 0x000fc400000f16ff */
[-C--:B------:R-:W-:Y:S02]  /*4790*/  LEA.HI.X.SX32 R35, R147, R5.reuse, 0x2, P1 ;  /* 0x0000000593237211 */ /* 0x080fe400008f16ff */
[-C--:B------:R-:W-:Y:S02]  /*47a0*/  LEA.HI.X.SX32 R83, R148, R5.reuse, 0x2, P2 ;  /* 0x0000000594537211 */ /* 0x080fe400010f16ff */
[-C--:B------:R-:W-:Y:S02]  /*47b0*/  LEA.HI.X.SX32 R93, R149, R5.reuse, 0x2, P3 ;  /* 0x00000005955d7211 */ /* 0x080fe400018f16ff */
[-C--:B------:R-:W-:Y:S02]  /*47c0*/  LEA.HI.X.SX32 R127, R150, R5.reuse, 0x2, P4 ;  /* 0x00000005967f7211 */ /* 0x080fe400020f16ff */
[-C--:B------:R-:W-:Y:S02]  /*47d0*/  LEA.HI.X.SX32 R29, R151, R5.reuse, 0x2, P5 ;  /* 0x00000005971d7211 */ /* 0x080fe400028f16ff */
[----:B------:R-:W-:Y:S01]  /*47e0*/  LEA.HI.X.SX32 R55, R152, R5, 0x2, P6 ;  /* 0x0000000598377211 */ /* 0x000fe200030f16ff */
[----:B------:R-:W-:Y:S01]  /*47f0*/  VIADD R5, R2, 0xffffffdf ;  /* 0xffffffdf02057836 */ /* 0x000fe20000000000 */
[----:B------:R-:W-:Y:S01]  /*4800*/  ISETP.GE.U32.AND P3, PT, R153, 0x7fffffc0, PT ;  /* 0x7fffffc09900780c */ /* 0x000fe20003f66070 */
[----:B------:R-:W-:Y:S01]  /*4810*/  IMAD R153, R244, 0x27, RZ ;  /* 0x00000027f4997824 */ /* 0x000fe200078e02ff */
[----:B------:R-:W-:-:S02]  /*4820*/  LEA R142, P1, R0, UR6, 0x2 ;  /* 0x00000006008e7c11 */ /* 0x000fc4000f8210ff */
[----:B------:R-:W-:Y:S02]  /*4830*/  ISETP.GE.U32.AND P0, PT, R4, 0x7fffffbd, PT ;  /* 0x7fffffbd0400780c */ /* 0x000fe40003f06070 */
[----:B------:R-:W-:Y:S02]  /*4840*/  ISETP.GE.U32.AND P5, PT, R154, 0x7fffffbf, PT ;  /* 0x7fffffbf9a00780c */ /* 0x000fe40003fa6070 */
[----:B------:R-:W-:Y:S02]  /*4850*/  LEA R4, P6, R3, UR6, 0x2 ;  /* 0x0000000603047c11 */ /* 0x000fe4000f8c10ff */
[----:B------:R-:W-:Y:S02]  /*4860*/  ISETP.GE.U32.AND P2, PT, R5, 0x7fffffa0, PT ;  /* 0x7fffffa00500780c */ /* 0x000fe40003f46070 */
[----:B------:R-:W-:Y:S01]  /*4870*/  LEA.HI.X.SX32 R143, R0, UR7, 0x2, P1 ;  /* 0x00000007008f7c11 */ /* 0x000fe200088f16ff */
[----:B------:R-:W-:Y:S01]  /*4880*/  VIADD R0, R2, 0xffffffdd ;  /* 0xffffffdd02007836 */ /* 0x000fe20000000000 */
[----:B------:R-:W-:Y:S01]  /*4890*/  LEA.HI.X.SX32 R5, R3, UR7, 0x2, P6 ;  /* 0x0000000703057c11 */ /* 0x000fe2000b0f16ff */
[C---:B------:R-:W-:Y:S01]  /*48a0*/  IMAD.SHL.U32 R3, R244.reuse, 0x2, RZ ;  /* 0x00000002f4037824 */ /* 0x040fe200078e00ff */
[----:B------:R-:W-:Y:S01]  /*48b0*/  ISETP.GE.U32.AND P4, PT, R155, 0x7fffffbe, PT ;  /* 0x7fffffbe9b00780c */ /* 0x000fe20003f86070 */
[----:B------:R-:W-:Y:S01]  /*48c0*/  IMAD.WIDE R212, R244, 0x4, R142 ;  /* 0x00000004f4d47825 */ /* 0x000fe200078e028e */
[----:B------:R-:W-:Y:S01]  /*48d0*/  IADD3 R13, R2, -0x22, RZ ;  /* 0xffffffde020d7810 */ /* 0x000fe20007ffe0ff */
[----:B------:R-:W-:Y:S01]  /*48e0*/  @!PT LDS RZ, [RZ] ;  /* 0x00000000fffff984 */ /* 0x000fe20000000800 */
[----:B------:R-:W-:Y:S01]  /*48f0*/  @!PT LDS RZ, [RZ] ;  /* 0x00000000fffff984 */ /* 0x000fe20000000800 */
[----:B------:R-:W-:Y:S01]  /*4900*/  @!PT LDS RZ, [RZ] ;  /* 0x00000000fffff984 */ /* 0x000fe20000000800 */
[----:B------:R-:W-:Y:S01]  /*4910*/  LDGSTS.E [R246], desc[UR16][R142.64], !P3 ;  /* 0x000000008ef67fae */ /* 0x000fe2000d921850 */
[----:B------:R-:W-:Y:S01]  /*4920*/  ISETP.GE.U32.AND P6, PT, R0, 0x7fffff9e, PT ;  /* 0x7fffff9e0000780c */ /* 0x000fe20003fc6070 */
[----:B------:R-:W-:Y:S01]  /*4930*/  IMAD.WIDE R214, R244, 0x4, R4 ;  /* 0x00000004f4d67825 */ /* 0x000fe200078e0204 */
[----:B------:R-:W-:Y:S01]  /*4940*/  IADD3 R0, R2, -0x5, RZ ;  /* 0xfffffffb02007810 */ /* 0x000fe20007ffe0ff */
[----:B------:R-:W-:Y:S01]  /*4950*/  LDGSTS.E [R246+0x4000], desc[UR16][R4.64], !P3 ;  /* 0x0400000004f67fae */ /* 0x000fe2000d921850 */
[----:B------:R-:W-:Y:S01]  /*4960*/  ISETP.GE.U32.AND P1, PT, R13, 0x7fffff9f, PT ;  /* 0x7fffff9f0d00780c */ /* 0x000fe20003f26070 */
[C---:B------:R-:W-:Y:S01]  /*4970*/  IMAD.WIDE R228, R3.reuse, 0x4, R142 ;  /* 0x0000000403e47825 */ /* 0x040fe200078e028e */
[----:B------:R-:W-:Y:S01]  /*4980*/  IADD3 R248, R248, UR12, RZ ;  /* 0x0000000cf8f87c10 */ /* 0x000fe2000fffe0ff */
[----:B------:R-:W-:Y:S01]  /*4990*/  LDGSTS.E [R246+0x4], desc[UR16][R212.64], !P5 ;  /* 0x00004000d4f67fae */ /* 0x000fe2000e921850 */
[----:B------:R-:W-:Y:S01]  /*49a0*/  IADD3 R250, R250, UR12, RZ ;  /* 0x0000000cfafa7c10 */ /* 0x000fe2000fffe0ff */
[----:B------:R-:W-:Y:S01]  /*49b0*/  IMAD.WIDE R226, R3, 0x4, R4 ;  /* 0x0000000403e27825 */ /* 0x000fe200078e0204 */
[----:B------:R-:W-:Y:S01]  /*49c0*/  LOP3.LUT R15, R7, 0x70, RZ, 0x3c, !PT ;  /* 0x00000070070f7812 */ /* 0x000fe200078e3cff */
[----:B------:R-:W-:Y:S01]  /*49d0*/  LDGSTS.E [R246+0x4004], desc[UR16][R214.64], !P5 ;  /* 0x04004000d6f67fae */ /* 0x000fe2000e921850 */
[----:B------:R-:W-:Y:S01]  /*49e0*/  ISETP.GE.U32.AND P5, PT, R0, 0x7fffffbc, PT ;  /* 0x7fffffbc0000780c */ /* 0x000fe20003fa6070 */
[----:B------:R-:W-:Y:S01]  /*49f0*/  VIADD R13, R2, 0xffffffdc ;  /* 0xffffffdc020d7836 */ /* 0x000fe20000000000 */
[----:B------:R-:W-:Y:S01]  /*4a00*/  IADD3 R15, R15, UR12, RZ ;  /* 0x0000000c0f0f7c10 */ /* 0x000fe2000fffe0ff */
[----:B------:R-:W-:Y:S01]  /*4a10*/  IMAD R3, R244, 0x3, RZ ;  /* 0x00000003f4037824 */ /* 0x000fe200078e02ff */
[----:B------:R-:W-:Y:S01]  /*4a20*/  LDGSTS.E [R246+0x8], desc[UR16][R228.64], !P4 ;  /* 0x00008000e4f67fae */ /* 0x000fe2000e121850 */
[----:B------:R-:W-:Y:S01]  /*4a30*/  VIADD R0, R2, 0xfffffffa ;  /* 0xfffffffa02007836 */ /* 0x000fe20000000000 */
[----:B------:R-:W-:Y:S01]  /*4a40*/  ISETP.GE.U32.AND P3, PT, R13, 0x7fffff9d, PT ;  /* 0x7fffff9d0d00780c */ /* 0x000fe20003f66070 */
[C---:B------:R-:W-:Y:S01]  /*4a50*/  IMAD.WIDE R224, R3.reuse, 0x4, R142 ;  /* 0x0000000403e07825 */ /* 0x040fe200078e028e */
[----:B------:R-:W-:Y:S02]  /*4a60*/  LDGSTS.E [R246+0x4008], desc[UR16][R226.64], !P4 ;  /* 0x04008000e2f67fae */ /* 0x000fe4000e121850 */
[----:B------:R-:W-:Y:S01]  /*4a70*/  ISETP.GE.U32.AND P4, PT, R0, 0x7fffffbb, PT ;  /* 0x7fffffbb0000780c */ /* 0x000fe20003f86070 */
[----:B------:R-:W-:Y:S01]  /*4a80*/  IMAD.WIDE R156, R3, 0x4, R4 ;  /* 0x00000004039c7825 */ /* 0x000fe200078e0204 */
[----:B------:R-:W-:Y:S01]  /*4a90*/  IADD3 R0, R2, -0x7, RZ ;  /* 0xfffffff902007810 */ /* 0x000fe20007ffe0ff */
[----:B------:R-:W-:Y:S02]  /*4aa0*/  LDGSTS.E [R246+0xc], desc[UR16][R224.64], !P0 ;  /* 0x0000c000e0f67fae */ /* 0x000fe4000c121850 */
[----:B------:R-:W-:-:S02]  /*4ab0*/  IMAD.SHL.U32 R13, R244, 0x20, RZ ;  /* 0x00000020f40d7824 */ /* 0x000fc400078e00ff */
[----:B------:R-:W-:Y:S01]  /*4ac0*/  IMAD R3, R244, 0x21, RZ ;  /* 0x00000021f4037824 */ /* 0x000fe200078e02ff */
[----:B------:R-:W-:Y:S01]  /*4ad0*/  LDGSTS.E [R246+0x400c], desc[UR16][R156.64], !P0 ;  /* 0x0400c0009cf67fae */ /* 0x000fe2000c121850 */
[C---:B------:R-:W-:Y:S01]  /*4ae0*/  IMAD.WIDE R220, R13.reuse, 0x4, R142 ;  /* 0x000000040ddc7825 */ /* 0x040fe200078e028e */
[----:B------:R-:W-:Y:S02]  /*4af0*/  ISETP.GE.U32.AND P0, PT, R0, 0x7fffffba, PT ;  /* 0x7fffffba0000780c */ /* 0x000fe40003f06070 */
[----:B------:R-:W-:Y:S01]  /*4b00*/  STL.64 [R1+0x230], R156 ;  /* 0x0002309c01007387 */ /* 0x000fe20000100a00 */
[----:B------:R-:W-:-:S03]  /*4b10*/  IMAD.WIDE R216, R13, 0x4, R4 ;  /* 0x000000040dd87825 */ /* 0x000fc600078e0204 */
[----:B------:R-:W-:Y:S01]  /*4b20*/  LDGSTS.E [R246+0x8000], desc[UR16][R220.64], !P2 ;  /* 0x08000000dcf67fae */ /* 0x000fe2000d121850 */
[----:B------:R-:W-:Y:S02]  /*4b30*/  IMAD R13, R244, 0x22, RZ ;  /* 0x00000022f40d7824 */ /* 0x000fe400078e02ff */
[----:B------:R-:W-:Y:S01]  /*4b40*/  VIADD R0, R2, 0xfffffff8 ;  /* 0xfffffff802007836 */ /* 0x000fe20000000000 */
[----:B------:R-:W-:Y:S01]  /*4b50*/  LDGSTS.E [R246+0xc000], desc[UR16][R216.64], !P2 ;  /* 0x0c000000d8f67fae */ /* 0x000fe2000d121850 */
[----:B------:R-:W-:-:S03]  /*4b60*/  IMAD.WIDE R222, R3, 0x4, R142 ;  /* 0x0000000403de7825 */ /* 0x000fc600078e028e */
[----:B------:R-:W-:Y:S01]  /*4b70*/  ISETP.GE.U32.AND P2, PT, R0, 0x7fffffb9, PT ;  /* 0x7fffffb90000780c */ /* 0x000fe20003f46070 */
[----:B------:R-:W-:Y:S01]  /*4b80*/  IMAD.WIDE R148, R3, 0x4, R4 ;  /* 0x0000000403947825 */ /* 0x000fe200078e0204 */
[----:B------:R-:W-:Y:S03]  /*4b90*/  LDGSTS.E [R246+0x8004], desc[UR16][R222.64], !P1 ;  /* 0x08004000def67fae */ /* 0x000fe6000c921850 */
[C---:B------:R-:W-:Y:S01]  /*4ba0*/  IMAD.WIDE R146, R13.reuse, 0x4, R142 ;  /* 0x000000040d927825 */ /* 0x040fe200078e028e */
[----:B------:R1:W-:Y:S03]  /*4bb0*/  LDGSTS.E [R246+0xc004], desc[UR16][R148.64], !P1 ;  /* 0x0c00400094f67fae */ /* 0x0003e6000c921850 */
[----:B------:R-:W-:Y:S01]  /*4bc0*/  IMAD.WIDE R144, R13, 0x4, R4 ;  /* 0x000000040d907825 */ /* 0x000fe200078e0204 */
[----:B------:R2:W-:Y:S03]  /*4bd0*/  LDGSTS.E [R246+0x8008], desc[UR16][R146.64], !P6 ;  /* 0x0800800092f67fae */ /* 0x0005e6000f121850 */
[C---:B------:R-:W-:Y:S01]  /*4be0*/  VIADD R3, R2.reuse, 0xffffffda ;  /* 0xffffffda02037836 */ /* 0x040fe20000000000 */
[----:B------:R3:W-:Y:S01]  /*4bf0*/  LDGSTS.E [R246+0xc008], desc[UR16][R144.64], !P6 ;  /* 0x0c00800090f67fae */ /* 0x0007e2000f121850 */
[----:B------:R-:W-:-:S02]  /*4c00*/  VIADD R0, R2, 0xffffffdb ;  /* 0xffffffdb02007836 */ /* 0x000fc40000000000 */
[----:B------:R-:W-:Y:S01]  /*4c10*/  IMAD R13, R244, 0x23, RZ ;  /* 0x00000023f40d7824 */ /* 0x000fe200078e02ff */
[----:B------:R1:W-:Y:S01]  /*4c20*/  STL.64 [R1+0x70], R148 ;  /* 0x0000709401007387 */ /* 0x0003e20000100a00 */
[----:B------:R-:W-:Y:S01]  /*4c30*/  ISETP.GE.U32.AND P6, PT, R3, 0x7fffff9b, PT ;  /* 0x7fffff9b0300780c */ /* 0x000fe20003fc6070 */
[--C-:B------:R-:W-:Y:S01]  /*4c40*/  IMAD.WIDE R242, R153, 0x4, R142.reuse ;  /* 0x0000000499f27825 */ /* 0x100fe200078e028e */
[----:B------:R-:W-:Y:S01]  /*4c50*/  ISETP.GE.U32.AND P1, PT, R0, 0x7fffff9c, PT ;  /* 0x7fffff9c0000780c */ /* 0x000fe20003f26070 */
[----:B------:R2:W-:Y:S01]  /*4c60*/  STL.64 [R1+0x68], R146 ;  /* 0x0000689201007387 */ /* 0x0005e20000100a00 */
[----:B------:R-:W-:Y:S01]  /*4c70*/  SHF.L.U32 R3, R244, 0x2, RZ ;  /* 0x00000002f4037819 */ /* 0x000fe200000006ff */
[----:B------:R-:W-:Y:S02]  /*4c80*/  IMAD.WIDE R150, R13, 0x4, R142 ;  /* 0x000000040d967825 */ /* 0x000fe400078e028e */
[----:B------:R3:W-:Y:S02]  /*4c90*/  STL.64 [R1+0x60], R144 ;  /* 0x0000609001007387 */ /* 0x0007e40000100a00 */
[----:B------:R-:W-:-:S02]  /*4ca0*/  VIADD R0, R2, 0xffffffd9 ;  /* 0xffffffd902007836 */ /* 0x000fc40000000000 */
[----:B-1----:R-:W-:Y:S01]  /*4cb0*/  IMAD.WIDE R148, R13, 0x4, R4 ;  /* 0x000000040d947825 */ /* 0x002fe200078e0204 */
[----:B------:R1:W-:Y:S03]  /*4cc0*/  LDGSTS.E [R246+0x800c], desc[UR16][R150.64], !P3 ;  /* 0x0800c00096f67fae */ /* 0x0003e6000d921850 */
[C---:B--2---:R-:W-:Y:S01]  /*4cd0*/  IMAD.WIDE R146, R3.reuse, 0x4, R142 ;  /* 0x0000000403927825 */ /* 0x044fe200078e028e */
[----:B------:R2:W-:Y:S01]  /*4ce0*/  LDGSTS.E [R246+0xc00c], desc[UR16][R148.64], !P3 ;  /* 0x0c00c00094f67fae */ /* 0x0005e2000d921850 */
[----:B------:R-:W-:Y:S02]  /*4cf0*/  ISETP.GE.U32.AND P3, PT, R0, 0x7fffff9a, PT ;  /* 0x7fffff9a0000780c */ /* 0x000fe40003f66070 */
[----:B---3--:R-:W-:Y:S01]  /*4d00*/  IMAD.WIDE R144, R3, 0x4, R4 ;  /* 0x0000000403907825 */ /* 0x008fe200078e0204 */
[----:B------:R1:W-:Y:S03]  /*4d10*/  STL.64 [R1+0x58], R150 ;  /* 0x0000589601007387 */ /* 0x0003e60000100a00 */
[----:B------:R-:W-:Y:S01]  /*4d20*/  IMAD R3, R244, 0x5, RZ ;  /* 0x00000005f4037824 */ /* 0x000fe200078e02ff */
[----:B------:R2:W-:Y:S01]  /*4d30*/  STL.64 [R1+0x50], R148 ;  /* 0x0000509401007387 */ /* 0x0005e20000100a00 */
[----:B------:R-:W-:-:S02]  /*4d40*/  VIADD R0, R2, 0xffffffd8 ;  /* 0xffffffd802007836 */ /* 0x000fc40000000000 */
[----:B------:R-:W-:Y:S01]  /*4d50*/  IMAD R13, R244, 0x6, RZ ;  /* 0x00000006f40d7824 */ /* 0x000fe200078e02ff */
[----:B------:R3:W-:Y:S01]  /*4d60*/  LDGSTS.E [R247], desc[UR16][R146.64], !P5 ;  /* 0x0000000092f77fae */ /* 0x0007e2000e921850 */
[----:B------:R-:W-:-:S03]  /*4d70*/  IMAD.WIDE R152, R153, 0x4, R4 ;  /* 0x0000000499987825 */ /* 0x000fc600078e0204 */
[----:B------:R4:W-:Y:S01]  /*4d80*/  LDGSTS.E [R247+0x4000], desc[UR16][R144.64], !P5 ;  /* 0x0400000090f77fae */ /* 0x0009e2000e921850 */
[C---:B-1----:R-:W-:Y:S01]  /*4d90*/  IMAD.WIDE R150, R3.reuse, 0x4, R142 ;  /* 0x0000000403967825 */ /* 0x042fe200078e028e */
[----:B------:R-:W-:Y:S02]  /*4da0*/  ISETP.GE.U32.AND P5, PT, R0, 0x7fffff99, PT ;  /* 0x7fffff990000780c */ /* 0x000fe40003fa6070 */
[----:B------:R3:W-:Y:S01]  /*4db0*/  STL.64 [R1+0x228], R146 ;  /* 0x0002289201007387 */ /* 0x0007e20000100a00 */
[----:B--2---:R-:W-:Y:S01]  /*4dc0*/  IMAD.WIDE R148, R3, 0x4, R4 ;  /* 0x0000000403947825 */ /* 0x004fe200078e0204 */
[----:B------:R-:W-:Y:S02]  /*4dd0*/  IADD3 R0, R2, -0x9, RZ ;  /* 0xfffffff702007810 */ /* 0x000fe40007ffe0ff */
[----:B------:R4:W-:Y:S01]  /*4de0*/  STL.64 [R1+0x220], R144 ;  /* 0x0002209001007387 */ /* 0x0009e20000100a00 */
[----:B------:R-:W-:Y:S02]  /*4df0*/  IMAD R3, R244, 0x7, RZ ;  /* 0x00000007f4037824 */ /* 0x000fe400078e02ff */
[C---:B------:R-:W-:Y:S01]  /*4e00*/  IMAD.WIDE R166, R163.reuse, 0x4, R142 ;  /* 0x00000004a3a67825 */ /* 0x040fe200078e028e */
[----:B------:R1:W-:Y:S03]  /*4e10*/  LDGSTS.E [R247+0x4], desc[UR16][R150.64], !P4 ;  /* 0x0000400096f77fae */ /* 0x0003e6000e121850 */
[----:B------:R-:W-:Y:S01]  /*4e20*/  IMAD.WIDE R162, R163, 0x4, R4 ;  /* 0x00000004a3a27825 */ /* 0x000fe200078e0204 */
[----:B------:R-:W-:Y:S01]  /*4e30*/  LDGSTS.E [R247+0x4004], desc[UR16][R148.64], !P4 ;  /* 0x0400400094f77fae */ /* 0x000fe2000e121850 */
[----:B------:R-:W-:-:S02]  /*4e40*/  ISETP.GE.U32.AND P4, PT, R0, 0x7fffffb8, PT ;  /* 0x7fffffb80000780c */ /* 0x000fc40003f86070 */
[C---:B---3--:R-:W-:Y:S01]  /*4e50*/  IMAD.WIDE R146, R13.reuse, 0x4, R142 ;  /* 0x000000040d927825 */ /* 0x048fe200078e028e */
[----:B------:R1:W-:Y:S03]  /*4e60*/  STL.64 [R1+0x218], R150 ;  /* 0x0002189601007387 */ /* 0x0003e60000100a00 */
[----:B----4-:R-:W-:Y:S01]  /*4e70*/  IMAD.WIDE R144, R13, 0x4, R4 ;  /* 0x000000040d907825 */ /* 0x010fe200078e0204 */
[----:B------:R-:W-:Y:S03]  /*4e80*/  STL.64 [R1+0x210], R148 ;  /* 0x0002109401007387 */ /* 0x000fe60000100a00 */
[----:B------:R-:W-:Y:S01]  /*4e90*/  VIADD R0, R2, 0xfffffff6 ;  /* 0xfffffff602007836 */ /* 0x000fe20000000000 */
[----:B------:R2:W-:Y:S01]  /*4ea0*/  STL.64 [R1+0x208], R146 ;  /* 0x0002089201007387 */ /* 0x0005e20000100a00 */
[----:B------:R-:W-:-:S02]  /*4eb0*/  IMAD R13, R244, 0xa, RZ ;  /* 0x0000000af40d7824 */ /* 0x000fc400078e02ff */
[--C-:B------:R-:W-:Y:S01]  /*4ec0*/  IMAD.WIDE R240, R165, 0x4, R142.reuse ;  /* 0x00000004a5f07825 */ /* 0x100fe200078e028e */
[----:B------:R2:W-:Y:S03]  /*4ed0*/  LDGSTS.E [R247+0x8], desc[UR16][R146.64], !P0 ;  /* 0x0000800092f77fae */ /* 0x0005e6000c121850 */
[----:B-1----:R-:W-:Y:S01]  /*4ee0*/  IMAD.WIDE R150, R3, 0x4, R142 ;  /* 0x0000000403967825 */ /* 0x002fe200078e028e */
[----:B------:R1:W-:Y:S03]  /*4ef0*/  STL.64 [R1+0x200], R144 ;  /* 0x0002009001007387 */ /* 0x0003e60000100a00 */
[----:B------:R-:W-:Y:S01]  /*4f00*/  IMAD.WIDE R164, R165, 0x4, R4 ;  /* 0x00000004a5a47825 */ /* 0x000fe200078e0204 */
[----:B------:R1:W-:Y:S01]  /*4f10*/  LDGSTS.E [R247+0x4008], desc[UR16][R144.64], !P0 ;  /* 0x0400800090f77fae */ /* 0x0003e2000c121850 */
[----:B------:R-:W-:-:S02]  /*4f20*/  ISETP.GE.U32.AND P0, PT, R0, 0x7fffffb7, PT ;  /* 0x7fffffb70000780c */ /* 0x000fc40003f06070 */
[----:B------:R-:W-:Y:S01]  /*4f30*/  VIADD R0, R2, 0xfffffff5 ;  /* 0xfffffff502007836 */ /* 0x000fe20000000000 */
[----:B------:R-:W-:Y:S01]  /*4f40*/  STL.64 [R1+0x1f8], R150 ;  /* 0x0001f89601007387 */ /* 0x000fe20000100a00 */
[----:B--2---:R-:W-:-:S03]  /*4f50*/  IMAD.WIDE R146, R3, 0x4, R4 ;  /* 0x0000000403927825 */ /* 0x004fc600078e0204 */
[----:B------:R-:W-:Y:S01]  /*4f60*/  LDGSTS.E [R247+0xc], desc[UR16][R150.64], !P2 ;  /* 0x0000c00096f77fae */ /* 0x000fe2000d121850 */
[----:B------:R-:W-:Y:S02]  /*4f70*/  VIADD R3, R2, 0xffffffd6 ;  /* 0xffffffd602037836 */ /* 0x000fe40000000000 */
[----:B------:R-:W-:Y:S01]  /*4f80*/  IMAD.WIDE R184, R168, 0x4, R142 ;  /* 0x00000004a8b87825 */ /* 0x000fe200078e028e */
[----:B------:R2:W-:Y:S03]  /*4f90*/  STL.64 [R1+0x1f0], R146 ;  /* 0x0001f09201007387 */ /* 0x0005e60000100a00 */
[----:B-1----:R-:W-:Y:S01]  /*4fa0*/  IMAD R145, R244, 0x24, RZ ;  /* 0x00000024f4917824 */ /* 0x002fe200078e02ff */
[----:B------:R2:W-:Y:S01]  /*4fb0*/  LDGSTS.E [R247+0x400c], desc[UR16][R146.64], !P2 ;  /* 0x0400c00092f77fae */ /* 0x0005e2000d121850 */
[----:B------:R-:W-:Y:S01]  /*4fc0*/  ISETP.GE.U32.AND P2, PT, R0, 0x7fffffb6, PT ;  /* 0x7fffffb60000780c */ /* 0x000fe20003f46070 */
[----:B------:R-:W-:-:S02]  /*4fd0*/  VIADD R0, R2, 0xfffffff4 ;  /* 0xfffffff402007836 */ /* 0x000fc40000000000 */
[----:B------:R-:W-:-:S04]  /*4fe0*/  IMAD.WIDE R148, R145, 0x4, R142 ;  /* 0x0000000491947825 */ /* 0x000fc800078e028e */
[--C-:B------:R-:W-:Y:S01]  /*4ff0*/  IMAD.WIDE R144, R145, 0x4, R4.reuse ;  /* 0x0000000491907825 */ /* 0x100fe200078e0204 */
[----:B------:R1:W-:Y:S03]  /*5000*/  STL.64 [R1+0x48], R148 ;  /* 0x0000489401007387 */ /* 0x0003e60000100a00 */
[C---:B--2---:R-:W-:Y:S01]  /*5010*/  IMAD R147, R244.reuse, 0x25, RZ ;  /* 0x00000025f4937824 */ /* 0x044fe200078e02ff */
[----:B------:R1:W-:Y:S01]  /*5020*/  LDGSTS.E [R247+0x8000], desc[UR16][R148.64], !P1 ;  /* 0x0800000094f77fae */ /* 0x0003e2000c921850 */
[----:B------:R-:W-:Y:S02]  /*5030*/  IMAD R151, R244, 0x26, RZ ;  /* 0x00000026f4977824 */ /* 0x000fe400078e02ff */
[----:B------:R-:W-:Y:S01]  /*5040*/  IMAD.WIDE R168, R168, 0x4, R4 ;  /* 0x00000004a8a87825 */ /* 0x000fe200078e0204 */
[----:B------:R2:W-:Y:S01]  /*5050*/  LDGSTS.E [R247+0xc000], desc[UR16][R144.64], !P1 ;  /* 0x0c00000090f77fae */ /* 0x0005e2000c921850 */
[----:B------:R-:W-:-:S02]  /*5060*/  ISETP.GE.U32.AND P1, PT, R0, 0x7fffffb5, PT ;  /* 0x7fffffb50000780c */ /* 0x000fc40003f26070 */
[C---:B------:R-:W-:Y:S01]  /*5070*/  IMAD.WIDE R154, R151.reuse, 0x4, R142 ;  /* 0x00000004979a7825 */ /* 0x040fe200078e028e */
[----:B------:R-:W-:Y:S01]  /*5080*/  IADD3 R0, R2, -0x29, RZ ;  /* 0xffffffd702007810 */ /* 0x000fe20007ffe0ff */
[----:B------:R2:W-:Y:S02]  /*5090*/  STL.64 [R1+0x798], R144 ;  /* 0x0007989001007387 */ /* 0x0005e40000100a00 */
[----:B------:R-:W-:-:S04]  /*50a0*/  IMAD.WIDE R150, R151, 0x4, R4 ;  /* 0x0000000497967825 */ /* 0x000fc800078e0204 */
[----:B-1----:R-:W-:-:S04]  /*50b0*/  IMAD.WIDE R148, R147, 0x4, R142 ;  /* 0x0000000493947825 */ /* 0x002fc800078e028e */
[--C-:B------:R-:W-:Y:S01]  /*50c0*/  IMAD.WIDE R146, R147, 0x4, R4.reuse ;  /* 0x0000000493927825 */ /* 0x100fe200078e0204 */
[----:B------:R1:W-:Y:S03]  /*50d0*/  LDGSTS.E [R247+0x8004], desc[UR16][R148.64], !P6 ;  /* 0x0800400094f77fae */ /* 0x0003e6000f121850 */
[----:B--2---:R-:W-:Y:S01]  /*50e0*/  IMAD.WIDE R144, R13, 0x4, R4 ;  /* 0x000000040d907825 */ /* 0x004fe200078e0204 */
[----:B------:R2:W-:Y:S01]  /*50f0*/  LDGSTS.E [R247+0xc004], desc[UR16][R146.64], !P6 ;  /* 0x0c00400092f77fae */ /* 0x0005e2000f121850 */
[----:B------:R-:W-:Y:S02]  /*5100*/  ISETP.GE.U32.AND P6, PT, R0, 0x7fffff98, PT ;  /* 0x7fffff980000780c */ /* 0x000fe40003fc6070 */
[----:B------:R-:W-:Y:S01]  /*5110*/  VIADD R0, R2, 0xffffffd5 ;  /* 0xffffffd502007836 */ /* 0x000fe20000000000 */
[----:B------:R3:W-:Y:S01]  /*5120*/  LDGSTS.E [R247+0x8008], desc[UR16][R154.64], !P3 ;  /* 0x080080009af77fae */ /* 0x0007e2000d921850 */
[----:B------:R-:W-:-:S03]  /*5130*/  IMAD.WIDE R174, R172, 0x4, R142 ;  /* 0x00000004acae7825 */ /* 0x000fc600078e028e */
[----:B------:R4:W-:Y:S01]  /*5140*/  LDGSTS.E [R247+0xc008], desc[UR16][R150.64], !P3 ;  /* 0x0c00800096f77fae */ /* 0x0009e2000d921850 */
[----:B------:R-:W-:Y:S01]  /*5150*/  ISETP.GE.U32.AND P3, PT, R3, 0x7fffff97, PT ;  /* 0x7fffff970300780c */ /* 0x000fe20003f66070 */
[----:B------:R-:W-:Y:S02]  /*5160*/  IMAD.SHL.U32 R3, R244, 0x8, RZ ;  /* 0x00000008f4037824 */ /* 0x000fe400078e00ff */
[----:B------:R-:W-:Y:S01]  /*5170*/  LDGSTS.E [R247+0x800c], desc[UR16][R242.64], !P5 ;  /* 0x0800c000f2f77fae */ /* 0x000fe2000e921850 */
[----:B------:R-:W-:-:S03]  /*5180*/  IMAD.WIDE R172, R172, 0x4, R4 ;  /* 0x00000004acac7825 */ /* 0x000fc600078e0204 */
[----:B------:R-:W-:Y:S01]  /*5190*/  LDGSTS.E [R247+0xc00c], desc[UR16][R152.64], !P5 ;  /* 0x0c00c00098f77fae */ /* 0x000fe2000e921850 */
[C---:B------:R-:W-:Y:S01]  /*51a0*/  IMAD.WIDE R158, R3.reuse, 0x4, R142 ;  /* 0x00000004039e7825 */ /* 0x040fe200078e028e */
[----:B------:R-:W-:Y:S02]  /*51b0*/  ISETP.GE.U32.AND P5, PT, R0, 0x7fffff96, PT ;  /* 0x7fffff960000780c */ /* 0x000fe40003fa6070 */
[----:B------:R1:W-:Y:S01]  /*51c0*/  STL.64 [R1+0x7a0], R148 ;  /* 0x0007a09401007387 */ /* 0x0003e20000100a00 */
[----:B------:R-:W-:-:S03]  /*51d0*/  IMAD.WIDE R156, R3, 0x4, R4 ;  /* 0x00000004039c7825 */ /* 0x000fc600078e0204 */
[----:B------:R2:W-:Y:S01]  /*51e0*/  STL.64 [R1+0x7a8], R146 ;  /* 0x0007a89201007387 */ /* 0x0005e20000100a00 */
[----:B------:R-:W-:Y:S02]  /*51f0*/  VIADD R0, R2, 0xffffffd4 ;  /* 0xffffffd402007836 */ /* 0x000fe40000000000 */
[----:B------:R-:W-:Y:S01]  /*5200*/  IMAD R3, R244, 0x9, RZ ;  /* 0x00000009f4037824 */ /* 0x000fe200078e02ff */
[----:B------:R3:W-:Y:S01]  /*5210*/  STL.64 [R1+0x7b0], R154 ;  /* 0x0007b09a01007387 */ /* 0x0007e20000100a00 */
[----:B------:R-:W-:-:S03]  /*5220*/  IMAD.WIDE R180, R176, 0x4, R142 ;  /* 0x00000004b0b47825 */ /* 0x000fc600078e028e */
[----:B------:R4:W-:Y:S01]  /*5230*/  STL.64 [R1+0x7b8], R150 ;  /* 0x0007b89601007387 */ /* 0x0009e20000100a00 */
[----:B-1----:R-:W-:-:S03]  /*5240*/  IMAD.WIDE R148, R3, 0x4, R4 ;  /* 0x0000000403947825 */ /* 0x002fc600078e0204 */
[----:B------:R1:W-:Y:S01]  /*5250*/  LDGSTS.E [R248], desc[UR16][R158.64], !P4 ;  /* 0x000000009ef87fae */ /* 0x0003e2000e121850 */
[----:B--2---:R-:W-:-:S03]  /*5260*/  IMAD.WIDE R146, R13, 0x4, R142 ;  /* 0x000000040d927825 */ /* 0x004fc600078e028e */
[----:B------:R2:W-:Y:S01]  /*5270*/  LDGSTS.E [R248+0x4000], desc[UR16][R156.64], !P4 ;  /* 0x040000009cf87fae */ /* 0x0005e2000e121850 */
[----:B------:R-:W-:Y:S01]  /*5280*/  ISETP.GE.U32.AND P4, PT, R0, 0x7fffff95, PT ;  /* 0x7fffff950000780c */ /* 0x000fe20003f86070 */
[----:B------:R-:W-:Y:S01]  /*5290*/  VIADD R0, R2, 0xfffffff3 ;  /* 0xfffffff302007836 */ /* 0x000fe20000000000 */
[----:B---3--:R-:W-:Y:S01]  /*52a0*/  MOV R154, R222 ;  /* 0x000000de009a7202 */ /* 0x008fe20000000f00 */
[----:B----4-:R-:W-:Y:S01]  /*52b0*/  IMAD.WIDE R150, R3, 0x4, R142 ;  /* 0x0000000403967825 */ /* 0x010fe200078e028e */
[----:B------:R-:W-:Y:S03]  /*52c0*/  STL.64 [R1+0x7c0], R242 ;  /* 0x0007c0f201007387 */ /* 0x000fe60000100a00 */
[C---:B------:R-:W-:Y:S01]  /*52d0*/  IMAD R3, R244.reuse, 0xb, RZ ;  /* 0x0000000bf4037824 */ /* 0x040fe200078e02ff */
[----:B------:R1:W-:Y:S01]  /*52e0*/  STL.64 [R1+0x1e8], R158 ;  /* 0x0001e89e01007387 */ /* 0x0003e20000100a00 */
[----:B------:R-:W-:-:S02]  /*52f0*/  IMAD R13, R244, 0xd, RZ ;  /* 0x0000000df40d7824 */ /* 0x000fc400078e02ff */
[----:B------:R-:W-:Y:S01]  /*5300*/  IMAD.WIDE R176, R176, 0x4, R4 ;  /* 0x00000004b0b07825 */ /* 0x000fe200078e0204 */
[----:B------:R3:W-:Y:S03]  /*5310*/  LDGSTS.E [R248+0x4], desc[UR16][R150.64], !P0 ;  /* 0x0000400096f87fae */ /* 0x0007e6000c121850 */
[C---:B------:R-:W-:Y:S01]  /*5320*/  IMAD.WIDE R238, R178.reuse, 0x4, R142 ;  /* 0x00000004b2ee7825 */ /* 0x040fe200078e028e */
[----:B------:R2:W-:Y:S03]  /*5330*/  STL.64 [R1+0x1e0], R156 ;  /* 0x0001e09c01007387 */ /* 0x0005e60000100a00 */
[----:B------:R-:W-:Y:S01]  /*5340*/  IMAD.WIDE R178, R178, 0x4, R4 ;  /* 0x00000004b2b27825 */ /* 0x000fe200078e0204 */
[----:B------:R-:W-:Y:S01]  /*5350*/  LDGSTS.E [R248+0x4004], desc[UR16][R148.64], !P0 ;  /* 0x0400400094f87fae */ /* 0x000fe2000c121850 */
[----:B------:R-:W-:-:S02]  /*5360*/  ISETP.GE.U32.AND P0, PT, R0, 0x7fffffb4, PT ;  /* 0x7fffffb40000780c */ /* 0x000fc40003f06070 */
[----:B------:R-:W-:Y:S01]  /*5370*/  VIADD R0, R2, 0xfffffff2 ;  /* 0xfffffff202007836 */ /* 0x000fe20000000000 */
[----:B------:R-:W-:Y:S01]  /*5380*/  STL.64 [R1+0x7c8], R152 ;  /* 0x0007c89801007387 */ /* 0x000fe20000100a00 */
[----:B-1----:R-:W-:Y:S02]  /*5390*/  IMAD R159, R244, 0x29, RZ ;  /* 0x00000029f49f7824 */ /* 0x002fe400078e02ff */
[--C-:B------:R-:W-:Y:S01]  /*53a0*/  IMAD.WIDE R198, R182, 0x4, R142.reuse ;  /* 0x00000004b6c67825 */ /* 0x100fe200078e028e */
[----:B------:R3:W-:Y:S03]  /*53b0*/  STL.64 [R1+0x1d8], R150 ;  /* 0x0001d89601007387 */ /* 0x0007e60000100a00 */
[----:B--2---:R-:W-:Y:S01]  /*53c0*/  IMAD R157, R244, 0x28, RZ ;  /* 0x00000028f49d7824 */ /* 0x004fe200078e02ff */
[----:B------:R-:W-:Y:S01]  /*53d0*/  STL.64 [R1+0x1d0], R148 ;  /* 0x0001d09401007387 */ /* 0x000fe20000100a00 */
[----:B------:R-:W-:-:S03]  /*53e0*/  IMAD.WIDE R160, R159, 0x4, R142 ;  /* 0x000000049fa07825 */ /* 0x000fc600078e028e */
[----:B------:R1:W-:Y:S01]  /*53f0*/  STL.64 [R1+0x1c8], R146 ;  /* 0x0001c89201007387 */ /* 0x0003e20000100a00 */
[----:B------:R-:W-:-:S03]  /*5400*/  IMAD.WIDE R170, R157, 0x4, R142 ;  /* 0x000000049daa7825 */ /* 0x000fc600078e028e */
[----:B------:R1:W-:Y:S01]  /*5410*/  LDGSTS.E [R248+0x8], desc[UR16][R146.64], !P2 ;  /* 0x0000800092f87fae */ /* 0x0003e2000d121850 */
[----:B------:R-:W-:-:S03]  /*5420*/  IMAD.WIDE R156, R157, 0x4, R4 ;  /* 0x000000049d9c7825 */ /* 0x000fc600078e0204 */
[----:B------:R2:W-:Y:S01]  /*5430*/  STL.64 [R1+0x1c0], R144 ;  /* 0x0001c09001007387 */ /* 0x0005e20000100a00 */
[----:B------:R-:W-:-:S03]  /*5440*/  IMAD.WIDE R158, R159, 0x4, R4 ;  /* 0x000000049f9e7825 */ /* 0x000fc600078e0204 */
[----:B------:R2:W-:Y:S01]  /*5450*/  LDGSTS.E [R248+0x4008], desc[UR16][R144.64], !P2 ;  /* 0x0400800090f87fae */ /* 0x0005e2000d121850 */
[----:B------:R-:W-:Y:S01]  /*5460*/  ISETP.GE.U32.AND P2, PT, R0, 0x7fffffb3, PT ;  /* 0x7fffffb30000780c */ /* 0x000fe20003f46070 */
[----:B---3--:R-:W-:Y:S01]  /*5470*/  IMAD.WIDE R150, R13, 0x4, R142 ;  /* 0x000000040d967825 */ /* 0x008fe200078e028e */
[----:B------:R-:W-:-:S03]  /*5480*/  IADD3 R0, R2, -0xf, RZ ;  /* 0xfffffff102007810 */ /* 0x000fc60007ffe0ff */
[----:B-1----:R-:W-:-:S04]  /*5490*/  IMAD.WIDE R146, R3, 0x4, R142 ;  /* 0x0000000403927825 */ /* 0x002fc800078e028e */
[--C-:B------:R-:W-:Y:S01]  /*54a0*/  IMAD.WIDE R148, R13, 0x4, R4.reuse ;  /* 0x000000040d947825 */ /* 0x100fe200078e0204 */
[----:B------:R1:W-:Y:S01]  /*54b0*/  LDGSTS.E [R248+0xc], desc[UR16][R146.64], !P1 ;  /* 0x0000c00092f87fae */ /* 0x0003e2000c921850 */
[----:B------:R-:W3:Y:S02]  /*54c0*/  LDC R13, c[0x0][0x230] ;  /* 0x00008c00ff0d7b82 */ /* 0x000ee40000000800 */
[----:B--2---:R-:W-:Y:S01]  /*54d0*/  IMAD.WIDE R144, R3, 0x4, R4 ;  /* 0x0000000403907825 */ /* 0x004fe200078e0204 */
[----:B------:R1:W-:Y:S03]  /*54e0*/  STL.64 [R1+0x1b8], R146 ;  /* 0x0001b89201007387 */ /* 0x0003e60000100a00 */
[----:B------:R-:W-:Y:S01]  /*54f0*/  VIADD R3, R2, 0xffffffd2 ;  /* 0xffffffd202037836 */ /* 0x000fe20000000000 */
[----:B------:R2:W-:Y:S01]  /*5500*/  LDGSTS.E [R248+0x400c], desc[UR16][R144.64], !P1 ;  /* 0x0400c00090f87fae */ /* 0x0005e2000c921850 */
[----:B------:R-:W-:Y:S01]  /*5510*/  ISETP.GE.U32.AND P1, PT, R0, 0x7fffffb2, PT ;  /* 0x7fffffb20000780c */ /* 0x000fe20003f26070 */
[----:B------:R-:W-:-:S02]  /*5520*/  VIADD R0, R2, 0xfffffff0 ;  /* 0xfffffff002007836 */ /* 0x000fc40000000000 */
[----:B------:R4:W-:Y:S01]  /*5530*/  LDGSTS.E [R248+0x8000], desc[UR16][R170.64], !P6 ;  /* 0x08000000aaf87fae */ /* 0x0009e2000f121850 */
[----:B------:R-:W-:-:S03]  /*5540*/  IMAD.WIDE R182, R182, 0x4, R4 ;  /* 0x00000004b6b67825 */ /* 0x000fc600078e0204 */
[----:B------:R-:W-:Y:S01]  /*5550*/  LDGSTS.E [R248+0xc000], desc[UR16][R156.64], !P6 ;  /* 0x0c0000009cf87fae */ /* 0x000fe2000f121850 */
[----:B------:R-:W-:Y:S01]  /*5560*/  ISETP.GE.U32.AND P6, PT, R0, 0x7fffffb1, PT ;  /* 0x7fffffb10000780c */ /* 0x000fe20003fc6070 */
[----:B------:R-:W-:Y:S02]  /*5570*/  VIADD R0, R2, 0xffffffd3 ;  /* 0xffffffd302007836 */ /* 0x000fe40000000000 */
[----:B------:R4:W-:Y:S01]  /*5580*/  LDGSTS.E [R248+0x8004], desc[UR16][R160.64], !P3 ;  /* 0x08004000a0f87fae */ /* 0x0009e2000d921850 */
[----:B------:R-:W-:-:S03]  /*5590*/  IMAD.WIDE R188, R186, 0x4, R142 ;  /* 0x00000004babc7825 */ /* 0x000fc600078e028e */
[----:B------:R-:W-:Y:S01]  /*55a0*/  LDGSTS.E [R248+0xc004], desc[UR16][R158.64], !P3 ;  /* 0x0c0040009ef87fae */ /* 0x000fe2000d921850 */
[----:B------:R-:W-:Y:S01]  /*55b0*/  ISETP.GE.U32.AND P3, PT, R0, 0x7fffff94, PT ;  /* 0x7fffff940000780c */ /* 0x000fe20003f66070 */
[----:B------:R-:W-:Y:S01]  /*55c0*/  IMAD.WIDE R186, R186, 0x4, R4 ;  /* 0x00000004baba7825 */ /* 0x000fe200078e0204 */
[----:B------:R-:W-:Y:S01]  /*55d0*/  IADD3 R0, R2, -0x2f, RZ ;  /* 0xffffffd102007810 */ /* 0x000fe20007ffe0ff */
[----:B------:R-:W-:Y:S02]  /*55e0*/  LDGSTS.E [R248+0x8008], desc[UR16][R166.64], !P5 ;  /* 0x08008000a6f87fae */ /* 0x000fe4000e921850 */
[----:B------:R-:W-:Y:S02]  /*55f0*/  IMAD.WIDE R194, R190, 0x4, R142 ;  /* 0x00000004bec27825 */ /* 0x000fe400078e028e */
[----:B------:R-:W-:Y:S01]  /*5600*/  LDGSTS.E [R248+0xc008], desc[UR16][R162.64], !P5 ;  /* 0x0c008000a2f87fae */ /* 0x000fe2000e921850 */
[----:B------:R-:W-:Y:S01]  /*5610*/  ISETP.GE.U32.AND P5, PT, R3, 0x7fffff93, PT ;  /* 0x7fffff930300780c */ /* 0x000fe20003fa6070 */
[----:B------:R-:W-:-:S02]  /*5620*/  IMAD R3, R244, 0xc, RZ ;  /* 0x0000000cf4037824 */ /* 0x000fc400078e02ff */
[----:B------:R-:W-:Y:S01]  /*5630*/  LDGSTS.E [R248+0x800c], desc[UR16][R240.64], !P4 ;  /* 0x0800c000f0f87fae */ /* 0x000fe2000e121850 */
[----:B------:R-:W-:-:S03]  /*5640*/  IMAD.WIDE R190, R190, 0x4, R4 ;  /* 0x00000004bebe7825 */ /* 0x000fc600078e0204 */
[----:B------:R2:W-:Y:S01]  /*5650*/  STL.64 [R1+0x1b0], R144 ;  /* 0x0001b09001007387 */ /* 0x0005e20000100a00 */
[----:B-1----:R-:W-:-:S03]  /*5660*/  IMAD.WIDE R146, R3, 0x4, R142 ;  /* 0x0000000403927825 */ /* 0x002fc600078e028e */
[----:B------:R-:W-:Y:S01]  /*5670*/  LDGSTS.E [R248+0xc00c], desc[UR16][R164.64], !P4 ;  /* 0x0c00c000a4f87fae */ /* 0x000fe2000e121850 */
[----:B------:R-:W-:Y:S01]  /*5680*/  ISETP.GE.U32.AND P4, PT, R0, 0x7fffff92, PT ;  /* 0x7fffff920000780c */ /* 0x000fe20003f86070 */
[----:B------:R-:W-:Y:S02]  /*5690*/  VIADD R0, R2, 0xffffffd0 ;  /* 0xffffffd002007836 */ /* 0x000fe40000000000 */
[----:B------:R1:W-:Y:S01]  /*56a0*/  LDGSTS.E [R249], desc[UR16][R146.64], !P0 ;  /* 0x0000000092f97fae */ /* 0x0003e2000c121850 */
[----:B------:R-:W-:-:S03]  /*56b0*/  IMAD.WIDE R236, R192, 0x4, R142 ;  /* 0x00000004c0ec7825 */ /* 0x000fc600078e028e */
[----:B------:R4:W-:Y:S01]  /*56c0*/  STL.64 [R1+0x770], R170 ;  /* 0x000770aa01007387 */ /* 0x0009e20000100a00 */
[----:B--2---:R-:W-:-:S03]  /*56d0*/  IMAD.WIDE R144, R3, 0x4, R4 ;  /* 0x0000000403907825 */ /* 0x004fc600078e0204 */
[----:B------:R-:W-:Y:S01]  /*56e0*/  STL.64 [R1+0x778], R156 ;  /* 0x0007789c01007387 */ /* 0x000fe20000100a00 */
[----:B------:R-:W-:Y:S02]  /*56f0*/  IMAD R3, R244, 0xe, RZ ;  /* 0x0000000ef4037824 */ /* 0x000fe400078e02ff */
[----:B------:R-:W-:Y:S01]  /*5700*/  IMAD.WIDE R192, R192, 0x4, R4 ;  /* 0x00000004c0c07825 */ /* 0x000fe200078e0204 */
[----:B------:R2:W-:Y:S01]  /*5710*/  LDGSTS.E [R249+0x4000], desc[UR16][R144.64], !P0 ;  /* 0x0400000090f97fae */ /* 0x0005e2000c121850 */
[----:B------:R-:W-:Y:S02]  /*5720*/  ISETP.GE.U32.AND P0, PT, R0, 0x7fffff91, PT ;  /* 0x7fffff910000780c */ /* 0x000fe40003f06070 */
[----:B------:R-:W-:Y:S01]  /*5730*/  VIADD R0, R2, 0xffffffef ;  /* 0xffffffef02007836 */ /* 0x000fe20000000000 */
[----:B------:R3:W-:Y:S01]  /*5740*/  STL.64 [R1+0x780], R160 ;  /* 0x000780a001007387 */ /* 0x0007e20000100a00 */
[----:B------:R-:W-:Y:S01]  /*5750*/  IMAD.WIDE R234, R196, 0x4, R142 ;  /* 0x00000004c4ea7825 */ /* 0x000fe200078e028e */
[----:B----4-:R-:W-:-:S02]  /*5760*/  MOV R170, R226 ;  /* 0x000000e200aa7202 */ /* 0x010fc40000000f00 */
[----:B------:R-:W-:Y:S01]  /*5770*/  STL.64 [R1+0x788], R158 ;  /* 0x0007889e01007387 */ /* 0x000fe20000100a00 */
[----:B------:R-:W-:-:S03]  /*5780*/  IMAD.WIDE R196, R196, 0x4, R4 ;  /* 0x00000004c4c47825 */ /* 0x000fc600078e0204 */
[----:B------:R-:W-:Y:S01]  /*5790*/  STL.64 [R1+0x790], R166 ;  /* 0x000790a601007387 */ /* 0x000fe20000100a00 */
[----:B------:R-:W-:-:S03]  /*57a0*/  IMAD.WIDE R202, R200, 0x4, R142 ;  /* 0x00000004c8ca7825 */ /* 0x000fc600078e028e */
[----:B------:R1:W-:Y:S01]  /*57b0*/  STL.64 [R1+0x1a8], R146 ;  /* 0x0001a89201007387 */ /* 0x0003e20000100a00 */
[----:B------:R-:W-:Y:S01]  /*57c0*/  IMAD.WIDE R200, R200, 0x4, R4 ;  /* 0x00000004c8c87825 */ /* 0x000fe200078e0204 */
[----:B---3--:R-:W3:Y:S02]  /*57d0*/  LDC R160, c[0x0][0x230] ;  /* 0x00008c00ffa07b82 */ /* 0x008ee40000000800 */
[----:B------:R-:W-:Y:S01]  /*57e0*/  LDGSTS.E [R249+0x4], desc[UR16][R150.64], !P2 ;  /* 0x0000400096f97fae */ /* 0x000fe2000d121850 */
[----:B------:R-:W-:-:S03]  /*57f0*/  IMAD.WIDE R232, R204, 0x4, R142 ;  /* 0x00000004cce87825 */ /* 0x000fc600078e028e */
[----:B------:R2:W-:Y:S01]  /*5800*/  STL.64 [R1+0x1a0], R144 ;  /* 0x0001a09001007387 */ /* 0x0005e20000100a00 */
[----:B------:R-:W-:-:S03]  /*5810*/  IMAD.WIDE R204, R204, 0x4, R4 ;  /* 0x00000004cccc7825 */ /* 0x000fc600078e0204 */
[----:B------:R-:W-:Y:S01]  /*5820*/  LDGSTS.E [R249+0x4004], desc[UR16][R148.64], !P2 ;  /* 0x0400400094f97fae */ /* 0x000fe2000d121850 */
[C-C-:B-1----:R-:W-:Y:S01]  /*5830*/  IMAD.WIDE R146, R3.reuse, 0x4, R142.reuse ;  /* 0x0000000403927825 */ /* 0x142fe200078e028e */
[----:B------:R-:W-:Y:S02]  /*5840*/  ISETP.GE.U32.AND P2, PT, R0, 0x7fffffb0, PT ;  /* 0x7fffffb00000780c */ /* 0x000fe40003f46070 */
[----:B------:R-:W-:Y:S01]  /*5850*/  STL.64 [R1+0x198], R150 ;  /* 0x0001989601007387 */ /* 0x000fe20000100a00 */
[----:B------:R-:W-:Y:S02]  /*5860*/  IMAD R0, R244, 0xf, RZ ;  /* 0x0000000ff4007824 */ /* 0x000fe400078e02ff */
[----:B------:R-:W-:Y:S01]  /*5870*/  IMAD.WIDE R206, R208, 0x4, R142 ;  /* 0x00000004d0ce7825 */ /* 0x000fe200078e028e */
[----:B------:R-:W-:Y:S03]  /*5880*/  STL.64 [R1+0x190], R148 ;  /* 0x0001909401007387 */ /* 0x000fe60000100a00 */
[----:B--2---:R-:W-:Y:S01]  /*5890*/  IMAD.WIDE R144, R3, 0x4, R4 ;  /* 0x0000000403907825 */ /* 0x004fe200078e0204 */
[----:B------:R1:W-:Y:S01]  /*58a0*/  STL.64 [R1+0x188], R146 ;  /* 0x0001889201007387 */ /* 0x0003e20000100a00 */
[----:B------:R-:W-:-:S02]  /*58b0*/  IADD3 R3, R2, -0x12, RZ ;  /* 0xffffffee02037810 */ /* 0x000fc40007ffe0ff */
[----:B------:R-:W-:Y:S01]  /*58c0*/  IMAD.WIDE R208, R208, 0x4, R4 ;  /* 0x00000004d0d07825 */ /* 0x000fe200078e0204 */
[----:B------:R1:W-:Y:S03]  /*58d0*/  LDGSTS.E [R249+0x8], desc[UR16][R146.64], !P1 ;  /* 0x0000800092f97fae */ /* 0x0003e6000c921850 */
[----:B------:R-:W-:Y:S01]  /*58e0*/  IMAD.WIDE R210, R218, 0x4, R142 ;  /* 0x00000004dad27825 */ /* 0x000fe200078e028e */
[----:B------:R2:W-:Y:S03]  /*58f0*/  STL.64 [R1+0x180], R144 ;  /* 0x0001809001007387 */ /* 0x0005e60000100a00 */
[----:B------:R-:W-:Y:S01]  /*5900*/  IMAD R222, R244, 0x3a, RZ ;  /* 0x0000003af4de7824 */ /* 0x000fe200078e02ff */
[----:B------:R2:W-:Y:S01]  /*5910*/  LDGSTS.E [R249+0x4008], desc[UR16][R144.64], !P1 ;  /* 0x0400800090f97fae */ /* 0x0005e2000c921850 */
[----:B------:R-:W-:Y:S01]  /*5920*/  ISETP.GE.U32.AND P1, PT, R3, 0x7fffffaf, PT ;  /* 0x7fffffaf0300780c */ /* 0x000fe20003f26070 */
[----:B------:R-:W-:-:S02]  /*5930*/  VIADD R3, R2, 0xffffffcf ;  /* 0xffffffcf02037836 */ /* 0x000fc40000000000 */
[----:B-1----:R-:W-:-:S04]  /*5940*/  IMAD.WIDE R146, R0, 0x4, R142 ;  /* 0x0000000400927825 */ /* 0x002fc800078e028e */
[--C-:B------:R-:W-:Y:S01]  /*5950*/  IMAD.WIDE R218, R218, 0x4, R4.reuse ;  /* 0x00000004dada7825 */ /* 0x100fe200078e0204 */
[----:B------:R1:W-:Y:S03]  /*5960*/  LDGSTS.E [R249+0xc], desc[UR16][R146.64], !P6 ;  /* 0x0000c00092f97fae */ /* 0x0003e6000f121850 */
[----:B--2---:R-:W-:Y:S01]  /*5970*/  IMAD.WIDE R144, R0, 0x4, R4 ;  /* 0x0000000400907825 */ /* 0x004fe200078e0204 */
[----:B------:R1:W-:Y:S03]  /*5980*/  STL.64 [R1+0x178], R146 ;  /* 0x0001789201007387 */ /* 0x0003e60000100a00 */
[----:B------:R-:W-:Y:S01]  /*5990*/  VIADD R0, R2, 0xffffffed ;  /* 0xffffffed02007836 */ /* 0x000fe20000000000 */
[----:B------:R2:W-:Y:S01]  /*59a0*/  LDGSTS.E [R249+0x400c], desc[UR16][R144.64], !P6 ;  /* 0x0400c00090f97fae */ /* 0x0005e2000f121850 */
[----:B------:R-:W-:-:S02]  /*59b0*/  IMAD.MOV.U32 R242, RZ, RZ, R214 ;  /* 0x000000fffff27224 */ /* 0x000fc400078e00d6 */
[----:B------:R-:W-:Y:S01]  /*59c0*/  IMAD.MOV.U32 R243, RZ, RZ, R215 ;  /* 0x000000fffff37224 */ /* 0x000fe200078e00d7 */
[----:B------:R-:W-:Y:S01]  /*59d0*/  ISETP.GE.U32.AND P6, PT, R0, 0x7fffffae, PT ;  /* 0x7fffffae0000780c */ /* 0x000fe20003fc6070 */
[----:B------:R-:W-:Y:S01]  /*59e0*/  VIADD R0, R2, 0xffffffec ;  /* 0xffffffec02007836 */ /* 0x000fe20000000000 */
[----:B------:R-:W-:Y:S01]  /*59f0*/  LDGSTS.E [R249+0x8000], desc[UR16][R184.64], !P3 ;  /* 0x08000000b8f97fae */ /* 0x000fe2000d921850 */
[----:B------:R-:W-:Y:S02]  /*5a00*/  IMAD.MOV.U32 R155, RZ, RZ, R223 ;  /* 0x000000ffff9b7224 */ /* 0x000fe400078e00df */
[----:B------:R-:W-:Y:S01]  /*5a10*/  IMAD.WIDE R214, R222, 0x4, R142 ;  /* 0x00000004ded67825 */ /* 0x000fe200078e028e */
[----:B------:R-:W-:Y:S01]  /*5a20*/  LDGSTS.E [R249+0xc000], desc[UR16][R168.64], !P3 ;  /* 0x0c000000a8f97fae */ /* 0x000fe2000d921850 */
[----:B------:R-:W-:Y:S02]  /*5a30*/  ISETP.GE.U32.AND P3, PT, R0, 0x7fffffad, PT ;  /* 0x7fffffad0000780c */ /* 0x000fe40003f66070 */
[----:B------:R-:W-:Y:S01]  /*5a40*/  IADD3 R0, R2, -0x32, RZ ;  /* 0xffffffce02007810 */ /* 0x000fe20007ffe0ff */
[----:B------:R-:W-:Y:S01]  /*5a50*/  LDGSTS.E [R249+0x8004], desc[UR16][R174.64], !P5 ;  /* 0x08004000aef97fae */ /* 0x000fe2000e921850 */
[----:B------:R-:W-:-:S03]  /*5a60*/  IMAD.WIDE R222, R222, 0x4, R4 ;  /* 0x00000004dede7825 */ /* 0x000fc600078e0204 */
[----:B------:R-:W-:Y:S01]  /*5a70*/  LDGSTS.E [R249+0xc004], desc[UR16][R172.64], !P5 ;  /* 0x0c004000acf97fae */ /* 0x000fe2000e921850 */
[----:B------:R-:W-:Y:S01]  /*5a80*/  ISETP.GE.U32.AND P5, PT, R3, 0x7fffff90, PT ;  /* 0x7fffff900300780c */ /* 0x000fe20003fa6070 */
[----:B------:R-:W-:Y:S02]  /*5a90*/  VIADD R3, R2, 0xffffffcd ;  /* 0xffffffcd02037836 */ /* 0x000fe40000000000 */
[----:B------:R-:W-:Y:S01]  /*5aa0*/  LDGSTS.E [R249+0x8008], desc[UR16][R180.64], !P4 ;  /* 0x08008000b4f97fae */ /* 0x000fe2000e121850 */
[----:B------:R-:W-:Y:S02]  /*5ab0*/  IMAD R226, R244, 0x1c, RZ ;  /* 0x0000001cf4e27824 */ /* 0x000fe400078e02ff */
[----:B------:R-:W-:Y:S01]  /*5ac0*/  IMAD.MOV.U32 R152, RZ, RZ, R228 ;  /* 0x000000ffff987224 */ /* 0x000fe200078e00e4 */
[----:B------:R-:W-:Y:S01]  /*5ad0*/  LDGSTS.E [R249+0xc008], desc[UR16][R176.64], !P4 ;  /* 0x0c008000b0f97fae */ /* 0x000fe2000e121850 */
[----:B------:R-:W-:Y:S01]  /*5ae0*/  ISETP.GE.U32.AND P4, PT, R0, 0x7fffff8f, PT ;  /* 0x7fffff8f0000780c */ /* 0x000fe20003f86070 */
[----:B------:R-:W-:-:S02]  /*5af0*/  IMAD.SHL.U32 R0, R244, 0x10, RZ ;  /* 0x00000010f4007824 */ /* 0x000fc400078e00ff */
[----:B------:R2:W-:Y:S01]  /*5b00*/  STL.64 [R1+0x170], R144 ;  /* 0x0001709001007387 */ /* 0x0005e20000100a00 */
[----:B------:R-:W-:Y:S02]  /*5b10*/  IMAD R228, R244, 0x1d, RZ ;  /* 0x0000001df4e47824 */ /* 0x000fe400078e02ff */
[----:B-1----:R-:W-:Y:S01]  /*5b20*/  IMAD.WIDE R146, R0, 0x4, R142 ;  /* 0x0000000400927825 */ /* 0x002fe200078e028e */
[----:B------:R-:W-:Y:S03]  /*5b30*/  LDGSTS.E [R249+0x800c], desc[UR16][R238.64], !P0 ;  /* 0x0800c000eef97fae */ /* 0x000fe6000c121850 */
[----:B------:R-:W-:Y:S01]  /*5b40*/  IMAD.MOV.U32 R171, RZ, RZ, R227 ;  /* 0x000000ffffab7224 */ /* 0x000fe200078e00e3 */
[----:B------:R-:W-:Y:S01]  /*5b50*/  LDGSTS.E [R249+0xc00c], desc[UR16][R178.64], !P0 ;  /* 0x0c00c000b2f97fae */ /* 0x000fe2000c121850 */
[----:B------:R-:W-:Y:S01]  /*5b60*/  ISETP.GE.U32.AND P0, PT, R3, 0x7fffff8e, PT ;  /* 0x7fffff8e0300780c */ /* 0x000fe20003f06070 */
[----:B------:R-:W-:Y:S01]  /*5b70*/  IMAD.WIDE R156, R226, 0x4, R142 ;  /* 0x00000004e29c7825 */ /* 0x000fe200078e028e */
[----:B------:R-:W-:Y:S01]  /*5b80*/  IADD3 R3, R2, -0x34, RZ ;  /* 0xffffffcc02037810 */ /* 0x000fe20007ffe0ff */
[----:B------:R1:W-:Y:S02]  /*5b90*/  LDGSTS.E [R252], desc[UR16][R146.64], !P2 ;  /* 0x0000000092fc7fae */ /* 0x0003e4000d121850 */
[----:B--2---:R-:W-:-:S02]  /*5ba0*/  IMAD.WIDE R144, R0, 0x4, R4 ;  /* 0x0000000400907825 */ /* 0x004fc400078e0204 */
[----:B------:R-:W-:Y:S02]  /*5bb0*/  STL.64 [R1+0x768], R184 ;  /* 0x000768b801007387 */ /* 0x000fe40000100a00 */
[----:B------:R-:W-:Y:S02]  /*5bc0*/  IMAD R0, R244, 0x11, RZ ;  /* 0x00000011f4007824 */ /* 0x000fe400078e02ff */
[----:B------:R2:W-:Y:S01]  /*5bd0*/  LDGSTS.E [R252+0x4000], desc[UR16][R144.64], !P2 ;  /* 0x0400000090fc7fae */ /* 0x0005e2000d121850 */
[----:B------:R-:W-:Y:S01]  /*5be0*/  ISETP.GE.U32.AND P2, PT, R3, 0x7fffff8d, PT ;  /* 0x7fffff8d0300780c */ /* 0x000fe20003f46070 */
[C---:B------:R-:W-:Y:S02]  /*5bf0*/  IMAD.WIDE R150, R0.reuse, 0x4, R142 ;  /* 0x0000000400967825 */ /* 0x040fe400078e028e */
[----:B------:R1:W-:Y:S02]  /*5c00*/  STL.64 [R1+0x168], R146 ;  /* 0x0001689201007387 */ /* 0x0003e40000100a00 */
[----:B------:R-:W-:-:S02]  /*5c10*/  IMAD.WIDE R148, R0, 0x4, R4 ;  /* 0x0000000400947825 */ /* 0x000fc400078e0204 */
[----:B------:R-:W-:Y:S02]  /*5c20*/  LDGSTS.E [R252+0x4], desc[UR16][R150.64], !P1 ;  /* 0x0000400096fc7fae */ /* 0x000fe4000c921850 */
[----:B------:R-:W-:Y:S02]  /*5c30*/  IMAD R3, R244, 0x12, RZ ;  /* 0x00000012f4037824 */ /* 0x000fe400078e02ff */
[----:B------:R-:W-:Y:S01]  /*5c40*/  VIADD R0, R2, 0xffffffeb ;  /* 0xffffffeb02007836 */ /* 0x000fe20000000000 */
[----:B------:R2:W-:Y:S01]  /*5c50*/  STL.64 [R1+0x160], R144 ;  /* 0x0001609001007387 */ /* 0x0005e20000100a00 */
[----:B------:R-:W-:-:S03]  /*5c60*/  IMAD.WIDE R226, R226, 0x4, R4 ;  /* 0x00000004e2e27825 */ /* 0x000fc600078e0204 */
[----:B------:R-:W-:Y:S01]  /*5c70*/  LDGSTS.E [R252+0x4004], desc[UR16][R148.64], !P1 ;  /* 0x0400400094fc7fae */ /* 0x000fe2000c921850 */
[C---:B-1----:R-:W-:Y:S01]  /*5c80*/  IMAD.WIDE R146, R3.reuse, 0x4, R142 ;  /* 0x0000000403927825 */ /* 0x042fe200078e028e */
[----:B------:R-:W-:Y:S02]  /*5c90*/  ISETP.GE.U32.AND P1, PT, R0, 0x7fffffac, PT ;  /* 0x7fffffac0000780c */ /* 0x000fe40003f26070 */
[----:B------:R-:W-:Y:S01]  /*5ca0*/  STL.64 [R1+0x158], R150 ;  /* 0x0001589601007387 */ /* 0x000fe20000100a00 */
[----:B------:R-:W-:Y:S02]  /*5cb0*/  IMAD R0, R244, 0x13, RZ ;  /* 0x00000013f4007824 */ /* 0x000fe400078e02ff */
[----:B------:R-:W-:Y:S01]  /*5cc0*/  IMAD.MOV.U32 R153, RZ, RZ, R229 ;  /* 0x000000ffff997224 */ /* 0x000fe200078e00e5 */
[----:B------:R-:W-:Y:S01]  /*5cd0*/  STL.64 [R1+0x150], R148 ;  /* 0x0001509401007387 */ /* 0x000fe20000100a00 */
[----:B--2---:R-:W-:-:S03]  /*5ce0*/  IMAD.WIDE R144, R3, 0x4, R4 ;  /* 0x0000000403907825 */ /* 0x004fc600078e0204 */
[----:B------:R1:W-:Y:S01]  /*5cf0*/  STL.64 [R1+0x148], R146 ;  /* 0x0001489201007387 */ /* 0x0003e20000100a00 */
[----:B------:R-:W-:Y:S02]  /*5d00*/  VIADD R3, R2, 0xffffffea ;  /* 0xffffffea02037836 */ /* 0x000fe40000000000 */
[C---:B------:R-:W-:Y:S01]  /*5d10*/  IMAD.WIDE R230, R228.reuse, 0x4, R142 ;  /* 0x00000004e4e67825 */ /* 0x040fe200078e028e */
[----:B------:R1:W-:Y:S03]  /*5d20*/  LDGSTS.E [R252+0x8], desc[UR16][R146.64], !P6 ;  /* 0x0000800092fc7fae */ /* 0x0003e6000f121850 */
[----:B------:R-:W-:Y:S01]  /*5d30*/  IMAD.WIDE R228, R228, 0x4, R4 ;  /* 0x00000004e4e47825 */ /* 0x000fe200078e0204 */
[----:B------:R2:W-:Y:S03]  /*5d40*/  STL.64 [R1+0x140], R144 ;  /* 0x0001409001007387 */ /* 0x0005e60000100a00 */
[----:B------:R-:W-:Y:S01]  /*5d50*/  IMAD.MOV.U32 R161, RZ, RZ, R153 ;  /* 0x000000ffffa17224 */ /* 0x000fe200078e0099 */
[----:B------:R2:W-:Y:S01]  /*5d60*/  LDGSTS.E [R252+0x4008], desc[UR16][R144.64], !P6 ;  /* 0x0400800090fc7fae */ /* 0x0005e2000f121850 */
[----:B------:R-:W-:Y:S01]  /*5d70*/  ISETP.GE.U32.AND P6, PT, R3, 0x7fffffab, PT ;  /* 0x7fffffab0300780c */ /* 0x000fe20003fc6070 */
[----:B------:R-:W-:-:S02]  /*5d80*/  VIADD R3, R2, 0xffffffcb ;  /* 0xffffffcb02037836 */ /* 0x000fc40000000000 */
[----:B-1----:R-:W-:-:S05]  /*5d90*/  IMAD.WIDE R146, R0, 0x4, R142 ;  /* 0x0000000400927825 */ /* 0x002fca00078e028e */
[----:B------:R1:W-:Y:S01]  /*5da0*/  LDGSTS.E [R252+0xc], desc[UR16][R146.64], !P3 ;  /* 0x0000c00092fc7fae */ /* 0x0003e2000d921850 */
[----:B--2---:R-:W-:-:S03]  /*5db0*/  IMAD.WIDE R144, R0, 0x4, R4 ;  /* 0x0000000400907825 */ /* 0x004fc600078e0204 */
[----:B------:R1:W-:Y:S01]  /*5dc0*/  STL.64 [R1+0x138], R146 ;  /* 0x0001389201007387 */ /* 0x0003e20000100a00 */
[----:B------:R-:W-:-:S03]  /*5dd0*/  VIADD R0, R2, 0xffffffe9 ;  /* 0xffffffe902007836 */ /* 0x000fc60000000000 */
[----:B------:R2:W-:Y:S02]  /*5de0*/  LDGSTS.E [R252+0x400c], desc[UR16][R144.64], !P3 ;  /* 0x0400c00090fc7fae */ /* 0x0005e4000d921850 */
[----:B------:R-:W-:Y:S02]  /*5df0*/  ISETP.GE.U32.AND P3, PT, R0, 0x7fffffaa, PT ;  /* 0x7fffffaa0000780c */ /* 0x000fe40003f66070 */
[----:B------:R-:W-:Y:S01]  /*5e00*/  LDGSTS.E [R252+0x8000], desc[UR16][R198.64], !P5 ;  /* 0x08000000c6fc7fae */ /* 0x000fe2000e921850 */
[----:B------:R-:W-:-:S03]  /*5e10*/  IADD3 R0, R2, -0x18, RZ ;  /* 0xffffffe802007810 */ /* 0x000fc60007ffe0ff */
[----:B------:R-:W-:Y:S01]  /*5e20*/  LDGSTS.E [R252+0xc000], desc[UR16][R182.64], !P5 ;  /* 0x0c000000b6fc7fae */ /* 0x000fe2000e921850 */
[----:B------:R-:W-:Y:S01]  /*5e30*/  ISETP.GE.U32.AND P5, PT, R0, 0x7fffffa9, PT ;  /* 0x7fffffa90000780c */ /* 0x000fe20003fa6070 */
[C---:B------:R-:W-:Y:S02]  /*5e40*/  VIADD R0, R2.reuse, 0xffffffca ;  /* 0xffffffca02007836 */ /* 0x040fe40000000000 */
[----:B------:R-:W-:Y:S04]  /*5e50*/  LDGSTS.E [R252+0x8004], desc[UR16][R188.64], !P4 ;  /* 0x08004000bcfc7fae */ /* 0x000fe8000e121850 */
[----:B------:R-:W-:Y:S01]  /*5e60*/  LDGSTS.E [R252+0xc004], desc[UR16][R186.64], !P4 ;  /* 0x0c004000bafc7fae */ /* 0x000fe2000e121850 */
[----:B------:R-:W-:Y:S01]  /*5e70*/  ISETP.GE.U32.AND P4, PT, R3, 0x7fffff8c, PT ;  /* 0x7fffff8c0300780c */ /* 0x000fe20003f86070 */
[----:B------:R-:W-:-:S02]  /*5e80*/  VIADD R3, R2, 0xffffffc9 ;  /* 0xffffffc902037836 */ /* 0x000fc40000000000 */
[----:B------:R-:W-:Y:S04]  /*5e90*/  LDGSTS.E [R252+0x8008], desc[UR16][R194.64], !P0 ;  /* 0x08008000c2fc7fae */ /* 0x000fe8000c121850 */
[----:B------:R-:W-:Y:S01]  /*5ea0*/  LDGSTS.E [R252+0xc008], desc[UR16][R190.64], !P0 ;  /* 0x0c008000befc7fae */ /* 0x000fe2000c121850 */
[----:B------:R-:W-:Y:S01]  /*5eb0*/  ISETP.GE.U32.AND P0, PT, R0, 0x7fffff8b, PT ;  /* 0x7fffff8b0000780c */ /* 0x000fe20003f06070 */
[----:B------:R-:W-:Y:S02]  /*5ec0*/  IMAD R0, R244, 0x14, RZ ;  /* 0x00000014f4007824 */ /* 0x000fe400078e02ff */
[----:B------:R-:W-:Y:S02]  /*5ed0*/  LDGSTS.E [R252+0x800c], desc[UR16][R236.64], !P2 ;  /* 0x0800c000ecfc7fae */ /* 0x000fe4000d121850 */
[----:B-1----:R-:W-:-:S02]  /*5ee0*/  IMAD.WIDE R146, R0, 0x4, R142 ;  /* 0x0000000400927825 */ /* 0x002fc400078e028e */
[----:B------:R2:W-:Y:S04]  /*5ef0*/  STL.64 [R1+0x130], R144 ;  /* 0x0001309001007387 */ /* 0x0005e80000100a00 */
[----:B------:R-:W-:Y:S01]  /*5f00*/  LDGSTS.E [R252+0xc00c], desc[UR16][R192.64], !P2 ;  /* 0x0c00c000c0fc7fae */ /* 0x000fe2000d121850 */
[----:B------:R-:W-:Y:S01]  /*5f10*/  ISETP.GE.U32.AND P2, PT, R3, 0x7fffff8a, PT ;  /* 0x7fffff8a0300780c */ /* 0x000fe20003f46070 */
[----:B------:R-:W-:Y:S02]  /*5f20*/  VIADD R3, R2, 0xffffffc8 ;  /* 0xffffffc802037836 */ /* 0x000fe40000000000 */
[----:B------:R1:W-:Y:S01]  /*5f30*/  LDGSTS.E [R250], desc[UR16][R146.64], !P1 ;  /* 0x0000000092fa7fae */ /* 0x0003e2000c921850 */
[----:B--2---:R-:W-:-:S03]  /*5f40*/  IMAD.WIDE R144, R0, 0x4, R4 ;  /* 0x0000000400907825 */ /* 0x004fc600078e0204 */
[----:B------:R1:W-:Y:S01]  /*5f50*/  STL.64 [R1+0x128], R146 ;  /* 0x0001289201007387 */ /* 0x0003e20000100a00 */
[----:B------:R-:W-:-:S03]  /*5f60*/  IMAD R0, R244, 0x15, RZ ;  /* 0x00000015f4007824 */ /* 0x000fc600078e02ff */
[----:B------:R2:W-:Y:S01]  /*5f70*/  LDGSTS.E [R250+0x4000], desc[UR16][R144.64], !P1 ;  /* 0x0400000090fa7fae */ /* 0x0005e2000c921850 */
[----:B------:R-:W-:Y:S01]  /*5f80*/  ISETP.GE.U32.AND P1, PT, R3, 0x7fffff89, PT ;  /* 0x7fffff890300780c */ /* 0x000fe20003f26070 */
[----:B------:R-:W-:Y:S02]  /*5f90*/  IMAD R3, R244, 0x16, RZ ;  /* 0x00000016f4037824 */ /* 0x000fe400078e02ff */
[C---:B------:R-:W-:Y:S01]  /*5fa0*/  IMAD.WIDE R150, R0.reuse, 0x4, R142 ;  /* 0x0000000400967825 */ /* 0x040fe200078e028e */
[----:B------:R2:W-:Y:S03]  /*5fb0*/  STL.64 [R1+0x120], R144 ;  /* 0x0001209001007387 */ /* 0x0005e60000100a00 */
[----:B------:R-:W-:Y:S01]  /*5fc0*/  IMAD.WIDE R148, R0, 0x4, R4 ;  /* 0x0000000400947825 */ /* 0x000fe200078e0204 */
[----:B------:R-:W-:Y:S03]  /*5fd0*/  LDGSTS.E [R250+0x4], desc[UR16][R150.64], !P6 ;  /* 0x0000400096fa7fae */ /* 0x000fe6000f121850 */
[----:B------:R-:W-:Y:S01]  /*5fe0*/  VIADD R0, R2, 0xffffffe7 ;  /* 0xffffffe702007836 */ /* 0x000fe20000000000 */
[----:B------:R-:W-:Y:S01]  /*5ff0*/  LDGSTS.E [R250+0x4004], desc[UR16][R148.64], !P6 ;  /* 0x0400400094fa7fae */ /* 0x000fe2000f121850 */
[----:B-1----:R-:W-:-:S03]  /*6000*/  IMAD.WIDE R146, R3, 0x4, R142 ;  /* 0x0000000403927825 */ /* 0x002fc600078e028e */
[----:B------:R-:W-:Y:S01]  /*6010*/  ISETP.GE.U32.AND P6, PT, R0, 0x7fffffa8, PT ;  /* 0x7fffffa80000780c */ /* 0x000fe20003fc6070 */
[----:B--2---:R-:W-:Y:S01]  /*6020*/  IMAD.WIDE R144, R3, 0x4, R4 ;  /* 0x0000000403907825 */ /* 0x004fe200078e0204 */
[----:B------:R-:W-:Y:S03]  /*6030*/  STL.64 [R1+0x118], R150 ;  /* 0x0001189601007387 */ /* 0x000fe60000100a00 */
[----:B------:R-:W-:Y:S01]  /*6040*/  IMAD R0, R244, 0x17, RZ ;  /* 0x00000017f4007824 */ /* 0x000fe200078e02ff */
[----:B------:R-:W-:Y:S01]  /*6050*/  STL.64 [R1+0x110], R148 ;  /* 0x0001109401007387 */ /* 0x000fe20000100a00 */
[----:B------:R-:W-:-:S03]  /*6060*/  VIADD R3, R2, 0xffffffe6 ;  /* 0xffffffe602037836 */ /* 0x000fc60000000000 */
[----:B------:R1:W-:Y:S04]  /*6070*/  STL.64 [R1+0x108], R146 ;  /* 0x0001089201007387 */ /* 0x0003e80000100a00 */
[----:B------:R1:W-:Y:S04]  /*6080*/  LDGSTS.E [R250+0x8], desc[UR16][R146.64], !P3 ;  /* 0x0000800092fa7fae */ /* 0x0003e8000d921850 */
[----:B------:R2:W-:Y:S04]  /*6090*/  STL.64 [R1+0x100], R144 ;  /* 0x0001009001007387 */ /* 0x0005e80000100a00 */
[----:B------:R2:W-:Y:S01]  /*60a0*/  LDGSTS.E [R250+0x4008], desc[UR16][R144.64], !P3 ;  /* 0x0400800090fa7fae */ /* 0x0005e2000d921850 */
[----:B------:R-:W-:Y:S01]  /*60b0*/  ISETP.GE.U32.AND P3, PT, R3, 0x7fffffa7, PT ;  /* 0x7fffffa70300780c */ /* 0x000fe20003f66070 */
[----:B------:R-:W-:-:S02]  /*60c0*/  VIADD R3, R2, 0xffffffc7 ;  /* 0xffffffc702037836 */ /* 0x000fc40000000000 */
[----:B-1----:R-:W-:-:S05]  /*60d0*/  IMAD.WIDE R146, R0, 0x4, R142 ;  /* 0x0000000400927825 */ /* 0x002fca00078e028e */
[----:B------:R1:W-:Y:S01]  /*60e0*/  LDGSTS.E [R250+0xc], desc[UR16][R146.64], !P5 ;  /* 0x0000c00092fa7fae */ /* 0x0003e2000e921850 */
[----:B--2---:R-:W-:Y:S01]  /*60f0*/  IMAD.WIDE R144, R0, 0x4, R4 ;  /* 0x0000000400907825 */ /* 0x004fe200078e0204 */
[----:B------:R-:W-:Y:S02]  /*6100*/  IADD3 R0, R2, -0x1b, RZ ;  /* 0xffffffe502007810 */ /* 0x000fe40007ffe0ff */
[----:B------:R1:W-:Y:S04]  /*6110*/  STL.64 [R1+0xf8], R146 ;  /* 0x0000f89201007387 */ /* 0x0003e80000100a00 */
[----:B------:R2:W-:Y:S01]  /*6120*/  LDGSTS.E [R250+0x400c], desc[UR16][R144.64], !P5 ;  /* 0x0400c00090fa7fae */ /* 0x0005e2000e921850 */
[----:B------:R-:W-:Y:S01]  /*6130*/  ISETP.GE.U32.AND P5, PT, R0, 0x7fffffa6, PT ;  /* 0x7fffffa60000780c */ /* 0x000fe20003fa6070 */
[----:B------:R-:W-:-:S02]  /*6140*/  VIADD R0, R2, 0xffffffe4 ;  /* 0xffffffe402007836 */ /* 0x000fc40000000000 */
[----:B------:R-:W-:Y:S04]  /*6150*/  LDGSTS.E [R250+0x8000], desc[UR16][R234.64], !P4 ;  /* 0x08000000eafa7fae */ /* 0x000fe8000e121850 */
[----:B------:R-:W-:Y:S01]  /*6160*/  LDGSTS.E [R250+0xc000], desc[UR16][R196.64], !P4 ;  /* 0x0c000000c4fa7fae */ /* 0x000fe2000e121850 */
[----:B------:R-:W-:Y:S01]  /*6170*/  ISETP.GE.U32.AND P4, PT, R0, 0x7fffffa5, PT ;  /* 0x7fffffa50000780c */ /* 0x000fe20003f86070 */
[----:B------:R-:W-:Y:S02]  /*6180*/  VIADD R0, R2, 0xffffffc6 ;  /* 0xffffffc602007836 */ /* 0x000fe40000000000 */
[----:B------:R-:W-:Y:S04]  /*6190*/  LDGSTS.E [R250+0x8004], desc[UR16][R202.64], !P0 ;  /* 0x08004000cafa7fae */ /* 0x000fe8000c121850 */
[----:B------:R-:W-:Y:S01]  /*61a0*/  LDGSTS.E [R250+0xc004], desc[UR16][R200.64], !P0 ;  /* 0x0c004000c8fa7fae */ /* 0x000fe2000c121850 */
[----:B------:R-:W-:-:S02]  /*61b0*/  ISETP.GE.U32.AND P0, PT, R3, 0x7fffff88, PT ;  /* 0x7fffff880300780c */ /* 0x000fc40003f06070 */
[----:B------:R-:W-:Y:S01]  /*61c0*/  IADD3 R3, R2, -0x3b, RZ ;  /* 0xffffffc502037810 */ /* 0x000fe20007ffe0ff */
        /* <DEDUP_REMOVED lines=20> */
[----:B------:R4:W-:Y:S03]  /*6310*/  LDGSTS.E [R251+0x4], desc[UR16][R150.64], !P3 ;  /* 0x0000400096fb7fae */ /* 0x0009e6000d921850 */
[----:B------:R-:W-:Y:S01]  /*6320*/  VIADD R0, R2, 0xffffffe3 ;  /* 0xffffffe302007836 */ /* 0x000fe20000000000 */
[----:B------:R3:W-:Y:S01]  /*6330*/  LDGSTS.E [R251+0x4004], desc[UR16][R148.64], !P3 ;  /* 0x0400400094fb7fae */ /* 0x0007e2000d921850 */
[----:B-1----:R-:W-:-:S03]  /*6340*/  IMAD.WIDE R146, R3, 0x4, R142 ;  /* 0x0000000403927825 */ /* 0x002fc600078e028e */
[----:B------:R-:W-:Y:S01]  /*6350*/  ISETP.GE.U32.AND P3, PT, R0, 0x7fffffa4, PT ;  /* 0x7fffffa40000780c */ /* 0x000fe20003f66070 */
[----:B------:R-:W-:Y:S01]  /*6360*/  IMAD R0, R244, 0x1b, RZ ;  /* 0x0000001bf4007824 */ /* 0x000fe200078e02ff */
[----:B------:R4:W-:Y:S01]  /*6370*/  STL.64 [R1+0xd8], R150 ;  /* 0x0000d89601007387 */ /* 0x0009e20000100a00 */
[----:B--2---:R-:W-:Y:S01]  /*6380*/  IMAD.WIDE R144, R3, 0x4, R4 ;  /* 0x0000000403907825 */ /* 0x004fe200078e0204 */
[----:B------:R-:W-:Y:S02]  /*6390*/  IADD3 R3, R2, -0x1e, RZ ;  /* 0xffffffe202037810 */ /* 0x000fe40007ffe0ff */
[----:B------:R3:W-:Y:S04]  /*63a0*/  STL.64 [R1+0xd0], R148 ;  /* 0x0000d09401007387 */ /* 0x0007e80000100a00 */
[----:B------:R1:W-:Y:S04]  /*63b0*/  STL.64 [R1+0xc8], R146 ;  /* 0x0000c89201007387 */ /* 0x0003e80000100a00 */
[----:B------:R1:W-:Y:S01]  /*63c0*/  LDGSTS.E [R251+0x8], desc[UR16][R146.64], !P5 ;  /* 0x0000800092fb7fae */ /* 0x0003e2000e921850 */
[----:B----4-:R-:W-:-:S02]  /*63d0*/  IMAD.MOV.U32 R150, RZ, RZ, R224 ;  /* 0x000000ffff967224 */ /* 0x010fc400078e00e0 */
[----:B------:R-:W-:Y:S01]  /*63e0*/  IMAD R224, R244, 0x3b, RZ ;  /* 0x0000003bf4e07824 */ /* 0x000fe200078e02ff */
[----:B------:R2:W-:Y:S01]  /*63f0*/  STL.64 [R1+0xc0], R144 ;  /* 0x0000c09001007387 */ /* 0x0005e20000100a00 */
[----:B---3--:R-:W-:Y:S01]  /*6400*/  MOV R148, R212 ;  /* 0x000000d400947202 */ /* 0x008fe20000000f00 */
[----:B------:R-:W-:Y:S02]  /*6410*/  IMAD.MOV.U32 R149, RZ, RZ, R213 ;  /* 0x000000ffff957224 */ /* 0x000fe400078e00d5 */
[----:B------:R2:W-:Y:S01]  /*6420*/  LDGSTS.E [R251+0x4008], desc[UR16][R144.64], !P5 ;  /* 0x0400800090fb7fae */ /* 0x0005e2000e921850 */
[----:B------:R-:W-:Y:S01]  /*6430*/  ISETP.GE.U32.AND P5, PT, R3, 0x7fffffa3, PT ;  /* 0x7fffffa30300780c */ /* 0x000fe20003fa6070 */
[----:B------:R-:W-:Y:S02]  /*6440*/  IMAD.MOV.U32 R151, RZ, RZ, R225 ;  /* 0x000000ffff977224 */ /* 0x000fe400078e00e1 */
[----:B-1----:R-:W-:-:S04]  /*6450*/  IMAD.WIDE R146, R0, 0x4, R142 ;  /* 0x0000000400927825 */ /* 0x002fc800078e028e */
[----:B------:R-:W-:Y:S01]  /*6460*/  VIADD R3, R2, 0xffffffc3 ;  /* 0xffffffc302037836 */ /* 0x000fe20000000000 */
[----:B------:R1:W-:Y:S01]  /*6470*/  STL.64 [R1+0xb8], R146 ;  /* 0x0000b89201007387 */ /* 0x0003e20000100a00 */
[----:B--2---:R-:W-:-:S03]  /*6480*/  IMAD.WIDE R144, R0, 0x4, R4 ;  /* 0x0000000400907825 */ /* 0x004fc600078e0204 */
[----:B------:R1:W-:Y:S01]  /*6490*/  LDGSTS.E [R251+0xc], desc[UR16][R146.64], !P4 ;  /* 0x0000c00092fb7fae */ /* 0x0003e2000e121850 */
[----:B------:R-:W-:-:S03]  /*64a0*/  VIADD R0, R2, 0xffffffe1 ;  /* 0xffffffe102007836 */ /* 0x000fc60000000000 */
[----:B------:R2:W-:Y:S02]  /*64b0*/  LDGSTS.E [R251+0x400c], desc[UR16][R144.64], !P4 ;  /* 0x0400c00090fb7fae */ /* 0x0005e4000e121850 */
[----:B------:R-:W-:Y:S01]  /*64c0*/  ISETP.GE.U32.AND P4, PT, R0, 0x7fffffa2, PT ;  /* 0x7fffffa20000780c */ /* 0x000fe20003f86070 */
[----:B------:R-:W-:Y:S01]  /*64d0*/  VIADD R0, R2, 0xffffffe0 ;  /* 0xffffffe002007836 */ /* 0x000fe20000000000 */
[----:B------:R2:W-:Y:S01]  /*64e0*/  STL.64 [R1+0xb0], R144 ;  /* 0x0000b09001007387 */ /* 0x0005e20000100a00 */
[----:B-1----:R-:W-:Y:S02]  /*64f0*/  IMAD.MOV.U32 R146, RZ, RZ, R220 ;  /* 0x000000ffff927224 */ /* 0x002fe400078e00dc */
[----:B------:R-:W-:Y:S01]  /*6500*/  IMAD R220, R244, 0x39, RZ ;  /* 0x00000039f4dc7824 */ /* 0x000fe200078e02ff */
[----:B------:R-:W-:Y:S01]  /*6510*/  LDGSTS.E [R251+0x8000], desc[UR16][R210.64], !P0 ;  /* 0x08000000d2fb7fae */ /* 0x000fe2000c121850 */
[----:B------:R-:W-:Y:S02]  /*6520*/  IMAD.MOV.U32 R147, RZ, RZ, R221 ;  /* 0x000000ffff937224 */ /* 0x000fe400078e00dd */
[----:B------:R-:W-:Y:S01]  /*6530*/  IMAD.WIDE R212, R220, 0x4, R142 ;  /* 0x00000004dcd47825 */ /* 0x000fe200078e028e */
[----:B------:R-:W-:Y:S01]  /*6540*/  LDGSTS.E [R251+0xc000], desc[UR16][R218.64], !P0 ;  /* 0x0c000000dafb7fae */ /* 0x000fe2000c121850 */
[----:B------:R-:W-:-:S02]  /*6550*/  ISETP.GE.U32.AND P0, PT, R0, 0x7fffffa1, PT ;  /* 0x7fffffa10000780c */ /* 0x000fc40003f06070 */
[----:B------:R-:W-:Y:S01]  /*6560*/  IMAD.WIDE R220, R220, 0x4, R4 ;  /* 0x00000004dcdc7825 */ /* 0x000fe200078e0204 */
[----:B--2---:R-:W-:Y:S01]  /*6570*/  MOV R144, R216 ;  /* 0x000000d800907202 */ /* 0x004fe20000000f00 */
[----:B------:R-:W-:Y:S01]  /*6580*/  LDGSTS.E [R251+0x8004], desc[UR16][R212.64], !P2 ;  /* 0x08004000d4fb7fae */ /* 0x000fe2000d121850 */
[----:B------:R-:W-:Y:S01]  /*6590*/  IADD3 R0, R2, -0x3e, RZ ;  /* 0xffffffc202007810 */ /* 0x000fe20007ffe0ff */
[----:B------:R-:W-:Y:S02]  /*65a0*/  IMAD.MOV.U32 R145, RZ, RZ, R217 ;  /* 0x000000ffff917224 */ /* 0x000fe400078e00d9 */
[C---:B------:R-:W-:Y:S01]  /*65b0*/  IMAD.WIDE R216, R224.reuse, 0x4, R142 ;  /* 0x00000004e0d87825 */ /* 0x040fe200078e028e */
[----:B------:R-:W-:Y:S01]  /*65c0*/  LDGSTS.E [R251+0xc004], desc[UR16][R220.64], !P2 ;  /* 0x0c004000dcfb7fae */ /* 0x000fe2000d121850 */
[----:B------:R-:W-:Y:S02]  /*65d0*/  ISETP.GE.U32.AND P2, PT, R3, 0x7fffff84, PT ;  /* 0x7fffff840300780c */ /* 0x000fe40003f46070 */
[----:B------:R-:W-:Y:S01]  /*65e0*/  IMAD.WIDE R224, R224, 0x4, R4 ;  /* 0x00000004e0e07825 */ /* 0x000fe200078e0204 */
[----:B------:R-:W-:Y:S03]  /*65f0*/  LDGSTS.E [R251+0x8008], desc[UR16][R214.64], !P1 ;  /* 0x08008000d6fb7fae */ /* 0x000fe6000c921850 */
[----:B------:R-:W-:Y:S01]  /*6600*/  VIADD R3, R2, 0xffffffc1 ;  /* 0xffffffc102037836 */ /* 0x000fe20000000000 */
[----:B------:R-:W-:Y:S01]  /*6610*/  LDGSTS.E [R251+0xc008], desc[UR16][R222.64], !P1 ;  /* 0x0c008000defb7fae */ /* 0x000fe2000c921850 */
[----:B------:R-:W-:Y:S01]  /*6620*/  ISETP.GE.U32.AND P1, PT, R0, 0x7fffff83, PT ;  /* 0x7fffff830000780c */ /* 0x000fe20003f26070 */
[----:B------:R-:W-:-:S02]  /*6630*/  VIADD R0, R2, 0xffffffc0 ;  /* 0xffffffc002007836 */ /* 0x000fc40000000000 */
[----:B------:R-:W-:Y:S04]  /*6640*/  LDGSTS.E [R251+0x800c], desc[UR16][R216.64], !P6 ;  /* 0x0800c000d8fb7fae */ /* 0x000fe8000f121850 */
[----:B------:R-:W-:Y:S01]  /*6650*/  LDGSTS.E [R251+0xc00c], desc[UR16][R224.64], !P6 ;  /* 0x0c00c000e0fb7fae */ /* 0x000fe2000f121850 */
[----:B------:R-:W-:-:S03]  /*6660*/  ISETP.GT.AND P6, PT, R10, 0x3f, PT ;  /* 0x0000003f0a00780c */ /* 0x000fc60003fc4270 */
[----:B------:R1:W-:Y:S01]  /*6670*/  LDGSTS.E [R15], desc[UR16][R156.64], !P3 ;  /* 0x000000009c0f7fae */ /* 0x0003e2000d921850 */
[----:B------:R-:W-:Y:S02]  /*6680*/  SEL R2, RZ, 0x4, !P6 ;  /* 0x00000004ff027807 */ /* 0x000fe40007000000 */
[C---:B------:R-:W-:Y:S01]  /*6690*/  ISETP.GE.AND P6, PT, R6.reuse, R0, PT ;  /* 0x000000000600720c */ /* 0x040fe20003fc6270 */
[----:B------:R-:W-:Y:S01]  /*66a0*/  LDGSTS.E [R15+0x4000], desc[UR16][R226.64], !P3 ;  /* 0x04000000e20f7fae */ /* 0x000fe2000d921850 */
[----:B------:R-:W-:Y:S02]  /*66b0*/  ISETP.GE.AND P3, PT, R6, UR4, PT ;  /* 0x0000000406007c0c */ /* 0x000fe4000bf66270 */
[----:B------:R-:W2:Y:S01]  /*66c0*/  LDC R6, c[0x0][0x230] ;  /* 0x00008c00ff067b82 */ /* 0x000ea20000000800 */
[----:B------:R-:W-:Y:S01]  /*66d0*/  LDGSTS.E [R15+0x4], desc[UR16][R230.64], !P5 ;  /* 0x00004000e60f7fae */ /* 0x000fe2000e921850 */
[----:B------:R-:W-:Y:S02]  /*66e0*/  SEL R2, R2, RZ, !P3 ;  /* 0x000000ff02027207 */ /* 0x000fe40005800000 */
[----:B------:R-:W-:Y:S01]  /*66f0*/  ISETP.GE.U32.AND P3, PT, R0, 0x7fffff81, PT ;  /* 0x7fffff810000780c */ /* 0x000fe20003f66070 */
[----:B------:R-:W-:Y:S01]  /*6700*/  LDGSTS.E [R15+0x4004], desc[UR16][R228.64], !P5 ;  /* 0x04004000e40f7fae */ /* 0x000fe2000e921850 */
[----:B------:R-:W-:Y:S01]  /*6710*/  ISETP.GE.U32.AND P5, PT, R3, 0x7fffff82, PT ;  /* 0x7fffff820300780c */ /* 0x000fe20003fa6070 */
[----:B------:R-:W-:Y:S01]  /*6720*/  IMAD R3, R244, 0x1e, RZ ;  /* 0x0000001ef4037824 */ /* 0x000fe200078e02ff */
[----:B------:R-:W-:Y:S01]  /*6730*/  SEL R0, RZ, 0x4, P6 ;  /* 0x00000004ff007807 */ /* 0x000fe20003000000 */
[----:B------:R1:W-:Y:S01]  /*6740*/  STL.64 [R1], R156 ;  /* 0x0000009c01007387 */ /* 0x0003e20000100a00 */
[----:B------:R-:W-:Y:S01]  /*6750*/  ISETP.GT.AND P6, PT, R10, 0x7f, PT ;  /* 0x0000007f0a00780c */ /* 0x000fe20003fc4270 */
[----:B------:R-:W-:-:S02]  /*6760*/  IMAD.WIDE R158, R3, 0x4, R142 ;  /* 0x00000004039e7825 */ /* 0x000fc400078e028e */
[----:B------:R3:W-:Y:S01]  /*6770*/  STL.64 [R1+0x760], R10 ;  /* 0x0007600a01007387 */ /* 0x0007e20000100a00 */
[----:B------:R-:W-:Y:S02]  /*6780*/  SEL R0, R0, RZ, P6 ;  /* 0x000000ff00007207 */ /* 0x000fe40003000000 */
[----:B------:R-:W-:Y:S01]  /*6790*/  ISETP.NE.U32.AND P6, PT, R2, RZ, PT ;  /* 0x000000ff0200720c */ /* 0x000fe20003fc5070 */
[----:B------:R4:W-:Y:S01]  /*67a0*/  STL.64 [R1+0xa8], R158 ;  /* 0x0000a89e01007387 */ /* 0x0009e20000100a00 */
[----:B------:R-:W-:Y:S02]  /*67b0*/  VIADD R2, R13, 0xffffffbf ;  /* 0xffffffbf0d027836 */ /* 0x000fe40000000000 */
[----:B------:R-:W2:Y:S01]  /*67c0*/  LDC R13, c[0x0][0x230] ;  /* 0x00008c00ff0d7b82 */ /* 0x000ea20000000800 */
[----:B-1----:R-:W-:Y:S01]  /*67d0*/  IMAD.WIDE R156, R3, 0x4, R4 ;  /* 0x00000004039c7825 */ /* 0x002fe200078e0204 */
[----:B------:R4:W-:Y:S03]  /*67e0*/  LDGSTS.E [R15+0x8], desc[UR16][R158.64], !P4 ;  /* 0x000080009e0f7fae */ /* 0x0009e6000e121850 */
[----:B------:R-:W-:Y:S01]  /*67f0*/  IMAD R3, R244, 0x1f, RZ ;  /* 0x0000001ff4037824 */ /* 0x000fe200078e02ff */
[----:B------:R1:W-:Y:S02]  /*6800*/  STL.64 [R1+0xa0], R156 ;  /* 0x0000a09c01007387 */ /* 0x0003e40000100a00 */
[----:B---3--:R-:W3:Y:S02]  /*6810*/  LDC R11, c[0x0][0x230] ;  /* 0x00008c00ff0b7b82 */ /* 0x008ee40000000800 */
[----:B------:R1:W-:Y:S01]  /*6820*/  LDGSTS.E [R15+0x4008], desc[UR16][R156.64], !P4 ;  /* 0x040080009c0f7fae */ /* 0x0003e2000e121850 */
[----:B------:R-:W-:Y:S01]  /*6830*/  ISETP.NE.U32.AND P4, PT, R0, RZ, PT ;  /* 0x000000ff0000720c */ /* 0x000fe20003f85070 */
[----:B------:R-:W-:-:S02]  /*6840*/  IMAD R0, R244, 0x3c, RZ ;  /* 0x0000003cf4007824 */ /* 0x000fc400078e02ff */
[C-C-:B----4-:R-:W-:Y:S02]  /*6850*/  IMAD.WIDE R158, R3.reuse, 0x4, R142.reuse ;  /* 0x00000004039e7825 */ /* 0x150fe400078e028e */
[----:B------:R-:W4:Y:S02]  /*6860*/  LDC R10, c[0x0][0x230] ;  /* 0x00008c00ff0a7b82 */ /* 0x000f240000000800 */
[C---:B------:R-:W-:Y:S01]  /*6870*/  IMAD.WIDE R184, R0.reuse, 0x4, R142 ;  /* 0x0000000400b87825 */ /* 0x040fe200078e028e */
[----:B------:R3:W-:Y:S03]  /*6880*/  LDGSTS.E [R15+0xc], desc[UR16][R158.64], !P0 ;  /* 0x0000c0009e0f7fae */ /* 0x0007e6000c121850 */
[--C-:B-1----:R-:W-:Y:S01]  /*6890*/  IMAD.WIDE R156, R3, 0x4, R4.reuse ;  /* 0x00000004039c7825 */ /* 0x102fe200078e0204 */
[----:B------:R1:W-:Y:S03]  /*68a0*/  STL.64 [R1+0x98], R158 ;  /* 0x0000989e01007387 */ /* 0x0003e60000100a00 */
[----:B------:R-:W-:Y:S01]  /*68b0*/  IMAD.WIDE R166, R0, 0x4, R4 ;  /* 0x0000000400a67825 */ /* 0x000fe200078e0204 */
[----:B------:R1:W-:Y:S01]  /*68c0*/  LDGSTS.E [R15+0x400c], desc[UR16][R156.64], !P0 ;  /* 0x0400c0009c0f7fae */ /* 0x0003e2000c121850 */
[----:B------:R-:W-:-:S02]  /*68d0*/  ISETP.GE.U32.AND P0, PT, R2, 0x7fffff80, PT ;  /* 0x7fffff800200780c */ /* 0x000fc40003f06070 */
[----:B------:R-:W-:Y:S01]  /*68e0*/  IMAD R2, R244, 0x3d, RZ ;  /* 0x0000003df4027824 */ /* 0x000fe200078e02ff */
[----:B------:R1:W-:Y:S01]  /*68f0*/  STL.64 [R1+0x90], R156 ;  /* 0x0000909c01007387 */ /* 0x0003e20000100a00 */
[----:B--2---:R-:W-:Y:S01]  /*6900*/  VIADD R0, R6, 0xffffffbe ;  /* 0xffffffbe06007836 */ /* 0x004fe20000000000 */
[----:B---3--:R-:W-:Y:S01]  /*6910*/  IADD3 R3, R11, -0x44, RZ ;  /* 0xffffffbc0b037810 */ /* 0x008fe20007ffe0ff */
[----:B-1----:R-:W-:Y:S01]  /*6920*/  IMAD.WIDE R158, R2, 0x4, R142 ;  /* 0x00000004029e7825 */ /* 0x002fe200078e028e */
[----:B------:R-:W-:Y:S01]  /*6930*/  LDGSTS.E [R15+0x8000], desc[UR16][R184.64], !P2 ;  /* 0x08000000b80f7fae */ /* 0x000fe2000d121850 */
[----:B------:R-:W-:-:S03]  /*6940*/  LOP3.LUT R6, R14, 0x40, RZ, 0x3c, !PT ;  /* 0x000000400e067812 */ /* 0x000fc600078e3cff */
[----:B------:R-:W-:Y:S01]  /*6950*/  LDGSTS.E [R15+0xc000], desc[UR16][R166.64], !P2 ;  /* 0x0c000000a60f7fae */ /* 0x000fe2000d121850 */
[----:B------:R-:W-:Y:S01]  /*6960*/  ISETP.GE.U32.AND P2, PT, R0, 0x7fffff7f, PT ;  /* 0x7fffff7f0000780c */ /* 0x000fe20003f46070 */
[----:B------:R-:W-:Y:S02]  /*6970*/  IMAD R0, R244, 0x3e, RZ ;  /* 0x0000003ef4007824 */ /* 0x000fe400078e02ff */
[----:B------:R-:W-:Y:S01]  /*6980*/  IMAD.WIDE R156, R2, 0x4, R4 ;  /* 0x00000004029c7825 */ /* 0x000fe200078e0204 */
[----:B------:R1:W-:Y:S03]  /*6990*/  LDGSTS.E [R15+0x8004], desc[UR16][R158.64], !P1 ;  /* 0x080040009e0f7fae */ /* 0x0003e6000c921850 */
[----:B------:R-:W-:Y:S01]  /*69a0*/  VIADD R2, R160, 0xffffffbd ;  /* 0xffffffbda0027836 */ /* 0x000fe20000000000 */
[----:B------:R-:W-:Y:S01]  /*69b0*/  STL.64 [R1+0x40], R184 ;  /* 0x000040b801007387 */ /* 0x000fe20000100a00 */
[----:B------:R-:W-:-:S02]  /*69c0*/  IMAD.MOV.U32 R160, RZ, RZ, R152 ;  /* 0x000000ffffa07224 */ /* 0x000fc400078e0098 */
[----:B------:R-:W-:Y:S01]  /*69d0*/  IMAD.WIDE R152, R0, 0x4, R4 ;  /* 0x0000000400987825 */ /* 0x000fe200078e0204 */
[----:B------:R2:W-:Y:S01]  /*69e0*/  LDGSTS.E [R15+0xc004], desc[UR16][R156.64], !P1 ;  /* 0x0c0040009c0f7fae */ /* 0x0005e2000c921850 */
[----:B------:R-:W-:Y:S02]  /*69f0*/  ISETP.GE.U32.AND P1, PT, R2, 0x7fffff7e, PT ;  /* 0x7fffff7e0200780c */ /* 0x000fe40003f26070 */
[----:B------:R-:W-:Y:S01]  /*6a00*/  IMAD R2, R244, 0x3f, RZ ;  /* 0x0000003ff4027824 */ /* 0x000fe200078e02ff */
[----:B------:R-:W-:Y:S01]  /*6a10*/  STL.64 [R1+0x38], R166 ;  /* 0x000038a601007387 */ /* 0x000fe20000100a00 */
[----:B------:R-:W-:-:S03]  /*6a20*/  VIADD R6, R6, UR12 ;  /* 0x0000000c06067c36 */ /* 0x000fc60008000000 */
[----:B------:R1:W-:Y:S04]  /*6a30*/  STL.64 [R1+0x30], R158 ;  /* 0x0000309e01007387 */ /* 0x0003e80000100a00 */
[----:B------:R2:W-:Y:S01]  /*6a40*/  STL.64 [R1+0x28], R156 ;  /* 0x0000289c01007387 */ /* 0x0005e20000100a00 */
[----:B-1----:R-:W-:-:S04]  /*6a50*/  IMAD.WIDE R158, R0, 0x4, R142 ;  /* 0x00000004009e7825 */ /* 0x002fc800078e028e */
[----:B--2---:R-:W-:Y:S01]  /*6a60*/  IMAD.MOV.U32 R156, RZ, RZ, R242 ;  /* 0x000000ffff9c7224 */ /* 0x004fe200078e00f2 */
[----:B------:R-:W-:Y:S01]  /*6a70*/  MOV R157, R243 ;  /* 0x000000f3009d7202 */ /* 0x000fe20000000f00 */
[----:B------:R-:W-:Y:S01]  /*6a80*/  IMAD.MOV.U32 R242, RZ, RZ, R148 ;  /* 0x000000fffff27224 */ /* 0x000fe200078e0094 */
[----:B------:R1:W-:Y:S01]  /*6a90*/  LDGSTS.E [R15+0x8008], desc[UR16][R158.64], !P5 ;  /* 0x080080009e0f7fae */ /* 0x0003e2000e921850 */
[----:B------:R-:W-:Y:S02]  /*6aa0*/  IMAD.MOV.U32 R243, RZ, RZ, R149 ;  /* 0x000000fffff37224 */ /* 0x000fe400078e0095 */
[----:B----4-:R-:W-:Y:S01]  /*6ab0*/  VIADD R0, R10, 0xffffffbb ;  /* 0xffffffbb0a007836 */ /* 0x010fe20000000000 */
[----:B------:R2:W-:Y:S01]  /*6ac0*/  LDGSTS.E [R15+0xc008], desc[UR16][R152.64], !P5 ;  /* 0x0c008000980f7fae */ /* 0x0005e2000e921850 */
[----:B------:R-:W-:Y:S01]  /*6ad0*/  IMAD.WIDE R148, R2, 0x4, R142 ;  /* 0x0000000402947825 */ /* 0x000fe200078e028e */
[----:B------:R-:W-:Y:S02]  /*6ae0*/  ISETP.GE.U32.AND P5, PT, R3, 0x7fffff7d, PT ;  /* 0x7fffff7d0300780c */ /* 0x000fe40003fa6070 */
[----:B------:R-:W-:Y:S01]  /*6af0*/  LOP3.LUT R3, R14, 0x20, RZ, 0x3c, !PT ;  /* 0x000000200e037812 */ /* 0x000fe200078e3cff */
[----:B------:R-:W-:Y:S01]  /*6b00*/  IMAD.WIDE R10, R2, 0x4, R4 ;  /* 0x00000004020a7825 */ /* 0x000fe200078e0204 */
[----:B------:R3:W-:Y:S01]  /*6b10*/  LDGSTS.E [R15+0x800c], desc[UR16][R148.64], !P3 ;  /* 0x0800c000940f7fae */ /* 0x0007e2000d921850 */
[----:B------:R-:W-:-:S02]  /*6b20*/  IADD3 R2, R13, -0x46, RZ ;  /* 0xffffffba0d027810 */ /* 0x000fc40007ffe0ff */
[----:B------:R-:W-:Y:S01]  /*6b30*/  VIADD R3, R3, UR12 ;  /* 0x0000000c03037c36 */ /* 0x000fe20008000000 */
[----:B------:R-:W-:Y:S01]  /*6b40*/  LDGSTS.E [R15+0xc00c], desc[UR16][R10.64], !P3 ;  /* 0x0c00c0000a0f7fae */ /* 0x000fe2000d921850 */
[----:B------:R-:W-:Y:S01]  /*6b50*/  ISETP.GE.U32.AND P3, PT, R0, 0x7fffff7c, PT ;  /* 0x7fffff7c0000780c */ /* 0x000fe20003f66070 */
[----:B------:R-:W-:Y:S01]  /*6b60*/  VIADD R0, R14, UR12 ;  /* 0x0000000c0e007c36 */ /* 0x000fe20008000000 */
[----:B------:R-:W-:Y:S01]  /*6b70*/  MOV R167, R243 ;  /* 0x000000f300a77202 */ /* 0x000fe20000000f00 */
[----:B------:R-:W0:Y:S01]  /*6b80*/  LDGDEPBAR ;  /* 0x00000000000079af */ /* 0x000e220000000000 */
[----:B------:R-:W-:Y:S02]  /*6b90*/  IMAD.MOV.U32 R166, RZ, RZ, R242 ;  /* 0x000000ffffa67224 */ /* 0x000fe400078e00f2 */
[----:B------:R-:W-:Y:S01]  /*6ba0*/  IMAD.MOV.U32 R184, RZ, RZ, R156 ;  /* 0x000000ffffb87224 */ /* 0x000fe200078e009c */
[----:B------:R-:W-:Y:S01]  /*6bb0*/  LDGSTS.E [R0+0x30000], desc[UR16][R78.64], P6 ;  /* 0x300000004e007fae */ /* 0x000fe2000b121850 */
[----:B------:R-:W-:-:S02]  /*6bc0*/  IMAD.MOV.U32 R185, RZ, RZ, R157 ;  /* 0x000000ffffb97224 */ /* 0x000fc400078e009d */
[----:B------:R-:W4:Y:S01]  /*6bd0*/  LDC R157, c[0x0][0x230] ;  /* 0x00008c00ff9d7b82 */ /* 0x000f220000000800 */
[----:B------:R-:W-:Y:S04]  /*6be0*/  LDGSTS.E [R0+0x30400], desc[UR16][R68.64], P6 ;  /* 0x3040000044007fae */ /* 0x000fe8000b121850 */
        /* <DEDUP_REMOVED lines=36> */
[----:B------:R1:W-:Y:S04]  /*6e30*/  STL.64 [R1+0x20], R158 ;  /* 0x0000209e01007387 */ /* 0x0003e80000100a00 */
[----:B------:R-:W-:Y:S04]  /*6e40*/  LDGSTS.E [R6+0x31a00], desc[UR16][R20.64], P6 ;  /* 0x31a0000014067fae */ /* 0x000fe8000b121850 */
[----:B------:R-:W-:Y:S01]  /*6e50*/  LDGSTS.E [R6+0x31e00], desc[UR16][R24.64], P6 ;  /* 0x31e0000018067fae */ /* 0x000fe2000b121850 */
[----:B-1----:R-:W-:-:S03]  /*6e60*/  LOP3.LUT R158, R14, 0x60, RZ, 0x3c, !PT ;  /* 0x000000600e9e7812 */ /* 0x002fc600078e3cff */
[----:B------:R-:W-:Y:S01]  /*6e70*/  LDGSTS.E [R6+0x32200], desc[UR16][R138.64], P6 ;  /* 0x322000008a067fae */ /* 0x000fe2000b121850 */
[----:B------:R-:W1:Y:S01]  /*6e80*/  LDC R159, c[0x0][0x230] ;  /* 0x00008c00ff9f7b82 */ /* 0x000e620000000800 */
[----:B------:R-:W-:Y:S02]  /*6e90*/  IADD3 R13, R158, UR12, RZ ;  /* 0x0000000c9e0d7c10 */ /* 0x000fe4000fffe0ff */
[----:B------:R-:W-:Y:S04]  /*6ea0*/  LDGSTS.E [R6+0x32600], desc[UR16][R52.64], P6 ;  /* 0x3260000034067fae */ /* 0x000fe8000b121850 */
[----:B------:R-:W-:Y:S01]  /*6eb0*/  LDGSTS.E [R6+0x32a00], desc[UR16][R66.64], P6 ;  /* 0x32a0000042067fae */ /* 0x000fe2000b121850 */
[----:B------:R-:W1:Y:S03]  /*6ec0*/  LDC R158, c[0x0][0x230] ;  /* 0x00008c00ff9e7b82 */ /* 0x000e660000000800 */
        /* <DEDUP_REMOVED lines=15> */
[----:B------:R3:W-:Y:S04]  /*6fc0*/  STL.64 [R1+0x10], R148 ;  /* 0x0000109401007387 */ /* 0x0007e80000100a00 */
[----:B------:R-:W-:Y:S01]  /*6fd0*/  LDGSTS.E [R13+0x32700], desc[UR16][R62.64], P6 ;  /* 0x327000003e0d7fae */ /* 0x000fe2000b121850 */
[----:B--2---:R-:W2:Y:S03]  /*6fe0*/  LDC R153, c[0x0][0x230] ;  /* 0x00008c00ff997b82 */ /* 0x004ea60000000800 */
[----:B------:R-:W-:Y:S04]  /*6ff0*/  LDGSTS.E [R13+0x32b00], desc[UR16][R98.64], P6 ;  /* 0x32b00000620d7fae */ /* 0x000fe8000b121850 */
[----:B------:R-:W-:Y:S01]  /*7000*/  LDGSTS.E [R13+0x32f00], desc[UR16][R58.64], P6 ;  /* 0x32f000003a0d7fae */ /* 0x000fe2000b121850 */
[----:B---3--:R-:W3:Y:S03]  /*7010*/  LDC R149, c[0x0][0x230] ;  /* 0x00008c00ff957b82 */ /* 0x008ee60000000800 */
[----:B------:R-:W-:Y:S04]  /*7020*/  LDGSTS.E [R13+0x33300], desc[UR16][R74.64], P6 ;  /* 0x333000004a0d7fae */ /* 0x000fe8000b121850 */
[----:B------:R-:W-:Y:S01]  /*7030*/  LDGSTS.E [R13+0x33700], desc[UR16][R90.64], P6 ;  /* 0x337000005a0d7fae */ /* 0x000fe2000b121850 */
[----:B------:R-:W4:Y:S03]  /*7040*/  LDC R148, c[0x0][0x230] ;  /* 0x00008c00ff947b82 */ /* 0x000f260000000800 */
[----:B------:R-:W-:Y:S04]  /*7050*/  LDGSTS.E [R13+0x33b00], desc[UR16][R82.64], P6 ;  /* 0x33b00000520d7fae */ /* 0x000fe8000b121850 */
[----:B------:R-:W-:Y:S01]  /*7060*/  LDGSTS.E [R13+0x33f00], desc[UR16][R54.64], P6 ;  /* 0x33f00000360d7fae */ /* 0x000fe2000b121850 */
[----:B------:R-:W1:Y:S03]  /*7070*/  LDC R152, c[0x0][0x230] ;  /* 0x00008c00ff987b82 */ /* 0x000e660000000800 */
[----:B------:R-:W0:Y:S05]  /*7080*/  LDGDEPBAR ;  /* 0x00000000000079af */ /* 0x000e2a0000000000 */
[----:B------:R-:W-:Y:S01]  /*7090*/  BAR.SYNC.DEFER_BLOCKING 0x0 ;  /* 0x0000000000007b1d */ /* 0x000fe20000010000 */
[----:B------:R-:W-:Y:S01]  /*70a0*/  ISETP.GE.U32.AND P6, PT, R2, 0x7fffff7b, PT ;  /* 0x7fffff7b0200780c */ /* 0x000fe20003fc6070 */
[----:B------:R-:W-:-:S02]  /*70b0*/  IMAD.SHL.U32 R2, R244, 0x40, RZ ;  /* 0x00000040f4027824 */ /* 0x000fc400078e00ff */
[----:B---3--:R-:W-:Y:S02]  /*70c0*/  VIADD R156, R149, 0xffffffb9 ;  /* 0xffffffb9959c7836 */ /* 0x008fe40000000000 */
[----:B------:R-:W-:Y:S01]  /*70d0*/  IMAD.WIDE R142, R2, 0x4, R142 ;  /* 0x00000004028e7825 */ /* 0x000fe200078e028e */
[----:B------:R-:W3:Y:S03]  /*70e0*/  LDL.64 R242, [R1+0x230] ;  /* 0x0002300001f27983 */ /* 0x000ee60000100a00 */
[----:B----4-:R-:W-:Y:S02]  /*70f0*/  VIADD R244, R148, 0xffffff9f ;  /* 0xffffff9f94f47836 */ /* 0x010fe40000000000 */
[C---:B------:R-:W-:Y:S01]  /*7100*/  IMAD.WIDE R148, R2.reuse, 0x4, R4 ;  /* 0x0000000402947825 */ /* 0x040fe200078e0204 */
[----:B------:R-:W-:Y:S03]  /*7110*/  STL.64 [R1+0x540], R142 ;  /* 0x0005408e01007387 */ /* 0x000fe60000100a00 */
[C---:B------:R-:W-:Y:S01]  /*7120*/  IMAD.WIDE R166, R2.reuse, 0x4, R166 ;  /* 0x0000000402a67825 */ /* 0x040fe200078e02a6 */
[----:B------:R4:W-:Y:S03]  /*7130*/  STL.64 [R1+0x548], R148 ;  /* 0x0005489401007387 */ /* 0x0009e60000100a00 */
[C---:B------:R-:W-:Y:S01]  /*7140*/  IMAD.WIDE R4, R2.reuse, 0x4, R184 ;  /* 0x0000000402047825 */ /* 0x040fe200078e02b8 */
[----:B------:R2:W-:Y:S04]  /*7150*/  STL.64 [R1+0x2c0], R166 ;  /* 0x0002c0a601007387 */ /* 0x0005e80000100a00 */
[----:B------:R-:W-:Y:S01]  /*7160*/  @!PT LDS RZ, [RZ] ;  /* 0x00000000fffff984 */ /* 0x000fe20000000800 */
[----:B------:R-:W-:Y:S01]  /*7170*/  @!PT LDS RZ, [RZ] ;  /* 0x00000000fffff984 */ /* 0x000fe20000000800 */
[----:B------:R-:W-:Y:S01]  /*7180*/  @!PT LDS RZ, [RZ] ;  /* 0x00000000fffff984 */ /* 0x000fe20000000800 */
[----:B------:R-:W-:Y:S04]  /*7190*/  LDGSTS.E [R246+0x10000], desc[UR16][R142.64], !P0 ;  /* 0x100000008ef67fae */ /* 0x000fe8000c121850 */
[----:B------:R1:W-:Y:S04]  /*71a0*/  STL.64 [R1+0x2e8], R4 ;  /* 0x0002e80401007387 */ /* 0x0003e80000100a00 */
[----:B------:R-:W-:Y:S04]  /*71b0*/  LDGSTS.E [R246+0x14000], desc[UR16][R148.64], !P0 ;  /* 0x1400000094f67fae */ /* 0x000fe8000c121850 */
[----:B------:R2:W-:Y:S01]  /*71c0*/  LDGSTS.E [R246+0x10004], desc[UR16][R166.64], !P2 ;  /* 0x10004000a6f67fae */ /* 0x0005e2000d121850 */
[----:B------:R-:W-:-:S03]  /*71d0*/  IMAD.WIDE R150, R2, 0x4, R150 ;  /* 0x0000000402967825 */ /* 0x000fc600078e0296 */
[----:B------:R1:W-:Y:S04]  /*71e0*/  LDGSTS.E [R246+0x14004], desc[UR16][R4.64], !P2 ;  /* 0x1400400004f67fae */ /* 0x0003e8000d121850 */
[----:B----4-:R-:W4:Y:S01]  /*71f0*/  LDL.LU.64 R148, [R1+0x70] ;  /* 0x0000700001947983 */ /* 0x010f220000300a00 */
[----:B------:R-:W-:Y:S01]  /*7200*/  ISETP.GE.U32.AND P2, PT, R244, 0x7fffff60, PT ;  /* 0x7fffff60f400780c */ /* 0x000fe20003f46070 */
[----:B------:R-:W-:Y:S01]  /*7210*/  IMAD.WIDE R146, R2, 0x4, R146 ;  /* 0x0000000402927825 */ /* 0x000fe200078e0292 */
[----:B------:R-:W4:Y:S01]  /*7220*/  LDC R244, c[0x0][0x230] ;  /* 0x00008c00fff47b82 */ /* 0x000f220000000800 */
[----:B------:R-:W-:Y:S02]  /*7230*/  ISETP.GE.U32.AND P0, PT, R156, 0x7fffff7a, PT ;  /* 0x7fffff7a9c00780c */ /* 0x000fe40003f06070 */
[----:B--2---:R-:W-:Y:S01]  /*7240*/  IMAD.WIDE R166, R2, 0x4, R160 ;  /* 0x0000000402a67825 */ /* 0x004fe200078e02a0 */
[----:B-1----:R-:W-:-:S03]  /*7250*/  IADD3 R5, R153, -0x62, RZ ;  /* 0xffffff9e99057810 */ /* 0x002fc60007ffe0ff */
[----:B------:R-:W-:Y:S01]  /*7260*/  IMAD.WIDE R160, R2, 0x4, R170 ;  /* 0x0000000402a07825 */ /* 0x000fe200078e02aa */
[----:B------:R1:W-:Y:S01]  /*7270*/  STL.64 [R1+0x308], R166 ;  /* 0x000308a601007387 */ /* 0x0003e20000100a00 */
[----:B------:R-:W2:Y:S02]  /*7280*/  LDC R156, c[0x0][0x230] ;  /* 0x00008c00ff9c7b82 */ /* 0x000ea40000000800 */
[----:B------:R-:W-:Y:S01]  /*7290*/  VIADD R4, R152, 0xffffff9d ;  /* 0xffffff9d98047836 */ /* 0x000fe20000000000 */
[----:B------:R-:W-:Y:S01]  /*72a0*/  STL.64 [R1+0x320], R160 ;  /* 0x000320a001007387 */ /* 0x000fe20000100a00 */
[----:B------:R-:W-:-:S03]  /*72b0*/  IMAD.WIDE R144, R2, 0x4, R144 ;  /* 0x0000000402907825 */ /* 0x000fc600078e0290 */
[----:B------:R-:W2:Y:S04]  /*72c0*/  LDL.LU.64 R152, [R1+0x68] ;  /* 0x0000680001987983 */ /* 0x000ea80000300a00 */
[----:B------:R1:W-:Y:S04]  /*72d0*/  LDGSTS.E [R246+0x10008], desc[UR16][R166.64], !P1 ;  /* 0x10008000a6f67fae */ /* 0x0003e8000c921850 */
[----:B------:R4:W-:Y:S04]  /*72e0*/  LDGSTS.E [R246+0x14008], desc[UR16][R160.64], !P1 ;  /* 0x14008000a0f67fae */ /* 0x0009e8000c921850 */
[----:B------:R-:W-:Y:S01]  /*72f0*/  LDGSTS.E [R246+0x1000c], desc[UR16][R150.64], !P5 ;  /* 0x1000c00096f67fae */ /* 0x000fe2000e921850 */
[----:B-1----:R-:W-:-:S04]  /*7300*/  IMAD.WIDE R166, R2, 0x4, R154 ;  /* 0x0000000402a67825 */ /* 0x002fc800078e029a */
[C---:B---3--:R-:W-:Y:S02]  /*7310*/  IMAD.WIDE R142, R2.reuse, 0x4, R242 ;  /* 0x00000004028e7825 */ /* 0x048fe400078e02f2 */
[----:B------:R-:W3:Y:S04]  /*7320*/  LDL.LU.64 R242, [R1+0x60] ;  /* 0x0000600001f27983 */ /* 0x000ee80000300a00 */
[----:B------:R1:W-:Y:S04]  /*7330*/  STL.64 [R1+0x330], R150 ;  /* 0x0003309601007387 */ /* 0x0003e80000100a00 */
[----:B------:R4:W-:Y:S04]  /*7340*/  STL.64 [R1+0x338], R142 ;  /* 0x0003388e01007387 */ /* 0x0009e80000100a00 */
[----:B------:R4:W-:Y:S04]  /*7350*/  LDGSTS.E [R246+0x1400c], desc[UR16][R142.64], !P5 ;  /* 0x1400c0008ef67fae */ /* 0x0009e8000e921850 */
[----:B-1----:R-:W3:Y:S04]  /*7360*/  LDL.LU.64 R150, [R1+0x58] ;  /* 0x0000580001967983 */ /* 0x002ee80000300a00 */
[----:B------:R-:W3:Y:S04]  /*7370*/  LDL.LU.64 R170, [R1+0x50] ;  /* 0x0000500001aa7983 */ /* 0x000ee80000300a00 */
[----:B------:R1:W-:Y:S01]  /*7380*/  STL.64 [R1+0x408], R146 ;  /* 0x0004089201007387 */ /* 0x0003e20000100a00 */
[----:B----4-:R-:W-:-:S03]  /*7390*/  IMAD.WIDE R160, R2, 0x4, R148 ;  /* 0x0000000402a07825 */ /* 0x010fc600078e0294 */
[----:B------:R4:W-:Y:S01]  /*73a0*/  STL.64 [R1+0x478], R144 ;  /* 0x0004789001007387 */ /* 0x0009e20000100a00 */
[----:B------:R-:W-:Y:S01]  /*73b0*/  ISETP.GE.U32.AND P1, PT, R5, 0x7fffff5f, PT ;  /* 0x7fffff5f0500780c */ /* 0x000fe20003f26070 */
[----:B------:R-:W3:Y:S02]  /*73c0*/  LDC R142, c[0x0][0x230] ;  /* 0x00008c00ff8e7b82 */ /* 0x000ee40000000800 */
[----:B------:R-:W3:Y:S04]  /*73d0*/  LDL.64 R154, [R1+0x228] ;  /* 0x00022800019a7983 */ /* 0x000ee80000100a00 */
[----:B------:R-:W-:Y:S02]  /*73e0*/  LDGSTS.E [R246+0x18000], desc[UR16][R146.64], !P2 ;  /* 0x1800000092f67fae */ /* 0x000fe4000d121850 */
[----:B------:R-:W3:Y:S02]  /*73f0*/  LDC R143, c[0x0][0x230] ;  /* 0x00008c00ff8f7b82 */ /* 0x000ee40000000800 */
[----:B------:R2:W-:Y:S04]  /*7400*/  STL.64 [R1+0x4b0], R166 ;  /* 0x0004b0a601007387 */ /* 0x0005e80000100a00 */
[----:B------:R-:W-:Y:S04]  /*7410*/  LDGSTS.E [R246+0x1c000], desc[UR16][R144.64], !P2 ;  /* 0x1c00000090f67fae */ /* 0x000fe8000d121850 */
[----:B-1----:R-:W3:Y:S04]  /*7420*/  LDL.LU.64 R146, [R1+0x220] ;  /* 0x0002200001927983 */ /* 0x002ee80000300a00 */
[----:B------:R1:W-:Y:S04]  /*7430*/  STL.64 [R1+0x4e0], R160 ;  /* 0x0004e0a001007387 */ /* 0x0003e80000100a00 */
[----:B------:R-:W3:Y:S04]  /*7440*/  LDL.64 R148, [R1+0x218] ;  /* 0x0002180001947983 */ /* 0x000ee80000100a00 */
[----:B----4-:R-:W4:Y:S01]  /*7450*/  LDL.64 R144, [R1+0x210] ;  /* 0x0002100001907983 */ /* 0x010f220000100a00 */
[----:B------:R-:W-:Y:S01]  /*7460*/  ISETP.GE.U32.AND P5, PT, R4, 0x7fffff5e, PT ;  /* 0x7fffff5e0400780c */ /* 0x000fe20003fa6070 */
[----:B------:R-:W-:-:S02]  /*7470*/  VIADD R4, R157, 0xffffff9c ;  /* 0xffffff9c9d047836 */ /* 0x000fc40000000000 */
[----:B--2---:R-:W-:Y:S01]  /*7480*/  IMAD.WIDE R152, R2, 0x4, R152 ;  /* 0x0000000402987825 */ /* 0x004fe200078e0298 */
[----:B------:R-:W-:Y:S01]  /*7490*/  LDGSTS.E [R246+0x18004], desc[UR16][R166.64], !P1 ;  /* 0x18004000a6f67fae */ /* 0x000fe2000c921850 */
[----:B------:R-:W2:Y:S01]  /*74a0*/  LDC R157, c[0x0][0x230] ;  /* 0x00008c00ff9d7b82 */ /* 0x000ea20000000800 */
[----:B------:R-:W-:Y:S02]  /*74b0*/  ISETP.GE.U32.AND P2, PT, R4, 0x7fffff5d, PT ;  /* 0x7fffff5d0400780c */ /* 0x000fe40003f46070 */
[----:B------:R-:W2:Y:S01]  /*74c0*/  LDL.LU.64 R184, [R1+0x208] ;  /* 0x0002080001b87983 */ /* 0x000ea20000300a00 */
[----:B------:R-:W-:Y:S02]  /*74d0*/  VIADD R5, R159, 0xffffffb8 ;  /* 0xffffffb89f057836 */ /* 0x000fe40000000000 */
[----:B------:R-:W-:Y:S01]  /*74e0*/  VIADD R4, R158, 0xffffffb6 ;  /* 0xffffffb69e047836 */ /* 0x000fe20000000000 */
[----:B------:R-:W-:Y:S04]  /*74f0*/  LDGSTS.E [R246+0x1c004], desc[UR16][R160.64], !P1 ;  /* 0x1c004000a0f67fae */ /* 0x000fe8000c921850 */
[----:B------:R-:W2:Y:S04]  /*7500*/  LDL.LU.64 R166, [R1+0x200] ;  /* 0x0002000001a67983 */ /* 0x000ea80000300a00 */
[----:B------:R1:W-:Y:S04]  /*7510*/  STL.64 [R1+0x500], R152 ;  /* 0x0005009801007387 */ /* 0x0003e80000100a00 */
[----:B------:R-:W-:Y:S01]  /*7520*/  LDGSTS.E [R246+0x18008], desc[UR16][R152.64], !P5 ;  /* 0x1800800098f67fae */ /* 0x000fe2000e921850 */
[----:B---3--:R-:W-:-:S05]  /*7530*/  IMAD.WIDE R242, R2, 0x4, R242 ;  /* 0x0000000402f27825 */ /* 0x008fca00078e02f2 */
[----:B------:R3:W-:Y:S04]  /*7540*/  STL.64 [R1+0x520], R242 ;  /* 0x000520f201007387 */ /* 0x0007e80000100a00 */
[----:B-1----:R-:W2:Y:S04]  /*7550*/  LDL.LU.64 R160, [R1+0x1f8] ;  /* 0x0001f80001a07983 */ /* 0x002ea80000300a00 */
[----:B------:R-:W2:Y:S01]  /*7560*/  LDL.LU.64 R158, [R1+0x1f0] ;  /* 0x0001f000019e7983 */ /* 0x000ea20000300a00 */
[----:B------:R-:W-:-:S03]  /*7570*/  IMAD.WIDE R150, R2, 0x4, R150 ;  /* 0x0000000402967825 */ /* 0x000fc600078e0296 */
[----:B------:R-:W2:Y:S01]  /*7580*/  LDL.LU.64 R152, [R1+0x7c8] ;  /* 0x0007c80001987983 */ /* 0x000ea20000300a00 */
[----:B------:R-:W-:-:S03]  /*7590*/  IMAD.WIDE R170, R2, 0x4, R170 ;  /* 0x0000000402aa7825 */ /* 0x000fc600078e02aa */
[----:B------:R1:W-:Y:S04]  /*75a0*/  STL.64 [R1+0x530], R150 ;  /* 0x0005309601007387 */ /* 0x0003e80000100a00 */
[----:B------:R-:W-:Y:S04]  /*75b0*/  LDGSTS.E [R246+0x1c008], desc[UR16][R242.64], !P5 ;  /* 0x1c008000f2f67fae */ /* 0x000fe8000e921850 */
[----:B------:R-:W-:Y:S04]  /*75c0*/  LDGSTS.E [R246+0x1800c], desc[UR16][R150.64], !P2 ;  /* 0x1800c00096f67fae */ /* 0x000fe8000d121850 */
[----:B------:R1:W-:Y:S04]  /*75d0*/  LDGSTS.E [R246+0x1c00c], desc[UR16][R170.64], !P2 ;  /* 0x1c00c000aaf67fae */ /* 0x0003e8000d121850 */
[----:B---3--:R-:W3:Y:S01]  /*75e0*/  LDL.LU.64 R242, [R1+0x7c0] ;  /* 0x0007c00001f27983 */ /* 0x008ee20000300a00 */
[----:B------:R-:W-:-:S03]  /*75f0*/  IMAD.WIDE R154, R2, 0x4, R154 ;  /* 0x00000004029a7825 */ /* 0x000fc600078e029a */
[----:B------:R1:W-:Y:S04]  /*7600*/  STL.64 [R1+0x538], R170 ;  /* 0x000538aa01007387 */ /* 0x0003e80000100a00 */
[----:B-1----:R-:W3:Y:S01]  /*7610*/  LDL.LU.64 R150, [R1+0x7b8] ;  /* 0x0007b80001967983 */ /* 0x002ee20000300a00 */
[----:B------:R-:W1:Y:S03]  /*7620*/  LDC R246, c[0x0][0x230] ;  /* 0x00008c00fff67b82 */ /* 0x000e660000000800 */
[----:B------:R-:W-:Y:S04]  /*7630*/  LDGSTS.E [R247+0x10000], desc[UR16][R154.64], !P3 ;  /* 0x100000009af77fae */ /* 0x000fe8000d921850 */
[----:B------:R-:W3:Y:S01]  /*7640*/  LDL.LU.64 R170, [R1+0x48] ;  /* 0x0000480001aa7983 */ /* 0x000ee20000300a00 */
[----:B------:R-:W-:-:S03]  /*7650*/  IMAD.WIDE R146, R2, 0x4, R146 ;  /* 0x0000000402927825 */ /* 0x000fc600078e0292 */
[----:B------:R4:W-:Y:S04]  /*7660*/  STL.64 [R1+0x250], R154 ;  /* 0x0002509a01007387 */ /* 0x0009e80000100a00 */
[----:B------:R4:W-:Y:S01]  /*7670*/  STL.64 [R1+0x268], R146 ;  /* 0x0002689201007387 */ /* 0x0009e20000100a00 */
[----:B------:R-:W-:-:S03]  /*7680*/  IMAD.WIDE R148, R2, 0x4, R148 ;  /* 0x0000000402947825 */ /* 0x000fc600078e0294 */
[----:B------:R-:W-:Y:S01]  /*7690*/  LDGSTS.E [R247+0x14000], desc[UR16][R146.64], !P3 ;  /* 0x1400000092f77fae */ /* 0x000fe2000d921850 */
[----:B----4-:R-:W-:-:S03]  /*76a0*/  IMAD.WIDE R144, R2, 0x4, R144 ;  /* 0x0000000402907825 */ /* 0x010fc600078e0290 */
[----:B------:R-:W4:Y:S04]  /*76b0*/  LDL.LU.64 R154, [R1+0x7b0] ;  /* 0x0007b000019a7983 */ /* 0x000f280000300a00 */
[----:B------:R-:W-:Y:S04]  /*76c0*/  LDGSTS.E [R247+0x10004], desc[UR16][R148.64], !P6 ;  /* 0x1000400094f77fae */ /* 0x000fe8000f121850 */
[----:B------:R-:W4:Y:S04]  /*76d0*/  LDL.LU.64 R146, [R1+0x7a8] ;  /* 0x0007a80001927983 */ /* 0x000f280000300a00 */
[----:B------:R1:W-:Y:S04]  /*76e0*/  STL.64 [R1+0x290], R148 ;  /* 0x0002909401007387 */ /* 0x0003e80000100a00 */
[----:B------:R1:W-:Y:S04]  /*76f0*/  STL.64 [R1+0x2b8], R144 ;  /* 0x0002b89001007387 */ /* 0x0003e80000100a00 */
[----:B------:R-:W-:Y:S04]  /*7700*/  LDGSTS.E [R247+0x14004], desc[UR16][R144.64], !P6 ;  /* 0x1400400090f77fae */ /* 0x000fe8000f121850 */
[----:B-1----:R-:W4:Y:S04]  /*7710*/  LDL.LU.64 R148, [R1+0x7a0] ;  /* 0x0007a00001947983 */ /* 0x002f280000300a00 */
[----:B------:R-:W4:Y:S01]  /*7720*/  LDL.LU.64 R144, [R1+0x798] ;  /* 0x0007980001907983 */ /* 0x000f220000300a00 */
[----:B------:R-:W-:-:S02]  /*7730*/  ISETP.GE.U32.AND P1, PT, R5, 0x7fffff79, PT ;  /* 0x7fffff790500780c */ /* 0x000fc40003f26070 */
[----:B------:R-:W-:Y:S02]  /*7740*/  IADD3 R5, R244, -0x49, RZ ;  /* 0xffffffb7f4057810 */ /* 0x000fe40007ffe0ff */
[----:B------:R-:W-:Y:S01]  /*7750*/  ISETP.GE.U32.AND P2, PT, R4, 0x7fffff77, PT ;  /* 0x7fffff770400780c */ /* 0x000fe20003f46070 */
[----:B--2---:R-:W-:Y:S01]  /*7760*/  IMAD.WIDE R184, R2, 0x4, R184 ;  /* 0x0000000402b87825 */ /* 0x004fe200078e02b8 */
[----:B------:R-:W-:Y:S01]  /*7770*/  ISETP.GE.U32.AND P5, PT, R5, 0x7fffff78, PT ;  /* 0x7fffff780500780c */ /* 0x000fe20003fa6070 */
[----:B------:R-:W1:Y:S02]  /*7780*/  LDC R244, c[0x0][0x230] ;  /* 0x00008c00fff47b82 */ /* 0x000e640000000800 */
[----:B------:R-:W-:Y:S01]  /*7790*/  VIADD R5, R142, 0xffffffb5 ;  /* 0xffffffb58e057836 */ /* 0x000fe20000000000 */
[----:B------:R-:W-:Y:S01]  /*77a0*/  LDGSTS.E [R247+0x10008], desc[UR16][R184.64], !P0 ;  /* 0x10008000b8f77fae */ /* 0x000fe2000c121850 */
[----:B------:R-:W-:Y:S02]  /*77b0*/  VIADD R4, R156, 0xffffff9b ;  /* 0xffffff9b9c047836 */ /* 0x000fe40000000000 */
[----:B------:R-:W-:Y:S01]  /*77c0*/  IMAD.WIDE R166, R2, 0x4, R166 ;  /* 0x0000000402a67825 */ /* 0x000fe200078e02a6 */
[----:B------:R-:W-:Y:S01]  /*77d0*/  ISETP.GE.U32.AND P3, PT, R5, 0x7fffff76, PT ;  /* 0x7fffff760500780c */ /* 0x000fe20003f66070 */
[----:B------:R-:W2:Y:S01]  /*77e0*/  LDC R156, c[0x0][0x230] ;  /* 0x00008c00ff9c7b82 */ /* 0x000ea20000000800 */
[----:B------:R-:W-:-:S02]  /*77f0*/  IADD3 R5, R143, -0x66, RZ ;  /* 0xffffff9a8f057810 */ /* 0x000fc40007ffe0ff */
[----:B------:R-:W-:Y:S01]  /*7800*/  ISETP.GE.U32.AND P6, PT, R4, 0x7fffff5c, PT ;  /* 0x7fffff5c0400780c */ /* 0x000fe20003fc6070 */
[----:B------:R-:W-:Y:S01]  /*7810*/  LDGSTS.E [R247+0x14008], desc[UR16][R166.64], !P0 ;  /* 0x14008000a6f77fae */ /* 0x000fe2000c121850 */
[----:B------:R-:W-:Y:S01]  /*7820*/  ISETP.GE.U32.AND P0, PT, R5, 0x7fffff5b, PT ;  /* 0x7fffff5b0500780c */ /* 0x000fe20003f06070 */
[----:B------:R-:W-:Y:S02]  /*7830*/  VIADD R4, R157, 0xffffff99 ;  /* 0xffffff999d047836 */ /* 0x000fe40000000000 */
[----:B------:R-:W-:Y:S01]  /*7840*/  STL.64 [R1+0x2e0], R184 ;  /* 0x0002e0b801007387 */ /* 0x000fe20000100a00 */
[----:B------:R-:W2:Y:S03]  /*7850*/  LDC R142, c[0x0][0x230] ;  /* 0x00008c00ff8e7b82 */ /* 0x000ea60000000800 */
[----:B------:R-:W-:Y:S05]  /*7860*/  STL.64 [R1+0x300], R166 ;  /* 0x000300a601007387 */ /* 0x000fea0000100a00 */
[----:B------:R-:W2:Y:S01]  /*7870*/  LDC R143, c[0x0][0x230] ;  /* 0x00008c00ff8f7b82 */ /* 0x000ea20000000800 */
[----:B------:R-:W-:-:S04]  /*7880*/  IMAD.WIDE R160, R2, 0x4, R160 ;  /* 0x0000000402a07825 */ /* 0x000fc800078e02a0 */
[----:B------:R-:W-:Y:S01]  /*7890*/  IMAD.WIDE R158, R2, 0x4, R158 ;  /* 0x00000004029e7825 */ /* 0x000fe200078e029e */
[----:B------:R3:W-:Y:S04]  /*78a0*/  STL.64 [R1+0x318], R160 ;  /* 0x000318a001007387 */ /* 0x0007e80000100a00 */
[----:B------:R3:W-:Y:S04]  /*78b0*/  LDGSTS.E [R247+0x1000c], desc[UR16][R160.64], !P1 ;  /* 0x1000c000a0f77fae */ /* 0x0007e8000c921850 */
[----:B------:R-:W-:Y:S01]  /*78c0*/  LDGSTS.E [R247+0x1400c], desc[UR16][R158.64], !P1 ;  /* 0x1400c0009ef77fae */ /* 0x000fe2000c921850 */
[----:B------:R-:W-:Y:S01]  /*78d0*/  ISETP.GE.U32.AND P1, PT, R4, 0x7fffff5a, PT ;  /* 0x7fffff5a0400780c */ /* 0x000fe20003f26070 */
[----:B------:R-:W-:-:S02]  /*78e0*/  VIADD R4, R246, 0xffffff98 ;  /* 0xffffff98f6047836 */ /* 0x000fc40000000000 */
[----:B------:R-:W-:Y:S01]  /*78f0*/  STL.64 [R1+0x328], R158 ;  /* 0x0003289e01007387 */ /* 0x000fe20000100a00 */
[----:B---3--:R-:W-:-:S05]  /*7900*/  IMAD.WIDE R160, R2, 0x4, R170 ;  /* 0x0000000402a07825 */ /* 0x008fca00078e02aa */
[----:B------:R3:W-:Y:S04]  /*7910*/  STL.64 [R1+0x388], R160 ;  /* 0x000388a001007387 */ /* 0x0007e80000100a00 */
[----:B------:R3:W-:Y:S01]  /*7920*/  LDGSTS.E [R247+0x18000], desc[UR16][R160.64], !P6 ;  /* 0x18000000a0f77fae */ /* 0x0007e2000f121850 */
[----:B----4-:R-:W-:-:S04]  /*7930*/  IMAD.WIDE R166, R2, 0x4, R154 ;  /* 0x0000000402a67825 */ /* 0x010fc800078e029a */
[----:B------:R-:W-:-:S04]  /*7940*/  IMAD.WIDE R146, R2, 0x4, R146 ;  /* 0x0000000402927825 */ /* 0x000fc800078e0292 */
[----:B---3--:R-:W-:-:S04]  /*7950*/  IMAD.WIDE R160, R2, 0x4, R242 ;  /* 0x0000000402a07825 */ /* 0x008fc800078e02f2 */
[----:B------:R-:W-:-:S04]  /*7960*/  IMAD.WIDE R158, R2, 0x4, R148 ;  /* 0x00000004029e7825 */ /* 0x000fc800078e0294 */
[----:B------:R-:W-:-:S05]  /*7970*/  IMAD.WIDE R144, R2, 0x4, R144 ;  /* 0x0000000402907825 */ /* 0x000fca00078e0290 */
[----:B------:R3:W-:Y:S04]  /*7980*/  STL.64 [R1+0x400], R144 ;  /* 0x0004009001007387 */ /* 0x0007e80000100a00 */
[----:B------:R-:W4:Y:S04]  /*7990*/  LDL.LU.64 R170, [R1+0x1d8] ;  /* 0x0001d80001aa7983 */ /* 0x000f280000300a00 */
[----:B------:R3:W-:Y:S01]  /*79a0*/  LDGSTS.E [R247+0x1c000], desc[UR16][R144.64], !P6 ;  /* 0x1c00000090f77fae */ /* 0x0007e2000f121850 */
[----:B------:R-:W-:-:S03]  /*79b0*/  ISETP.GE.U32.AND P6, PT, R4, 0x7fffff59, PT ;  /* 0x7fffff590400780c */ /* 0x000fc60003fc6070 */
[----:B------:R2:W-:Y:S04]  /*79c0*/  STL.64 [R1+0x470], R158 ;  /* 0x0004709e01007387 */ /* 0x0005e80000100a00 */
[----:B------:R-:W4:Y:S04]  /*79d0*/  LDL.LU.64 R148, [R1+0x1d0] ;  /* 0x0001d00001947983 */ /* 0x000f280000300a00 */
[----:B------:R2:W-:Y:S01]  /*79e0*/  LDGSTS.E [R247+0x18004], desc[UR16][R158.64], !P0 ;  /* 0x180040009ef77fae */ /* 0x0005e2000c121850 */
[----:B-1----:R-:W-:Y:S01]  /*79f0*/  VIADD R5, R244, 0xffffffb4 ;  /* 0xffffffb4f4057836 */ /* 0x002fe20000000000 */
[----:B---3--:R-:W1:Y:S02]  /*7a00*/  LDC R145, c[0x0][0x230] ;  /* 0x00008c00ff917b82 */ /* 0x008e640000000800 */
[----:B------:R3:W-:Y:S04]  /*7a10*/  STL.64 [R1+0x4a8], R146 ;  /* 0x0004a89201007387 */ /* 0x0007e80000100a00 */
[----:B------:R-:W4:Y:S01]  /*7a20*/  LDL.LU.64 R184, [R1+0x1c8] ;  /* 0x0001c80001b87983 */ /* 0x000f220000300a00 */
[----:B--2---:R-:W-:Y:S01]  /*7a30*/  VIADD R4, R156, 0xffffffb2 ;  /* 0xffffffb29c047836 */ /* 0x004fe20000000000 */
[----:B------:R-:W2:Y:S01]  /*7a40*/  LDC R244, c[0x0][0x230] ;  /* 0x00008c00fff47b82 */ /* 0x000ea20000000800 */
[C---:B------:R-:W-:Y:S01]  /*7a50*/  IMAD.WIDE R158, R2.reuse, 0x4, R150 ;  /* 0x00000004029e7825 */ /* 0x040fe200078e0296 */
[----:B------:R-:W2:Y:S04]  /*7a60*/  LDL.LU.64 R154, [R1+0x1c0] ;  /* 0x0001c000019a7983 */ /* 0x000ea80000300a00 */
[----:B------:R3:W-:Y:S01]  /*7a70*/  STL.64 [R1+0x4d8], R166 ;  /* 0x0004d8a601007387 */ /* 0x0007e20000100a00 */
[C---:B------:R-:W-:Y:S01]  /*7a80*/  IMAD.WIDE R156, R2.reuse, 0x4, R152 ;  /* 0x00000004029c7825 */ /* 0x040fe200078e0298 */
[----:B------:R-:W1:Y:S02]  /*7a90*/  LDC R144, c[0x0][0x230] ;  /* 0x00008c00ff907b82 */ /* 0x000e640000000800 */
[----:B------:R-:W2:Y:S04]  /*7aa0*/  LDL.LU.64 R150, [R1+0x1b0] ;  /* 0x0001b00001967983 */ /* 0x000ea80000300a00 */
[----:B------:R3:W-:Y:S04]  /*7ab0*/  STL.64 [R1+0x4f8], R158 ;  /* 0x0004f89e01007387 */ /* 0x0007e80000100a00 */
[----:B------:R-:W2:Y:S04]  /*7ac0*/  LDL.LU.64 R242, [R1+0x1e8] ;  /* 0x0001e80001f27983 */ /* 0x000ea80000300a00 */
[----:B------:R3:W-:Y:S04]  /*7ad0*/  LDGSTS.E [R247+0x1c004], desc[UR16][R146.64], !P0 ;  /* 0x1c00400092f77fae */ /* 0x0007e8000c121850 */
[----:B------:R-:W2:Y:S04]  /*7ae0*/  LDL.LU.64 R152, [R1+0x1b8] ;  /* 0x0001b80001987983 */ /* 0x000ea80000300a00 */
[----:B------:R1:W-:Y:S04]  /*7af0*/  STL.64 [R1+0x518], R160 ;  /* 0x000518a001007387 */ /* 0x0003e80000100a00 */
[----:B------:R-:W-:Y:S01]  /*7b00*/  LDGSTS.E [R247+0x18008], desc[UR16][R166.64], !P1 ;  /* 0x18008000a6f77fae */ /* 0x000fe2000c921850 */
[----:B---3--:R-:W3:Y:S03]  /*7b10*/  LDC R147, c[0x0][0x230] ;  /* 0x00008c00ff937b82 */ /* 0x008ee60000000800 */
[----:B------:R-:W-:Y:S04]  /*7b20*/  LDGSTS.E [R247+0x1c008], desc[UR16][R158.64], !P1 ;  /* 0x1c0080009ef77fae */ /* 0x000fe8000c921850 */
[----:B------:R-:W-:Y:S01]  /*7b30*/  LDGSTS.E [R247+0x1800c], desc[UR16][R160.64], !P6 ;  /* 0x1800c000a0f77fae */ /* 0x000fe2000f121850 */
[C---:B------:R-:W-:Y:S01]  /*7b40*/  IMAD.WIDE R162, R2.reuse, 0x4, R162 ;  /* 0x0000000402a27825 */ /* 0x040fe200078e02a2 */
[----:B------:R-:W3:Y:S02]  /*7b50*/  LDC R146, c[0x0][0x230] ;  /* 0x00008c00ff927b82 */ /* 0x000ee40000000800 */
[----:B------:R-:W3:Y:S04]  /*7b60*/  LDL.LU.64 R166, [R1+0x790] ;  /* 0x0007900001a67983 */ /* 0x000ee80000300a00 */
[----:B------:R-:W3:Y:S04]  /*7b70*/  LDL.LU.64 R158, [R1+0x788] ;  /* 0x00078800019e7983 */ /* 0x000ee80000300a00 */
[----:B------:R1:W-:Y:S04]  /*7b80*/  STL.64 [R1+0x528], R156 ;  /* 0x0005289c01007387 */ /* 0x0003e80000100a00 */
[----:B-1----:R-:W3:Y:S04]  /*7b90*/  LDL.LU.64 R160, [R1+0x780] ;  /* 0x0007800001a07983 */ /* 0x002ee80000300a00 */
[----:B------:R1:W-:Y:S04]  /*7ba0*/  LDGSTS.E [R247+0x1c00c], desc[UR16][R156.64], !P6 ;  /* 0x1c00c0009cf77fae */ /* 0x0003e8000f121850 */
[----:B------:R-:W3:Y:S04]  /*7bb0*/  LDL.LU.64 R156, [R1+0x778] ;  /* 0x00077800019c7983 */ /* 0x000ee80000300a00 */
[----:B------:R-:W1:Y:S01]  /*7bc0*/  LDL.LU.64 R246, [R1+0x1e0] ;  /* 0x0001e00001f67983 */ /* 0x000e620000300a00 */
[----:B----4-:R-:W-:-:S05]  /*7bd0*/  IMAD.WIDE R170, R2, 0x4, R170 ;  /* 0x0000000402aa7825 */ /* 0x010fca00078e02aa */
[----:B------:R4:W-:Y:S01]  /*7be0*/  STL.64 [R1+0x260], R170 ;  /* 0x000260aa01007387 */ /* 0x0009e20000100a00 */
[----:B------:R-:W-:-:S05]  /*7bf0*/  IMAD.WIDE R148, R2, 0x4, R148 ;  /* 0x0000000402947825 */ /* 0x000fca00078e0294 */
[----:B------:R4:W-:Y:S01]  /*7c00*/  STL.64 [R1+0x288], R148 ;  /* 0x0002889401007387 */ /* 0x0009e20000100a00 */
[----:B--2---:R-:W-:-:S05]  /*7c10*/  IMAD.WIDE R242, R2, 0x4, R242 ;  /* 0x0000000402f27825 */ /* 0x004fca00078e02f2 */
[----:B------:R-:W-:Y:S01]  /*7c20*/  LDGSTS.E [R248+0x10000], desc[UR16][R242.64], !P5 ;  /* 0x10000000f2f87fae */ /* 0x000fe2000e921850 */
[----:B-1----:R-:W-:-:S05]  /*7c30*/  IMAD.WIDE R246, R2, 0x4, R246 ;  /* 0x0000000402f67825 */ /* 0x002fca00078e02f6 */
[----:B------:R-:W-:Y:S04]  /*7c40*/  LDGSTS.E [R248+0x14000], desc[UR16][R246.64], !P5 ;  /* 0x14000000f6f87fae */ /* 0x000fe8000e921850 */
[----:B------:R-:W-:Y:S01]  /*7c50*/  LDGSTS.E [R248+0x10004], desc[UR16][R170.64], !P2 ;  /* 0x10004000aaf87fae */ /* 0x000fe2000d121850 */
[----:B------:R-:W-:-:S03]  /*7c60*/  ISETP.GE.U32.AND P0, PT, R5, 0x7fffff75, PT ;  /* 0x7fffff750500780c */ /* 0x000fc60003f06070 */
[----:B----4-:R-:W2:Y:S01]  /*7c70*/  LDL.LU.64 R170, [R1+0x770] ;  /* 0x0007700001aa7983 */ /* 0x010ea20000300a00 */
[----:B------:R-:W-:Y:S01]  /*7c80*/  IADD3 R5, R142, -0x4d, RZ ;  /* 0xffffffb38e057810 */ /* 0x000fe20007ffe0ff */
[----:B------:R-:W-:Y:S01]  /*7c90*/  IMAD.WIDE R184, R2, 0x4, R184 ;  /* 0x0000000402b87825 */ /* 0x000fe200078e02b8 */
[----:B------:R-:W-:Y:S01]  /*7ca0*/  ISETP.GE.U32.AND P6, PT, R4, 0x7fffff73, PT ;  /* 0x7fffff730400780c */ /* 0x000fe20003fc6070 */
[----:B------:R1:W-:Y:S01]  /*7cb0*/  LDGSTS.E [R248+0x14004], desc[UR16][R148.64], !P2 ;  /* 0x1400400094f87fae */ /* 0x0003e2000d121850 */
[----:B------:R-:W-:Y:S01]  /*7cc0*/  ISETP.GE.U32.AND P1, PT, R5, 0x7fffff74, PT ;  /* 0x7fffff740500780c */ /* 0x000fe20003f26070 */
[----:B------:R-:W-:Y:S01]  /*7cd0*/  VIADD R5, R143, 0xffffffb1 ;  /* 0xffffffb18f057836 */ /* 0x000fe20000000000 */
[----:B------:R-:W4:Y:S01]  /*7ce0*/  LDC R142, c[0x0][0x230] ;  /* 0x00008c00ff8e7b82 */ /* 0x000f220000000800 */
[----:B------:R-:W-:Y:S01]  /*7cf0*/  VIADD R4, R244, 0xffffff97 ;  /* 0xffffff97f4047836 */ /* 0x000fe20000000000 */
[----:B------:R-:W-:Y:S01]  /*7d00*/  LDGSTS.E [R248+0x10008], desc[UR16][R184.64], !P3 ;  /* 0x10008000b8f87fae */ /* 0x000fe2000d921850 */
[----:B------:R-:W-:Y:S01]  /*7d10*/  IMAD.WIDE R154, R2, 0x4, R154 ;  /* 0x00000004029a7825 */ /* 0x000fe200078e029a */
[----:B------:R-:W-:-:S02]  /*7d20*/  ISETP.GE.U32.AND P5, PT, R5, 0x7fffff72, PT ;  /* 0x7fffff720500780c */ /* 0x000fc40003fa6070 */
[----:B------:R-:W-:Y:S01]  /*7d30*/  IADD3 R5, R145, -0x6a, RZ ;  /* 0xffffff9691057810 */ /* 0x000fe20007ffe0ff */
[----:B------:R-:W-:Y:S01]  /*7d40*/  IMAD.WIDE R152, R2, 0x4, R152 ;  /* 0x0000000402987825 */ /* 0x000fe200078e0298 */
[----:B------:R-:W-:Y:S01]  /*7d50*/  ISETP.GE.U32.AND P2, PT, R4, 0x7fffff58, PT ;  /* 0x7fffff580400780c */ /* 0x000fe20003f46070 */
[----:B------:R3:W-:Y:S01]  /*7d60*/  LDGSTS.E [R248+0x14008], desc[UR16][R154.64], !P3 ;  /* 0x140080009af87fae */ /* 0x0007e2000d921850 */
[----:B------:R-:W-:Y:S01]  /*7d70*/  ISETP.GE.U32.AND P3, PT, R5, 0x7fffff57, PT ;  /* 0x7fffff570500780c */ /* 0x000fe20003f66070 */
[C---:B------:R-:W-:Y:S01]  /*7d80*/  IMAD.WIDE R150, R2.reuse, 0x4, R150 ;  /* 0x0000000402967825 */ /* 0x040fe200078e0296 */
[----:B-1----:R-:W1:Y:S01]  /*7d90*/  LDC R149, c[0x0][0x230] ;  /* 0x00008c00ff957b82 */ /* 0x002e620000000800 */
[----:B------:R-:W-:Y:S04]  /*7da0*/  STL.64 [R1+0x2b0], R184 ;  /* 0x0002b0b801007387 */ /* 0x000fe80000100a00 */
[----:B------:R3:W-:Y:S03]  /*7db0*/  STL.64 [R1+0x2d8], R154 ;  /* 0x0002d89a01007387 */ /* 0x0007e60000100a00 */
[----:B------:R-:W1:Y:S01]  /*7dc0*/  LDC R148, c[0x0][0x230] ;  /* 0x00008c00ff947b82 */ /* 0x000e620000000800 */
[----:B------:R3:W-:Y:S04]  /*7dd0*/  STL.64 [R1+0x2f8], R152 ;  /* 0x0002f89801007387 */ /* 0x0007e80000100a00 */
[----:B------:R3:W-:Y:S03]  /*7de0*/  LDGSTS.E [R248+0x1000c], desc[UR16][R152.64], !P0 ;  /* 0x1000c00098f87fae */ /* 0x0007e6000c121850 */
[----:B------:R-:W1:Y:S01]  /*7df0*/  LDC R145, c[0x0][0x230] ;  /* 0x00008c00ff917b82 */ /* 0x000e620000000800 */
[C---:B---3--:R-:W-:Y:S01]  /*7e00*/  IMAD.WIDE R154, R2.reuse, 0x4, R156 ;  /* 0x00000004029a7825 */ /* 0x048fe200078e029c */
[----:B------:R3:W-:Y:S04]  /*7e10*/  STL.64 [R1+0x310], R150 ;  /* 0x0003109601007387 */ /* 0x0007e80000100a00 */
[----:B------:R3:W-:Y:S02]  /*7e20*/  LDGSTS.E [R248+0x1400c], desc[UR16][R150.64], !P0 ;  /* 0x1400c00096f87fae */ /* 0x0007e4000c121850 */
[----:B------:R-:W1:Y:S01]  /*7e30*/  LDC R143, c[0x0][0x230] ;  /* 0x00008c00ff8f7b82 */ /* 0x000e620000000800 */
[----:B------:R-:W-:-:S04]  /*7e40*/  IMAD.WIDE R152, R2, 0x4, R160 ;  /* 0x0000000402987825 */ /* 0x000fc800078e02a0 */
[----:B------:R-:W-:Y:S02]  /*7e50*/  VIADD R4, R147, 0xffffff95 ;  /* 0xffffff9593047836 */ /* 0x000fe40000000000 */
[C---:B------:R-:W-:Y:S01]  /*7e60*/  IMAD.WIDE R184, R2.reuse, 0x4, R166 ;  /* 0x0000000402b87825 */ /* 0x040fe200078e02a6 */
[----:B------:R-:W1:Y:S03]  /*7e70*/  LDC R147, c[0x0][0x230] ;  /* 0x00008c00ff937b82 */ /* 0x000e660000000800 */
[----:B---3--:R-:W-:Y:S01]  /*7e80*/  IMAD.WIDE R150, R2, 0x4, R158 ;  /* 0x0000000402967825 */ /* 0x008fe200078e029e */
[----:B------:R-:W-:-:S03]  /*7e90*/  ISETP.GE.U32.AND P0, PT, R4, 0x7fffff56, PT ;  /* 0x7fffff560400780c */ /* 0x000fc60003f06070 */
[----:B--2---:R-:W-:-:S05]  /*7ea0*/  IMAD.WIDE R170, R2, 0x4, R170 ;  /* 0x0000000402aa7825 */ /* 0x004fca00078e02aa */
[----:B------:R2:W-:Y:S04]  /*7eb0*/  STL.64 [R1+0x368], R170 ;  /* 0x000368aa01007387 */ /* 0x0005e80000100a00 */
[----:B------:R-:W3:Y:S04]  /*7ec0*/  LDL.LU.64 R160, [R1+0x1a8] ;  /* 0x0001a80001a07983 */ /* 0x000ee80000300a00 */
[----:B------:R4:W-:Y:S04]  /*7ed0*/  STL.64 [R1+0x380], R154 ;  /* 0x0003809a01007387 */ /* 0x0009e80000100a00 */
[----:B------:R-:W3:Y:S04]  /*7ee0*/  LDL.LU.64 R158, [R1+0x1a0] ;  /* 0x0001a000019e7983 */ /* 0x000ee80000300a00 */
[----:B------:R1:W-:Y:S04]  /*7ef0*/  STL.64 [R1+0x3f0], R152 ;  /* 0x0003f09801007387 */ /* 0x0003e80000100a00 */
[----:B------:R-:W3:Y:S04]  /*7f00*/  LDL.LU.64 R156, [R1+0x198] ;  /* 0x00019800019c7983 */ /* 0x000ee80000300a00 */
[----:B------:R-:W-:Y:S04]  /*7f10*/  LDGSTS.E [R248+0x18000], desc[UR16][R170.64], !P2 ;  /* 0x18000000aaf87fae */ /* 0x000fe8000d121850 */
[----:B------:R1:W-:Y:S04]  /*7f20*/  STL.64 [R1+0x468], R150 ;  /* 0x0004689601007387 */ /* 0x0003e80000100a00 */
[----:B------:R3:W-:Y:S04]  /*7f30*/  LDGSTS.E [R248+0x1c000], desc[UR16][R154.64], !P2 ;  /* 0x1c0000009af87fae */ /* 0x0007e8000d121850 */
[----:B--2---:R-:W2:Y:S04]  /*7f40*/  LDL.LU.64 R170, [R1+0x188] ;  /* 0x0001880001aa7983 */ /* 0x004ea80000300a00 */
[----:B------:R-:W-:Y:S04]  /*7f50*/  LDGSTS.E [R248+0x18004], desc[UR16][R152.64], !P3 ;  /* 0x1800400098f87fae */ /* 0x000fe8000d921850 */
[----:B----4-:R-:W4:Y:S04]  /*7f60*/  LDL.LU.64 R154, [R1+0x180] ;  /* 0x00018000019a7983 */ /* 0x010f280000300a00 */
[----:B------:R-:W-:Y:S04]  /*7f70*/  LDGSTS.E [R248+0x1c004], desc[UR16][R150.64], !P3 ;  /* 0x1c00400096f87fae */ /* 0x000fe8000d921850 */
[----:B-1----:R-:W2:Y:S04]  /*7f80*/  LDL.LU.64 R152, [R1+0x178] ;  /* 0x0001780001987983 */ /* 0x002ea80000300a00 */
[----:B------:R-:W-:Y:S04]  /*7f90*/  LDGSTS.E [R248+0x18008], desc[UR16][R184.64], !P0 ;  /* 0x18008000b8f87fae */ /* 0x000fe8000c121850 */
[----:B------:R-:W2:Y:S04]  /*7fa0*/  LDL.LU.64 R150, [R1+0x170] ;  /* 0x0001700001967983 */ /* 0x000ea80000300a00 */
[----:B------:R-:W2:Y:S04]  /*7fb0*/  LDL.LU.64 R166, [R1+0x190] ;  /* 0x0001900001a67983 */ /* 0x000ea80000300a00 */
[----:B------:R1:W-:Y:S04]  /*7fc0*/  STL.64 [R1+0x4a0], R184 ;  /* 0x0004a0b801007387 */ /* 0x0003e80000100a00 */
[----:B------:R-:W-:Y:S01]  /*7fd0*/  STL.64 [R1+0x4d0], R162 ;  /* 0x0004d0a201007387 */ /* 0x000fe20000100a00 */
[----:B------:R-:W-:-:S02]  /*7fe0*/  VIADD R4, R146, 0xffffff94 ;  /* 0xffffff9492047836 */ /* 0x000fc40000000000 */
[----:B------:R-:W-:Y:S01]  /*7ff0*/  IMAD.WIDE R240, R2, 0x4, R240 ;  /* 0x0000000402f07825 */ /* 0x000fe200078e02f0 */
[----:B------:R-:W-:Y:S01]  /*8000*/  LDGSTS.E [R248+0x1c008], desc[UR16][R162.64], !P0 ;  /* 0x1c008000a2f87fae */ /* 0x000fe2000c121850 */
[----:B------:R-:W2:Y:S03]  /*8010*/  LDC R146, c[0x0][0x230] ;  /* 0x00008c00ff927b82 */ /* 0x000ea60000000800 */
[----:B-1----:R-:W2:Y:S01]  /*8020*/  LDL.LU.64 R184, [R1+0x768] ;  /* 0x0007680001b87983 */ /* 0x002ea20000300a00 */
[----:B------:R-:W-:Y:S01]  /*8030*/  ISETP.GE.U32.AND P2, PT, R4, 0x7fffff55, PT ;  /* 0x7fffff550400780c */ /* 0x000fe20003f46070 */
[----:B------:R-:W-:-:S04]  /*8040*/  IMAD.WIDE R164, R2, 0x4, R164 ;  /* 0x0000000402a47825 */ /* 0x000fc800078e02a4 */
[----:B------:R-:W-:Y:S02]  /*8050*/  VIADD R5, R142, 0xffffffb0 ;  /* 0xffffffb08e057836 */ /* 0x000fe40000000000 */
[----:B------:R-:W-:Y:S01]  /*8060*/  VIADD R4, R149, 0xffffffae ;  /* 0xffffffae95047836 */ /* 0x000fe20000000000 */
[----:B------:R-:W-:Y:S01]  /*8070*/  STL.64 [R1+0x4f0], R240 ;  /* 0x0004f0f001007387 */ /* 0x000fe20000100a00 */
[----:B------:R-:W1:Y:S01]  /*8080*/  LDC R142, c[0x0][0x230] ;  /* 0x00008c00ff8e7b82 */ /* 0x000e620000000800 */
[----:B------:R-:W-:-:S03]  /*8090*/  ISETP.GE.U32.AND P3, PT, R5, 0x7fffff71, PT ;  /* 0x7fffff710500780c */ /* 0x000fc60003f66070 */
[----:B------:R-:W-:Y:S01]  /*80a0*/  LDGSTS.E [R248+0x1800c], desc[UR16][R240.64], !P2 ;  /* 0x1800c000f0f87fae */ /* 0x000fe2000d121850 */
[----:B------:R-:W-:-:S03]  /*80b0*/  IADD3 R5, R144, -0x51, RZ ;  /* 0xffffffaf90057810 */ /* 0x000fc60007ffe0ff */
[----:B------:R-:W-:Y:S01]  /*80c0*/  LDGSTS.E [R248+0x1c00c], desc[UR16][R164.64], !P2 ;  /* 0x1c00c000a4f87fae */ /* 0x000fe2000d121850 */
[----:B------:R-:W-:Y:S01]  /*80d0*/  ISETP.GE.U32.AND P2, PT, R4, 0x7fffff6f, PT ;  /* 0x7fffff6f0400780c */ /* 0x000fe20003f46070 */
[----:B------:R-:W-:Y:S02]  /*80e0*/  VIADD R4, R148, 0xffffff93 ;  /* 0xffffff9394047836 */ /* 0x000fe40000000000 */
[----:B------:R-:W-:Y:S01]  /*80f0*/  STL.64 [R1+0x510], R164 ;  /* 0x000510a401007387 */ /* 0x000fe20000100a00 */
[----:B------:R-:W-:Y:S01]  /*8100*/  ISETP.GE.U32.AND P0, PT, R5, 0x7fffff70, PT ;  /* 0x7fffff700500780c */ /* 0x000fe20003f06070 */
[----:B------:R-:W-:Y:S01]  /*8110*/  VIADD R5, R145, 0xffffffad ;  /* 0xffffffad91057836 */ /* 0x000fe20000000000 */
[----:B------:R-:W1:Y:S08]  /*8120*/  LDC R144, c[0x0][0x230] ;  /* 0x00008c00ff907b82 */ /* 0x000e700000000800 */
[----:B------:R-:W1:Y:S01]  /*8130*/  LDC R145, c[0x0][0x230] ;  /* 0x00008c00ff917b82 */ /* 0x000e620000000800 */
[----:B---3--:R-:W-:-:S04]  /*8140*/  IMAD.WIDE R160, R2, 0x4, R160 ;  /* 0x0000000402a07825 */ /* 0x008fc800078e02a0 */
[C---:B------:R-:W-:Y:S01]  /*8150*/  IMAD.WIDE R158, R2.reuse, 0x4, R158 ;  /* 0x00000004029e7825 */ /* 0x040fe200078e029e */
[----:B------:R-:W-:Y:S04]  /*8160*/  STL.64 [R1+0x1a8], R160 ;  /* 0x0001a8a001007387 */ /* 0x000fe80000100a00 */
[----:B------:R-:W-:Y:S01]  /*8170*/  LDGSTS.E [R249+0x10000], desc[UR16][R160.64], !P1 ;  /* 0x10000000a0f97fae */ /* 0x000fe2000c921850 */
[----:B------:R-:W-:-:S03]  /*8180*/  IMAD.WIDE R156, R2, 0x4, R156 ;  /* 0x00000004029c7825 */ /* 0x000fc600078e029c */
[----:B------:R-:W-:Y:S04]  /*8190*/  STL.64 [R1+0x1b8], R158 ;  /* 0x0001b89e01007387 */ /* 0x000fe80000100a00 */
[----:B------:R-:W-:Y:S04]  /*81a0*/  LDGSTS.E [R249+0x14000], desc[UR16][R158.64], !P1 ;  /* 0x140000009ef97fae */ /* 0x000fe8000c921850 */
[----:B------:R2:W-:Y:S04]  /*81b0*/  STL.64 [R1+0x1c8], R156 ;  /* 0x0001c89c01007387 */ /* 0x0005e80000100a00 */
[----:B------:R2:W-:Y:S01]  /*81c0*/  LDGSTS.E [R249+0x10004], desc[UR16][R156.64], !P6 ;  /* 0x100040009cf97fae */ /* 0x0005e2000f121850 */
[----:B------:R-:W-:-:S02]  /*81d0*/  ISETP.GE.U32.AND P1, PT, R5, 0x7fffff6e, PT ;  /* 0x7fffff6e0500780c */ /* 0x000fc40003f26070 */
[----:B------:R-:W-:Y:S01]  /*81e0*/  IADD3 R5, R143, -0x6e, RZ ;  /* 0xffffff928f057810 */ /* 0x000fe20007ffe0ff */
[----:B----4-:R-:W-:-:S04]  /*81f0*/  IMAD.WIDE R154, R2, 0x4, R154 ;  /* 0x00000004029a7825 */ /* 0x010fc800078e029a */
[----:B--2---:R-:W-:-:S04]  /*8200*/  IMAD.WIDE R156, R2, 0x4, R170 ;  /* 0x00000004029c7825 */ /* 0x004fc800078e02aa */
[----:B------:R-:W-:-:S04]  /*8210*/  IMAD.WIDE R152, R2, 0x4, R152 ;  /* 0x0000000402987825 */ /* 0x000fc800078e0298 */
[----:B------:R-:W-:-:S05]  /*8220*/  IMAD.WIDE R148, R2, 0x4, R166 ;  /* 0x0000000402947825 */ /* 0x000fca00078e02a6 */
[----:B------:R2:W-:Y:S01]  /*8230*/  LDGSTS.E [R249+0x14004], desc[UR16][R148.64], !P6 ;  /* 0x1400400094f97fae */ /* 0x0005e2000f121850 */
[----:B------:R-:W-:Y:S01]  /*8240*/  ISETP.GE.U32.AND P6, PT, R4, 0x7fffff54, PT ;  /* 0x7fffff540400780c */ /* 0x000fe20003fc6070 */
[C---:B------:R-:W-:Y:S02]  /*8250*/  IMAD.WIDE R150, R2.reuse, 0x4, R150 ;  /* 0x0000000402967825 */ /* 0x040fe400078e0296 */
[----:B------:R2:W-:Y:S04]  /*8260*/  STL.64 [R1+0x258], R148 ;  /* 0x0002589401007387 */ /* 0x0005e80000100a00 */
[----:B------:R3:W-:Y:S04]  /*8270*/  STL.64 [R1+0x280], R156 ;  /* 0x0002809c01007387 */ /* 0x0007e80000100a00 */
[----:B------:R3:W-:Y:S04]  /*8280*/  LDGSTS.E [R249+0x10008], desc[UR16][R156.64], !P5 ;  /* 0x100080009cf97fae */ /* 0x0007e8000e921850 */
[----:B------:R4:W-:Y:S01]  /*8290*/  STL.64 [R1+0x2a8], R154 ;  /* 0x0002a89a01007387 */ /* 0x0009e20000100a00 */
[----:B--2---:R-:W2:Y:S03]  /*82a0*/  LDC R149, c[0x0][0x230] ;  /* 0x00008c00ff957b82 */ /* 0x004ea60000000800 */
[----:B------:R4:W-:Y:S01]  /*82b0*/  LDGSTS.E [R249+0x14008], desc[UR16][R154.64], !P5 ;  /* 0x140080009af97fae */ /* 0x0009e2000e921850 */
[----:B---3--:R-:W-:-:S03]  /*82c0*/  IMAD.WIDE R156, R2, 0x4, R184 ;  /* 0x00000004029c7825 */ /* 0x008fc600078e02b8 */
[----:B------:R3:W-:Y:S01]  /*82d0*/  STL.64 [R1+0x2d0], R152 ;  /* 0x0002d09801007387 */ /* 0x0007e20000100a00 */
[----:B------:R-:W-:Y:S01]  /*82e0*/  ISETP.GE.U32.AND P5, PT, R5, 0x7fffff53, PT ;  /* 0x7fffff530500780c */ /* 0x000fe20003fa6070 */
[----:B------:R-:W2:Y:S02]  /*82f0*/  LDC R148, c[0x0][0x230] ;  /* 0x00008c00ff947b82 */ /* 0x000ea40000000800 */
[----:B------:R1:W-:Y:S01]  /*8300*/  STL.64 [R1+0x2f0], R150 ;  /* 0x0002f09601007387 */ /* 0x0003e20000100a00 */
[----:B----4-:R-:W-:-:S03]  /*8310*/  IMAD.WIDE R154, R2, 0x4, R168 ;  /* 0x00000004029a7825 */ /* 0x010fc600078e02a8 */
[----:B------:R3:W-:Y:S04]  /*8320*/  LDGSTS.E [R249+0x1000c], desc[UR16][R152.64], !P3 ;  /* 0x1000c00098f97fae */ /* 0x0007e8000d921850 */
[----:B------:R1:W-:Y:S04]  /*8330*/  LDGSTS.E [R249+0x1400c], desc[UR16][R150.64], !P3 ;  /* 0x1400c00096f97fae */ /* 0x0003e8000d921850 */
[----:B------:R-:W4:Y:S01]  /*8340*/  LDL.LU.64 R166, [R1+0x168] ;  /* 0x0001680001a67983 */ /* 0x000f220000300a00 */
[----:B---3--:R-:W-:-:S03]  /*8350*/  IMAD.WIDE R152, R2, 0x4, R174 ;  /* 0x0000000402987825 */ /* 0x008fc600078e02ae */
[----:B------:R-:W3:Y:S01]  /*8360*/  LDL.LU.64 R160, [R1+0x160] ;  /* 0x0001600001a07983 */ /* 0x000ee20000300a00 */
[----:B-1----:R-:W-:-:S03]  /*8370*/  IMAD.WIDE R150, R2, 0x4, R172 ;  /* 0x0000000402967825 */ /* 0x002fc600078e02ac */
[----:B------:R1:W-:Y:S04]  /*8380*/  STL.64 [R1+0x340], R156 ;  /* 0x0003409c01007387 */ /* 0x0003e80000100a00 */
[----:B------:R2:W-:Y:S04]  /*8390*/  STL.64 [R1+0x348], R154 ;  /* 0x0003489a01007387 */ /* 0x0005e80000100a00 */
[----:B------:R-:W3:Y:S04]  /*83a0*/  LDL.LU.64 R158, [R1+0x158] ;  /* 0x00015800019e7983 */ /* 0x000ee80000300a00 */
[----:B------:R2:W-:Y:S04]  /*83b0*/  STL.64 [R1+0x378], R152 ;  /* 0x0003789801007387 */ /* 0x0005e80000100a00 */
[----:B------:R-:W-:Y:S04]  /*83c0*/  LDGSTS.E [R249+0x18000], desc[UR16][R156.64], !P6 ;  /* 0x180000009cf97fae */ /* 0x000fe8000f121850 */
[----:B------:R2:W-:Y:S04]  /*83d0*/  STL.64 [R1+0x3c8], R150 ;  /* 0x0003c89601007387 */ /* 0x0005e80000100a00 */
[----:B------:R-:W-:Y:S04]  /*83e0*/  LDGSTS.E [R249+0x1c000], desc[UR16][R154.64], !P6 ;  /* 0x1c0000009af97fae */ /* 0x000fe8000f121850 */
[----:B-1----:R-:W3:Y:S04]  /*83f0*/  LDL.LU.64 R156, [R1+0x150] ;  /* 0x00015000019c7983 */ /* 0x002ee80000300a00 */
[----:B------:R-:W-:Y:S04]  /*8400*/  LDGSTS.E [R249+0x18004], desc[UR16][R152.64], !P5 ;  /* 0x1800400098f97fae */ /* 0x000fe8000e921850 */
[----:B--2---:R-:W2:Y:S04]  /*8410*/  LDL.LU.64 R154, [R1+0x148] ;  /* 0x00014800019a7983 */ /* 0x004ea80000300a00 */
[----:B------:R-:W-:Y:S04]  /*8420*/  LDGSTS.E [R249+0x1c004], desc[UR16][R150.64], !P5 ;  /* 0x1c00400096f97fae */ /* 0x000fe8000e921850 */
[----:B------:R-:W2:Y:S04]  /*8430*/  LDL.LU.64 R152, [R1+0x140] ;  /* 0x0001400001987983 */ /* 0x000ea80000300a00 */
[----:B------:R-:W2:Y:S04]  /*8440*/  LDL.LU.64 R150, [R1+0x138] ;  /* 0x0001380001967983 */ /* 0x000ea80000300a00 */
[----:B------:R-:W2:Y:S01]  /*8450*/  LDL.LU.64 R170, [R1+0x130] ;  /* 0x0001300001aa7983 */ /* 0x000ea20000300a00 */
[----:B------:R-:W-:-:S02]  /*8460*/  VIADD R4, R147, 0xffffff91 ;  /* 0xffffff9193047836 */ /* 0x000fc40000000000 */
[----:B------:R-:W1:Y:S03]  /*8470*/  LDC R147, c[0x0][0x230] ;  /* 0x00008c00ff937b82 */ /* 0x000e660000000800 */
[----:B------:R-:W-:Y:S01]  /*8480*/  ISETP.GE.U32.AND P3, PT, R4, 0x7fffff52, PT ;  /* 0x7fffff520400780c */ /* 0x000fe20003f66070 */
[----:B------:R-:W-:-:S04]  /*8490*/  VIADD R4, R144, 0xffffff90 ;  /* 0xffffff9090047836 */ /* 0x000fc80000000000 */
[----:B------:R-:W3:Y:S01]  /*84a0*/  LDC R144, c[0x0][0x230] ;  /* 0x00008c00ff907b82 */ /* 0x000ee20000000800 */
[----:B------:R-:W-:Y:S01]  /*84b0*/  ISETP.GE.U32.AND P6, PT, R4, 0x7fffff51, PT ;  /* 0x7fffff510400780c */ /* 0x000fe20003fc6070 */
[----:B------:R-:W-:-:S04]  /*84c0*/  IMAD.WIDE R168, R2, 0x4, R180 ;  /* 0x0000000402a87825 */ /* 0x000fc800078e02b4 */
[C---:B------:R-:W-:Y:S01]  /*84d0*/  IMAD.WIDE R164, R2.reuse, 0x4, R176 ;  /* 0x0000000402a47825 */ /* 0x040fe200078e02b0 */
[----:B------:R-:W-:Y:S03]  /*84e0*/  STL.64 [R1+0x460], R168 ;  /* 0x000460a801007387 */ /* 0x000fe60000100a00 */
[----:B------:R-:W-:Y:S01]  /*84f0*/  IMAD.WIDE R162, R2, 0x4, R238 ;  /* 0x0000000402a27825 */ /* 0x000fe200078e02ee */
[----:B------:R-:W-:Y:S03]  /*8500*/  LDGSTS.E [R249+0x18008], desc[UR16][R168.64], !P3 ;  /* 0x18008000a8f97fae */ /* 0x000fe6000d921850 */
[----:B------:R-:W-:Y:S01]  /*8510*/  VIADD R5, R142, 0xffffffac ;  /* 0xffffffac8e057836 */ /* 0x000fe20000000000 */
[----:B------:R-:W-:Y:S01]  /*8520*/  STL.64 [R1+0x498], R164 ;  /* 0x000498a401007387 */ /* 0x000fe20000100a00 */
[----:B------:R-:W-:-:S03]  /*8530*/  IMAD.WIDE R142, R2, 0x4, R178 ;  /* 0x00000004028e7825 */ /* 0x000fc600078e02b2 */
[----:B------:R-:W-:Y:S01]  /*8540*/  LDGSTS.E [R249+0x1c008], desc[UR16][R164.64], !P3 ;  /* 0x1c008000a4f97fae */ /* 0x000fe2000d921850 */
[----:B------:R-:W-:Y:S01]  /*8550*/  VIADD R4, R149, 0xffffffaa ;  /* 0xffffffaa95047836 */ /* 0x000fe20000000000 */
[----:B------:R-:W-:Y:S01]  /*8560*/  ISETP.GE.U32.AND P5, PT, R5, 0x7fffff6d, PT ;  /* 0x7fffff6d0500780c */ /* 0x000fe20003fa6070 */
[----:B------:R-:W2:Y:S01]  /*8570*/  LDC R149, c[0x0][0x230] ;  /* 0x00008c00ff957b82 */ /* 0x000ea20000000800 */
[----:B------:R-:W-:Y:S01]  /*8580*/  STL.64 [R1+0x4c8], R162 ;  /* 0x0004c8a201007387 */ /* 0x000fe20000100a00 */
[----:B------:R-:W-:-:S03]  /*8590*/  IADD3 R5, R146, -0x55, RZ ;  /* 0xffffffab92057810 */ /* 0x000fc60007ffe0ff */
[----:B------:R-:W-:Y:S01]  /*85a0*/  LDGSTS.E [R249+0x1800c], desc[UR16][R162.64], !P6 ;  /* 0x1800c000a2f97fae */ /* 0x000fe2000f121850 */
[----:B------:R-:W-:Y:S02]  /*85b0*/  ISETP.GE.U32.AND P3, PT, R5, 0x7fffff6c, PT ;  /* 0x7fffff6c0500780c */ /* 0x000fe40003f66070 */
[----:B------:R-:W2:Y:S01]  /*85c0*/  LDC R146, c[0x0][0x230] ;  /* 0x00008c00ff927b82 */ /* 0x000ea20000000800 */
[----:B------:R1:W-:Y:S01]  /*85d0*/  LDGSTS.E [R249+0x1c00c], desc[UR16][R142.64], !P6 ;  /* 0x1c00c0008ef97fae */ /* 0x0003e2000f121850 */
[----:B------:R-:W-:Y:S01]  /*85e0*/  ISETP.GE.U32.AND P6, PT, R4, 0x7fffff6b, PT ;  /* 0x7fffff6b0400780c */ /* 0x000fe20003fc6070 */
[----:B-1----:R-:W-:Y:S02]  /*85f0*/  VIADD R4, R147, 0xffffff8f ;  /* 0xffffff8f93047836 */ /* 0x002fe40000000000 */
[----:B------:R-:W-:Y:S01]  /*8600*/  VIADD R5, R145, 0xffffffa9 ;  /* 0xffffffa991057836 */ /* 0x000fe20000000000 */
[----:B------:R1:W-:Y:S02]  /*8610*/  STL.64 [R1+0x4e8], R142 ;  /* 0x0004e88e01007387 */ /* 0x0003e40000100a00 */
[----:B------:R-:W2:Y:S08]  /*8620*/  LDC R147, c[0x0][0x230] ;  /* 0x00008c00ff937b82 */ /* 0x000eb00000000800 */
[----:B-1----:R-:W1:Y:S08]  /*8630*/  LDC R143, c[0x0][0x230] ;  /* 0x00008c00ff8f7b82 */ /* 0x002e700000000800 */
[----:B------:R-:W1:Y:S01]  /*8640*/  LDC R142, c[0x0][0x230] ;  /* 0x00008c00ff8e7b82 */ /* 0x000e620000000800 */
[----:B----4-:R-:W-:-:S04]  /*8650*/  IMAD.WIDE R162, R2, 0x4, R166 ;  /* 0x0000000402a27825 */ /* 0x010fc800078e02a6 */
[C---:B---3--:R-:W-:Y:S01]  /*8660*/  IMAD.WIDE R160, R2.reuse, 0x4, R160 ;  /* 0x0000000402a07825 */ /* 0x048fe200078e02a0 */
[----:B------:R-:W-:Y:S04]  /*8670*/  LDGSTS.E [R252+0x10000], desc[UR16][R162.64], !P0 ;  /* 0x10000000a2fc7fae */ /* 0x000fe8000c121850 */
[----:B------:R-:W-:Y:S01]  /*8680*/  LDGSTS.E [R252+0x14000], desc[UR16][R160.64], !P0 ;  /* 0x14000000a0fc7fae */ /* 0x000fe2000c121850 */
[----:B------:R-:W-:-:S03]  /*8690*/  IMAD.WIDE R158, R2, 0x4, R158 ;  /* 0x00000004029e7825 */ /* 0x000fc600078e029e */
[----:B------:R-:W-:Y:S04]  /*86a0*/  STL.64 [R1+0x168], R162 ;  /* 0x000168a201007387 */ /* 0x000fe80000100a00 */
[----:B------:R-:W-:Y:S01]  /*86b0*/  LDGSTS.E [R252+0x10004], desc[UR16][R158.64], !P2 ;  /* 0x100040009efc7fae */ /* 0x000fe2000d121850 */
[----:B------:R-:W-:Y:S02]  /*86c0*/  ISETP.GE.U32.AND P0, PT, R5, 0x7fffff6a, PT ;  /* 0x7fffff6a0500780c */ /* 0x000fe40003f06070 */
[----:B------:R-:W-:Y:S01]  /*86d0*/  IADD3 R5, R144, -0x72, RZ ;  /* 0xffffff8e90057810 */ /* 0x000fe20007ffe0ff */
[----:B------:R-:W-:Y:S01]  /*86e0*/  STL.64 [R1+0x160], R160 ;  /* 0x000160a001007387 */ /* 0x000fe20000100a00 */
[----:B------:R-:W-:-:S05]  /*86f0*/  IMAD.WIDE R156, R2, 0x4, R156 ;  /* 0x00000004029c7825 */ /* 0x000fca00078e029c */
[----:B------:R3:W-:Y:S01]  /*8700*/  LDGSTS.E [R252+0x14004], desc[UR16][R156.64], !P2 ;  /* 0x140040009cfc7fae */ /* 0x0007e2000d121850 */
[----:B------:R-:W-:Y:S01]  /*8710*/  ISETP.GE.U32.AND P2, PT, R4, 0x7fffff50, PT ;  /* 0x7fffff500400780c */ /* 0x000fe20003f46070 */
[C---:B--2---:R-:W-:Y:S02]  /*8720*/  IMAD.WIDE R154, R2.reuse, 0x4, R154 ;  /* 0x00000004029a7825 */ /* 0x044fe400078e029a */
[----:B------:R-:W-:Y:S04]  /*8730*/  STL.64 [R1+0x170], R158 ;  /* 0x0001709e01007387 */ /* 0x000fe80000100a00 */
[----:B------:R3:W-:Y:S01]  /*8740*/  STL.64 [R1+0x178], R156 ;  /* 0x0001789c01007387 */ /* 0x0007e20000100a00 */
[----:B------:R-:W-:-:S03]  /*8750*/  IMAD.WIDE R152, R2, 0x4, R152 ;  /* 0x0000000402987825 */ /* 0x000fc600078e0298 */
[----:B------:R2:W-:Y:S01]  /*8760*/  STL.64 [R1+0x180], R154 ;  /* 0x0001809a01007387 */ /* 0x0005e20000100a00 */
[----:B------:R-:W-:-:S03]  /*8770*/  IMAD.WIDE R150, R2, 0x4, R150 ;  /* 0x0000000402967825 */ /* 0x000fc600078e0296 */
[----:B------:R4:W-:Y:S01]  /*8780*/  STL.64 [R1+0x188], R152 ;  /* 0x0001889801007387 */ /* 0x0009e20000100a00 */
[----:B------:R-:W-:-:S03]  /*8790*/  IMAD.WIDE R144, R2, 0x4, R170 ;  /* 0x0000000402907825 */ /* 0x000fc600078e02aa */
[----:B------:R2:W-:Y:S01]  /*87a0*/  LDGSTS.E [R252+0x10008], desc[UR16][R154.64], !P1 ;  /* 0x100080009afc7fae */ /* 0x0005e2000c921850 */
[----:B---3--:R-:W-:-:S03]  /*87b0*/  IMAD.WIDE R156, R2, 0x4, R198 ;  /* 0x00000004029c7825 */ /* 0x008fc600078e02c6 */
[----:B------:R3:W-:Y:S04]  /*87c0*/  STL.64 [R1+0x2a0], R150 ;  /* 0x0002a09601007387 */ /* 0x0007e80000100a00 */
[----:B------:R4:W-:Y:S01]  /*87d0*/  LDGSTS.E [R252+0x14008], desc[UR16][R152.64], !P1 ;  /* 0x1400800098fc7fae */ /* 0x0009e2000c921850 */
[----:B--2---:R-:W-:-:S03]  /*87e0*/  IMAD.WIDE R154, R2, 0x4, R182 ;  /* 0x00000004029a7825 */ /* 0x004fc600078e02b6 */
[----:B------:R2:W-:Y:S01]  /*87f0*/  STL.64 [R1+0x2c8], R144 ;  /* 0x0002c89001007387 */ /* 0x0005e20000100a00 */
[----:B------:R-:W-:-:S03]  /*8800*/  ISETP.GE.U32.AND P1, PT, R5, 0x7fffff4f, PT ;  /* 0x7fffff4f0500780c */ /* 0x000fc60003f26070 */
[----:B------:R3:W-:Y:S01]  /*8810*/  LDGSTS.E [R252+0x1000c], desc[UR16][R150.64], !P5 ;  /* 0x1000c00096fc7fae */ /* 0x0007e2000e921850 */
[----:B----4-:R-:W-:-:S03]  /*8820*/  IMAD.WIDE R152, R2, 0x4, R188 ;  /* 0x0000000402987825 */ /* 0x010fc600078e02bc */
[----:B------:R-:W4:Y:S04]  /*8830*/  LDL.LU.64 R160, [R1+0x128] ;  /* 0x0001280001a07983 */ /* 0x000f280000300a00 */
[----:B------:R-:W4:Y:S01]  /*8840*/  LDL.LU.64 R158, [R1+0x120] ;  /* 0x00012000019e7983 */ /* 0x000f220000300a00 */
[----:B---3--:R-:W-:-:S03]  /*8850*/  IMAD.WIDE R150, R2, 0x4, R186 ;  /* 0x0000000402967825 */ /* 0x008fc600078e02ba */
[----:B------:R2:W-:Y:S04]  /*8860*/  LDGSTS.E [R252+0x1400c], desc[UR16][R144.64], !P5 ;  /* 0x1400c00090fc7fae */ /* 0x0005e8000e921850 */
[----:B------:R3:W-:Y:S04]  /*8870*/  STL.64 [R1+0x350], R156 ;  /* 0x0003509c01007387 */ /* 0x0007e80000100a00 */
[----:B------:R3:W-:Y:S04]  /*8880*/  STL.64 [R1+0x358], R154 ;  /* 0x0003589a01007387 */ /* 0x0007e80000100a00 */
[----:B------:R-:W-:Y:S01]  /*8890*/  LDGSTS.E [R252+0x18000], desc[UR16][R156.64], !P2 ;  /* 0x180000009cfc7fae */ /* 0x000fe2000d121850 */
[----:B------:R-:W-:Y:S01]  /*88a0*/  VIADD R4, R148, 0xffffff8d ;  /* 0xffffff8d94047836 */ /* 0x000fe20000000000 */
[----:B--2---:R-:W2:Y:S02]  /*88b0*/  LDC R145, c[0x0][0x230] ;  /* 0x00008c00ff917b82 */ /* 0x004ea40000000800 */
[----:B------:R-:W-:Y:S04]  /*88c0*/  LDGSTS.E [R252+0x1c000], desc[UR16][R154.64], !P2 ;  /* 0x1c0000009afc7fae */ /* 0x000fe8000d121850 */
[----:B------:R-:W-:Y:S01]  /*88d0*/  LDGSTS.E [R252+0x18004], desc[UR16][R152.64], !P1 ;  /* 0x1800400098fc7fae */ /* 0x000fe2000c921850 */
[----:B-1----:R-:W-:Y:S01]  /*88e0*/  VIADD R5, R143, 0xffffffa8 ;  /* 0xffffffa88f057836 */ /* 0x002fe20000000000 */
[----:B------:R-:W1:Y:S02]  /*88f0*/  LDC R144, c[0x0][0x230] ;  /* 0x00008c00ff907b82 */ /* 0x000e640000000800 */
[----:B---3--:R-:W3:Y:S04]  /*8900*/  LDL.LU.64 R156, [R1+0x118] ;  /* 0x00011800019c7983 */ /* 0x008ee80000300a00 */
[----:B------:R2:W-:Y:S01]  /*8910*/  STL.64 [R1+0x360], R152 ;  /* 0x0003609801007387 */ /* 0x0005e20000100a00 */
[----:B------:R-:W-:Y:S01]  /*8920*/  ISETP.GE.U32.AND P5, PT, R4, 0x7fffff4e, PT ;  /* 0x7fffff4e0400780c */ /* 0x000fe20003fa6070 */
[----:B------:R-:W1:Y:S02]  /*8930*/  LDC R143, c[0x0][0x230] ;  /* 0x00008c00ff8f7b82 */ /* 0x000e640000000800 */
[----:B------:R2:W-:Y:S04]  /*8940*/  STL.64 [R1+0x370], R150 ;  /* 0x0003709601007387 */ /* 0x0005e80000100a00 */
[----:B------:R-:W3:Y:S01]  /*8950*/  LDL.LU.64 R166, [R1+0x110] ;  /* 0x0001100001a67983 */ /* 0x000ee20000300a00 */
[----:B------:R-:W-:Y:S01]  /*8960*/  IMAD.WIDE R172, R2, 0x4, R194 ;  /* 0x0000000402ac7825 */ /* 0x000fe200078e02c2 */
[----:B------:R-:W1:Y:S02]  /*8970*/  LDC R148, c[0x0][0x230] ;  /* 0x00008c00ff947b82 */ /* 0x000e640000000800 */
[----:B------:R-:W3:Y:S04]  /*8980*/  LDL.LU.64 R170, [R1+0x108] ;  /* 0x0001080001aa7983 */ /* 0x000ee80000300a00 */
[----:B------:R-:W3:Y:S04]  /*8990*/  LDL.LU.64 R154, [R1+0x100] ;  /* 0x00010000019a7983 */ /* 0x000ee80000300a00 */
[----:B------:R-:W-:Y:S04]  /*89a0*/  LDGSTS.E [R252+0x1c004], desc[UR16][R150.64], !P1 ;  /* 0x1c00400096fc7fae */ /* 0x000fe8000c921850 */
[----:B--2---:R-:W2:Y:S01]  /*89b0*/  LDL.LU.64 R152, [R1+0xf8] ;  /* 0x0000f80001987983 */ /* 0x004ea20000300a00 */
[----:B------:R-:W-:Y:S01]  /*89c0*/  VIADD R4, R146, 0xffffff8c ;  /* 0xffffff8c92047836 */ /* 0x000fe20000000000 */
[----:B------:R-:W-:Y:S01]  /*89d0*/  ISETP.GE.U32.AND P1, PT, R5, 0x7fffff69, PT ;  /* 0x7fffff690500780c */ /* 0x000fe20003f26070 */
[----:B------:R-:W-:Y:S01]  /*89e0*/  IMAD.WIDE R168, R2, 0x4, R190 ;  /* 0x0000000402a87825 */ /* 0x000fe200078e02be */
[----:B------:R-:W-:Y:S04]  /*89f0*/  LDGSTS.E [R252+0x18008], desc[UR16][R172.64], !P5 ;  /* 0x18008000acfc7fae */ /* 0x000fe8000e921850 */
[----:B------:R-:W2:Y:S01]  /*8a00*/  LDL.LU.64 R150, [R1+0xf0] ;  /* 0x0000f00001967983 */ /* 0x000ea20000300a00 */
[----:B------:R-:W-:-:S02]  /*8a10*/  ISETP.GE.U32.AND P2, PT, R4, 0x7fffff4d, PT ;  /* 0x7fffff4d0400780c */ /* 0x000fc40003f46070 */
[----:B------:R-:W-:Y:S01]  /*8a20*/  IADD3 R5, R142, -0x59, RZ ;  /* 0xffffffa78e057810 */ /* 0x000fe20007ffe0ff */
[C---:B------:R-:W-:Y:S01]  /*8a30*/  IMAD.WIDE R164, R2.reuse, 0x4, R236 ;  /* 0x0000000402a47825 */ /* 0x040fe200078e02ec */
[----:B------:R-:W2:Y:S03]  /*8a40*/  LDC R142, c[0x0][0x230] ;  /* 0x00008c00ff8e7b82 */ /* 0x000ea60000000800 */
[----:B------:R-:W-:Y:S01]  /*8a50*/  IMAD.WIDE R162, R2, 0x4, R192 ;  /* 0x0000000402a27825 */ /* 0x000fe200078e02c0 */
[----:B------:R-:W-:Y:S03]  /*8a60*/  STL.64 [R1+0x3c0], R172 ;  /* 0x0003c0ac01007387 */ /* 0x000fe60000100a00 */
[----:B------:R-:W-:Y:S01]  /*8a70*/  VIADD R4, R147, 0xffffffa6 ;  /* 0xffffffa693047836 */ /* 0x000fe20000000000 */
[----:B------:R-:W-:Y:S04]  /*8a80*/  LDGSTS.E [R252+0x1c008], desc[UR16][R168.64], !P5 ;  /* 0x1c008000a8fc7fae */ /* 0x000fe8000e921850 */
[----:B------:R-:W-:Y:S04]  /*8a90*/  STL.64 [R1+0x458], R168 ;  /* 0x000458a801007387 */ /* 0x000fe80000100a00 */
[----:B------:R-:W-:Y:S04]  /*8aa0*/  LDGSTS.E [R252+0x1800c], desc[UR16][R164.64], !P2 ;  /* 0x1800c000a4fc7fae */ /* 0x000fe8000d121850 */
[----:B------:R-:W-:Y:S04]  /*8ab0*/  STL.64 [R1+0x490], R164 ;  /* 0x000490a401007387 */ /* 0x000fe80000100a00 */
[----:B------:R1:W-:Y:S01]  /*8ac0*/  LDGSTS.E [R252+0x1c00c], desc[UR16][R162.64], !P2 ;  /* 0x1c00c000a2fc7fae */ /* 0x0003e2000d121850 */
[----:B------:R-:W-:Y:S01]  /*8ad0*/  ISETP.GE.U32.AND P2, PT, R4, 0x7fffff67, PT ;  /* 0x7fffff670400780c */ /* 0x000fe20003f46070 */
[----:B------:R-:W-:-:S02]  /*8ae0*/  VIADD R4, R149, 0xffffff8b ;  /* 0xffffff8b95047836 */ /* 0x000fc40000000000 */
[----:B------:R1:W-:Y:S02]  /*8af0*/  STL.64 [R1+0x4c0], R162 ;  /* 0x0004c0a201007387 */ /* 0x0003e40000100a00 */
[----:B-1----:R-:W-:-:S04]  /*8b00*/  IMAD.WIDE R162, R2, 0x4, R234 ;  /* 0x0000000402a27825 */ /* 0x002fc800078e02ea */
[----:B----4-:R-:W-:-:S04]  /*8b10*/  IMAD.WIDE R160, R2, 0x4, R160 ;  /* 0x0000000402a07825 */ /* 0x010fc800078e02a0 */
[C---:B------:R-:W-:Y:S01]  /*8b20*/  IMAD.WIDE R158, R2.reuse, 0x4, R158 ;  /* 0x00000004029e7825 */ /* 0x040fe200078e029e */
[----:B------:R-:W-:Y:S04]  /*8b30*/  STL.64 [R1+0x190], R160 ;  /* 0x000190a001007387 */ /* 0x000fe80000100a00 */
[----:B------:R-:W-:Y:S04]  /*8b40*/  LDGSTS.E [R250+0x10000], desc[UR16][R160.64], !P3 ;  /* 0x10000000a0fa7fae */ /* 0x000fe8000d921850 */
[----:B------:R-:W-:Y:S04]  /*8b50*/  STL.64 [R1+0x198], R158 ;  /* 0x0001989e01007387 */ /* 0x000fe80000100a00 */
[----:B------:R-:W-:Y:S01]  /*8b60*/  LDGSTS.E [R250+0x14000], desc[UR16][R158.64], !P3 ;  /* 0x140000009efa7fae */ /* 0x000fe2000d921850 */
[----:B---3--:R-:W-:-:S05]  /*8b70*/  IMAD.WIDE R156, R2, 0x4, R156 ;  /* 0x00000004029c7825 */ /* 0x008fca00078e029c */
[----:B------:R1:W-:Y:S04]  /*8b80*/  STL.64 [R1+0x1a0], R156 ;  /* 0x0001a09c01007387 */ /* 0x0003e80000100a00 */
[----:B------:R1:W-:Y:S01]  /*8b90*/  LDGSTS.E [R250+0x10004], desc[UR16][R156.64], !P6 ;  /* 0x100040009cfa7fae */ /* 0x0003e2000f121850 */
[----:B------:R-:W-:-:S05]  /*8ba0*/  IMAD.WIDE R146, R2, 0x4, R166 ;  /* 0x0000000402927825 */ /* 0x000fca00078e02a6 */
[----:B------:R3:W-:Y:S01]  /*8bb0*/  LDGSTS.E [R250+0x14004], desc[UR16][R146.64], !P6 ;  /* 0x1400400092fa7fae */ /* 0x0007e2000f121850 */
[----:B------:R-:W-:Y:S01]  /*8bc0*/  ISETP.GE.U32.AND P6, PT, R4, 0x7fffff4c, PT ;  /* 0x7fffff4c0400780c */ /* 0x000fe20003fc6070 */
[----:B------:R-:W-:Y:S01]  /*8bd0*/  IMAD.WIDE R154, R2, 0x4, R154 ;  /* 0x00000004029a7825 */ /* 0x000fe200078e029a */
[----:B------:R-:W-:-:S03]  /*8be0*/  IADD3 R4, R143, -0x76, RZ ;  /* 0xffffff8a8f047810 */ /* 0x000fc60007ffe0ff */
[----:B-1----:R-:W-:-:S04]  /*8bf0*/  IMAD.WIDE R156, R2, 0x4, R170 ;  /* 0x00000004029c7825 */ /* 0x002fc800078e02aa */
[----:B--2---:R-:W-:Y:S01]  /*8c00*/  IMAD.WIDE R152, R2, 0x4, R152 ;  /* 0x0000000402987825 */ /* 0x004fe200078e0298 */
[----:B------:R-:W-:Y:S01]  /*8c10*/  LDGSTS.E [R250+0x10008], desc[UR16][R156.64], !P0 ;  /* 0x100080009cfa7fae */ /* 0x000fe2000c121850 */
[----:B------:R-:W1:Y:S03]  /*8c20*/  LDC R143, c[0x0][0x230] ;  /* 0x00008c00ff8f7b82 */ /* 0x000e660000000800 */
[----:B------:R2:W-:Y:S01]  /*8c30*/  LDGSTS.E [R250+0x14008], desc[UR16][R154.64], !P0 ;  /* 0x140080009afa7fae */ /* 0x0005e2000c121850 */
[----:B------:R-:W-:Y:S01]  /*8c40*/  ISETP.GE.U32.AND P0, PT, R4, 0x7fffff4b, PT ;  /* 0x7fffff4b0400780c */ /* 0x000fe20003f06070 */
[----:B------:R-:W-:Y:S02]  /*8c50*/  VIADD R4, R142, 0xffffff89 ;  /* 0xffffff898e047836 */ /* 0x000fe40000000000 */
[----:B------:R-:W-:Y:S01]  /*8c60*/  IMAD.WIDE R150, R2, 0x4, R150 ;  /* 0x0000000402967825 */ /* 0x000fe200078e0296 */
[----:B------:R3:W-:Y:S01]  /*8c70*/  STL.64 [R1+0x1b0], R146 ;  /* 0x0001b09201007387 */ /* 0x0007e20000100a00 */
[----:B------:R-:W4:Y:S03]  /*8c80*/  LDC R142, c[0x0][0x230] ;  /* 0x00008c00ff8e7b82 */ /* 0x000f260000000800 */
[----:B------:R-:W-:Y:S04]  /*8c90*/  STL.64 [R1+0x1c0], R156 ;  /* 0x0001c09c01007387 */ /* 0x000fe80000100a00 */
[----:B------:R2:W-:Y:S04]  /*8ca0*/  LDGSTS.E [R250+0x1000c], desc[UR16][R152.64], !P1 ;  /* 0x1000c00098fa7fae */ /* 0x0005e8000c921850 */
[----:B------:R2:W-:Y:S01]  /*8cb0*/  STL.64 [R1+0x200], R154 ;  /* 0x0002009a01007387 */ /* 0x0005e20000100a00 */
[----:B---3--:R-:W3:Y:S03]  /*8cc0*/  LDC R146, c[0x0][0x230] ;  /* 0x00008c00ff927b82 */ /* 0x008ee60000000800 */
[----:B------:R1:W-:Y:S01]  /*8cd0*/  LDGSTS.E [R250+0x1400c], desc[UR16][R150.64], !P1 ;  /* 0x1400c00096fa7fae */ /* 0x0003e2000c921850 */
[----:B------:R-:W-:Y:S01]  /*8ce0*/  ISETP.GE.U32.AND P1, PT, R4, 0x7fffff4a, PT ;  /* 0x7fffff4a0400780c */ /* 0x000fe20003f26070 */
[----:B------:R-:W-:-:S02]  /*8cf0*/  VIADD R4, R148, 0xffffff88 ;  /* 0xffffff8894047836 */ /* 0x000fc40000000000 */
[----:B------:R1:W-:Y:S01]  /*8d00*/  STL.64 [R1+0x278], R152 ;  /* 0x0002789801007387 */ /* 0x0003e20000100a00 */
[----:B------:R-:W-:Y:S01]  /*8d10*/  ISETP.GE.U32.AND P5, PT, R5, 0x7fffff68, PT ;  /* 0x7fffff680500780c */ /* 0x000fe20003fa6070 */
[C---:B------:R-:W-:Y:S01]  /*8d20*/  IMAD.WIDE R164, R2.reuse, 0x4, R210 ;  /* 0x0000000402a47825 */ /* 0x040fe200078e02d2 */
[----:B------:R-:W4:Y:S01]  /*8d30*/  LDC R147, c[0x0][0x230] ;  /* 0x00008c00ff937b82 */ /* 0x000f220000000800 */
[----:B------:R3:W-:Y:S02]  /*8d40*/  LDGSTS.E [R250+0x18000], desc[UR16][R162.64], !P6 ;  /* 0x18000000a2fa7fae */ /* 0x0007e4000f121850 */
[----:B--2---:R-:W-:Y:S02]  /*8d50*/  IMAD.WIDE R154, R2, 0x4, R196 ;  /* 0x00000004029a7825 */ /* 0x004fe400078e02c4 */
[----:B------:R2:W-:Y:S04]  /*8d60*/  STL.64 [R1+0x298], R150 ;  /* 0x0002989601007387 */ /* 0x0005e80000100a00 */
[----:B------:R3:W-:Y:S01]  /*8d70*/  LDGSTS.E [R250+0x1c000], desc[UR16][R154.64], !P6 ;  /* 0x1c0000009afa7fae */ /* 0x0007e2000f121850 */
[----:B------:R-:W-:Y:S01]  /*8d80*/  ISETP.GE.U32.AND P6, PT, R4, 0x7fffff49, PT ;  /* 0x7fffff490400780c */ /* 0x000fe20003fc6070 */
[----:B-1----:R-:W-:-:S02]  /*8d90*/  IMAD.WIDE R152, R2, 0x4, R202 ;  /* 0x0000000402987825 */ /* 0x002fc400078e02ca */
[----:B------:R-:W4:Y:S04]  /*8da0*/  LDL.LU.64 R158, [R1+0xe8] ;  /* 0x0000e800019e7983 */ /* 0x000f280000300a00 */
[----:B------:R-:W4:Y:S01]  /*8db0*/  LDL.LU.64 R156, [R1+0xe0] ;  /* 0x0000e000019c7983 */ /* 0x000f220000300a00 */
[----:B--2---:R-:W-:-:S03]  /*8dc0*/  IMAD.WIDE R150, R2, 0x4, R200 ;  /* 0x0000000402967825 */ /* 0x004fc600078e02c8 */
[----:B------:R-:W2:Y:S04]  /*8dd0*/  LDL.LU.64 R166, [R1+0xd8] ;  /* 0x0000d80001a67983 */ /* 0x000ea80000300a00 */
[----:B------:R-:W2:Y:S04]  /*8de0*/  LDL.LU.64 R160, [R1+0xd0] ;  /* 0x0000d00001a07983 */ /* 0x000ea80000300a00 */
[----:B------:R3:W-:Y:S01]  /*8df0*/  STL.64 [R1+0x390], R162 ;  /* 0x000390a201007387 */ /* 0x0007e20000100a00 */
[----:B------:R-:W-:-:S03]  /*8e00*/  IMAD.WIDE R148, R2, 0x4, R208 ;  /* 0x0000000402947825 */ /* 0x000fc600078e02d0 */
[----:B------:R1:W-:Y:S04]  /*8e10*/  STL.64 [R1+0x398], R154 ;  /* 0x0003989a01007387 */ /* 0x0003e80000100a00 */
[----:B------:R1:W-:Y:S01]  /*8e20*/  STL.64 [R1+0x3a0], R152 ;  /* 0x0003a09801007387 */ /* 0x0003e20000100a00 */
[----:B---3--:R-:W-:-:S03]  /*8e30*/  IMAD.WIDE R162, R2, 0x4, R232 ;  /* 0x0000000402a27825 */ /* 0x008fc600078e02e8 */
[----:B------:R3:W-:Y:S01]  /*8e40*/  LDGSTS.E [R250+0x18004], desc[UR16][R152.64], !P0 ;  /* 0x1800400098fa7fae */ /* 0x0007e2000c121850 */
[----:B-1----:R-:W-:-:S03]  /*8e50*/  IMAD.WIDE R154, R2, 0x4, R204 ;  /* 0x00000004029a7825 */ /* 0x002fc600078e02cc */
[----:B------:R1:W-:Y:S04]  /*8e60*/  STL.64 [R1+0x3a8], R150 ;  /* 0x0003a89601007387 */ /* 0x0003e80000100a00 */
[----:B------:R-:W-:Y:S01]  /*8e70*/  LDGSTS.E [R250+0x1c004], desc[UR16][R150.64], !P0 ;  /* 0x1c00400096fa7fae */ /* 0x000fe2000c121850 */
[----:B---3--:R-:W-:-:S03]  /*8e80*/  IMAD.WIDE R152, R2, 0x4, R206 ;  /* 0x0000000402987825 */ /* 0x008fc600078e02ce */
[----:B------:R-:W3:Y:S04]  /*8e90*/  LDL.LU.64 R170, [R1+0xc8] ;  /* 0x0000c80001aa7983 */ /* 0x000ee80000300a00 */
[----:B------:R-:W-:Y:S04]  /*8ea0*/  LDGSTS.E [R250+0x18008], desc[UR16][R162.64], !P1 ;  /* 0x18008000a2fa7fae */ /* 0x000fe8000c921850 */
[----:B-1----:R-:W3:Y:S04]  /*8eb0*/  LDL.LU.64 R150, [R1+0xb8] ;  /* 0x0000b80001967983 */ /* 0x002ee80000300a00 */
[----:B------:R-:W-:Y:S04]  /*8ec0*/  STL.64 [R1+0x3b0], R162 ;  /* 0x0003b0a201007387 */ /* 0x000fe80000100a00 */
[----:B------:R-:W-:Y:S04]  /*8ed0*/  STL.64 [R1+0x3b8], R154 ;  /* 0x0003b89a01007387 */ /* 0x000fe80000100a00 */
[----:B------:R1:W-:Y:S04]  /*8ee0*/  STL.64 [R1+0x450], R152 ;  /* 0x0004509801007387 */ /* 0x0003e80000100a00 */
[----:B------:R-:W-:Y:S04]  /*8ef0*/  LDGSTS.E [R250+0x1c008], desc[UR16][R154.64], !P1 ;  /* 0x1c0080009afa7fae */ /* 0x000fe8000c921850 */
[----:B------:R2:W-:Y:S04]  /*8f00*/  STL.64 [R1+0x488], R148 ;  /* 0x0004889401007387 */ /* 0x0005e80000100a00 */
[----:B------:R-:W-:Y:S01]  /*8f10*/  LDGSTS.E [R250+0x1800c], desc[UR16][R152.64], !P6 ;  /* 0x1800c00098fa7fae */ /* 0x000fe2000f121850 */
[----:B------:R-:W-:-:S02]  /*8f20*/  VIADD R5, R145, 0xffffffa5 ;  /* 0xffffffa591057836 */ /* 0x000fc40000000000 */
[----:B------:R-:W-:Y:S01]  /*8f30*/  VIADD R4, R143, 0xffffff86 ;  /* 0xffffff868f047836 */ /* 0x000fe20000000000 */
[----:B------:R2:W-:Y:S01]  /*8f40*/  LDGSTS.E [R250+0x1c00c], desc[UR16][R148.64], !P6 ;  /* 0x1c00c00094fa7fae */ /* 0x0005e2000f121850 */
[----:B------:R-:W3:Y:S03]  /*8f50*/  LDC R145, c[0x0][0x230] ;  /* 0x00008c00ff917b82 */ /* 0x000ee60000000800 */
[----:B-1----:R-:W3:Y:S04]  /*8f60*/  LDL.LU.64 R152, [R1+0xc0] ;  /* 0x0000c00001987983 */ /* 0x002ee80000300a00 */
[----:B------:R-:W3:Y:S01]  /*8f70*/  LDL.LU.64 R154, [R1+0xb0] ;  /* 0x0000b000019a7983 */ /* 0x000ee20000300a00 */
[----:B------:R-:W-:Y:S01]  /*8f80*/  ISETP.GE.U32.AND P3, PT, R5, 0x7fffff66, PT ;  /* 0x7fffff660500780c */ /* 0x000fe20003f66070 */
[----:B------:R-:W-:-:S02]  /*8f90*/  VIADD R5, R144, 0xffffffa4 ;  /* 0xffffffa490057836 */ /* 0x000fc40000000000 */
[----:B------:R-:W1:Y:S03]  /*8fa0*/  LDC R144, c[0x0][0x230] ;  /* 0x00008c00ff907b82 */ /* 0x000e660000000800 */
[----:B------:R-:W-:Y:S02]  /*8fb0*/  ISETP.GE.U32.AND P0, PT, R5, 0x7fffff65, PT ;  /* 0x7fffff650500780c */ /* 0x000fe40003f06070 */
[----:B------:R-:W-:Y:S01]  /*8fc0*/  IADD3 R5, R146, -0x79, RZ ;  /* 0xffffff8792057810 */ /* 0x000fe20007ffe0ff */
[----:B----4-:R-:W-:-:S03]  /*8fd0*/  IMAD.WIDE R158, R2, 0x4, R158 ;  /* 0x00000004029e7825 */ /* 0x010fc600078e029e */
[----:B------:R-:W-:Y:S01]  /*8fe0*/  ISETP.GE.U32.AND P6, PT, R5, 0x7fffff48, PT ;  /* 0x7fffff480500780c */ /* 0x000fe20003fc6070 */
[----:B------:R-:W4:Y:S01]  /*8ff0*/  LDC R146, c[0x0][0x230] ;  /* 0x00008c00ff927b82 */ /* 0x000f220000000800 */
[----:B------:R-:W-:Y:S01]  /*9000*/  IMAD.WIDE R156, R2, 0x4, R156 ;  /* 0x00000004029c7825 */ /* 0x000fe200078e029c */
[----:B------:R-:W-:Y:S03]  /*9010*/  STL.64 [R1+0x1d0], R158 ;  /* 0x0001d09e01007387 */ /* 0x000fe60000100a00 */
[----:B------:R-:W-:Y:S02]  /*9020*/  VIADD R5, R142, 0xffffff85 ;  /* 0xffffff858e057836 */ /* 0x000fe40000000000 */
[C---:B--2---:R-:W-:Y:S01]  /*9030*/  IMAD.WIDE R148, R2.reuse, 0x4, R166 ;  /* 0x0000000402947825 */ /* 0x044fe200078e02a6 */
[----:B------:R2:W-:Y:S03]  /*9040*/  STL.64 [R1+0x1d8], R156 ;  /* 0x0001d89c01007387 */ /* 0x0005e60000100a00 */
[C---:B------:R-:W-:Y:S01]  /*9050*/  IMAD.WIDE R142, R2.reuse, 0x4, R160 ;  /* 0x00000004028e7825 */ /* 0x040fe200078e02a0 */
[----:B------:R-:W-:Y:S03]  /*9060*/  LDGSTS.E [R251+0x10000], desc[UR16][R158.64], !P5 ;  /* 0x100000009efb7fae */ /* 0x000fe6000e921850 */
[C---:B------:R-:W-:Y:S01]  /*9070*/  IMAD.WIDE R160, R2.reuse, 0x4, R212 ;  /* 0x0000000402a07825 */ /* 0x040fe200078e02d4 */
[----:B------:R2:W-:Y:S04]  /*9080*/  LDGSTS.E [R251+0x14000], desc[UR16][R156.64], !P5 ;  /* 0x140000009cfb7fae */ /* 0x0005e8000e921850 */
[----:B------:R-:W-:Y:S04]  /*9090*/  STL.64 [R1+0x1e0], R148 ;  /* 0x0001e09401007387 */ /* 0x000fe80000100a00 */
[----:B------:R1:W-:Y:S01]  /*90a0*/  STL.64 [R1+0x1e8], R142 ;  /* 0x0001e88e01007387 */ /* 0x0003e20000100a00 */
[----:B--2---:R-:W-:-:S04]  /*90b0*/  IMAD.WIDE R156, R2, 0x4, R214 ;  /* 0x00000004029c7825 */ /* 0x004fc800078e02d6 */
[----:B---3--:R-:W-:-:S04]  /*90c0*/  IMAD.WIDE R172, R2, 0x4, R170 ;  /* 0x0000000402ac7825 */ /* 0x008fc800078e02aa */
[C---:B------:R-:W-:Y:S01]  /*90d0*/  IMAD.WIDE R168, R2.reuse, 0x4, R150 ;  /* 0x0000000402a87825 */ /* 0x040fe200078e0296 */
[----:B------:R-:W-:Y:S04]  /*90e0*/  STL.64 [R1+0x1f0], R172 ;  /* 0x0001f0ac01007387 */ /* 0x000fe80000100a00 */
[----:B------:R-:W-:Y:S04]  /*90f0*/  STL.64 [R1+0x270], R168 ;  /* 0x000270a801007387 */ /* 0x000fe80000100a00 */
[----:B------:R2:W-:Y:S04]  /*9100*/  STL.64 [R1+0x3d0], R164 ;  /* 0x0003d0a401007387 */ /* 0x0005e80000100a00 */
[----:B------:R-:W-:Y:S04]  /*9110*/  STL.64 [R1+0x3e0], R160 ;  /* 0x0003e0a001007387 */ /* 0x000fe80000100a00 */
[----:B------:R-:W-:Y:S01]  /*9120*/  STL.64 [R1+0x480], R156 ;  /* 0x0004809c01007387 */ /* 0x000fe20000100a00 */
[----:B------:R-:W-:Y:S01]  /*9130*/  IMAD.WIDE R166, R2, 0x4, R154 ;  /* 0x0000000402a67825 */ /* 0x000fe200078e029a */
[----:B------:R-:W-:-:S02]  /*9140*/  ISETP.GE.U32.AND P1, PT, R4, 0x7fffff47, PT ;  /* 0x7fffff470400780c */ /* 0x000fc40003f26070 */
[----:B------:R-:W-:Y:S01]  /*9150*/  LDGSTS.E [R251+0x10004], desc[UR16][R148.64], !P2 ;  /* 0x1000400094fb7fae */ /* 0x000fe2000d121850 */
[----:B------:R-:W-:Y:S01]  /*9160*/  IMAD.WIDE R170, R2, 0x4, R152 ;  /* 0x0000000402aa7825 */ /* 0x000fe200078e0298 */
[----:B------:R-:W-:Y:S02]  /*9170*/  ISETP.GE.U32.AND P5, PT, R5, 0x7fffff46, PT ;  /* 0x7fffff460500780c */ /* 0x000fe40003fa6070 */
[----:B------:R3:W-:Y:S04]  /*9180*/  LDGSTS.E [R251+0x14004], desc[UR16][R142.64], !P2 ;  /* 0x140040008efb7fae */ /* 0x0007e8000d121850 */
[----:B------:R-:W-:Y:S04]  /*9190*/  STL.64 [R1+0x1f8], R170 ;  /* 0x0001f8aa01007387 */ /* 0x000fe80000100a00 */
[----:B------:R-:W4:Y:S01]  /*91a0*/  LDL.LU.64 R154, [R1] ;  /* 0x00000000019a7983 */ /* 0x000f220000300a00 */
[----:B------:R-:W-:-:S02]  /*91b0*/  VIADD R4, R147, 0xffffff84 ;  /* 0xffffff8493047836 */ /* 0x000fc40000000000 */
[----:B------:R-:W-:Y:S01]  /*91c0*/  IMAD.WIDE R150, R2, 0x4, R216 ;  /* 0x0000000402967825 */ /* 0x000fe200078e02d8 */
[----:B-1----:R-:W-:Y:S01]  /*91d0*/  IADD3 R5, R144, -0x5d, RZ ;  /* 0xffffffa390057810 */ /* 0x002fe20007ffe0ff */
[----:B------:R-:W-:Y:S01]  /*91e0*/  LDGSTS.E [R251+0x10008], desc[UR16][R172.64], !P3 ;  /* 0x10008000acfb7fae */ /* 0x000fe2000d921850 */
[----:B------:R-:W-:Y:S01]  /*91f0*/  ISETP.GE.U32.AND P2, PT, R4, 0x7fffff45, PT ;  /* 0x7fffff450400780c */ /* 0x000fe20003f46070 */
[C---:B------:R-:W-:Y:S01]  /*9200*/  IMAD.WIDE R162, R2.reuse, 0x4, R218 ;  /* 0x0000000402a27825 */ /* 0x040fe200078e02da */
[----:B---3--:R-:W1:Y:S01]  /*9210*/  LDC R143, c[0x0][0x230] ;  /* 0x00008c00ff8f7b82 */ /* 0x008e620000000800 */
[----:B------:R-:W-:Y:S02]  /*9220*/  STL.64 [R1+0x508], R150 ;  /* 0x0005089601007387 */ /* 0x000fe40000100a00 */
[C---:B------:R-:W-:Y:S02]  /*9230*/  IMAD.WIDE R158, R2.reuse, 0x4, R220 ;  /* 0x00000004029e7825 */ /* 0x040fe400078e02dc */
[----:B------:R-:W-:Y:S02]  /*9240*/  LDGSTS.E [R251+0x14008], desc[UR16][R170.64], !P3 ;  /* 0x14008000aafb7fae */ /* 0x000fe4000d921850 */
[----:B------:R-:W-:Y:S01]  /*9250*/  VIADD R4, R145, 0xffffffa2 ;  /* 0xffffffa291047836 */ /* 0x000fe20000000000 */
[----:B------:R-:W3:Y:S01]  /*9260*/  LDC R142, c[0x0][0x230] ;  /* 0x00008c00ff8e7b82 */ /* 0x000ee20000000800 */
[C---:B------:R-:W-:Y:S01]  /*9270*/  IMAD.WIDE R152, R2.reuse, 0x4, R222 ;  /* 0x0000000402987825 */ /* 0x040fe200078e02de */
[----:B------:R-:W-:Y:S03]  /*9280*/  STL.64 [R1+0x208], R166 ;  /* 0x000208a601007387 */ /* 0x000fe60000100a00 */
[C---:B------:R-:W-:Y:S01]  /*9290*/  IMAD.WIDE R144, R2.reuse, 0x4, R224 ;  /* 0x0000000402907825 */ /* 0x040fe200078e02e0 */
[----:B------:R-:W-:Y:S02]  /*92a0*/  LDGSTS.E [R251+0x1000c], desc[UR16][R168.64], !P0 ;  /* 0x1000c000a8fb7fae */ /* 0x000fe4000c121850 */
[----:B------:R-:W3:Y:S02]  /*92b0*/  LDC R147, c[0x0][0x230] ;  /* 0x00008c00ff937b82 */ /* 0x000ee40000000800 */
[----:B------:R-:W-:Y:S04]  /*92c0*/  STL.64 [R1+0x3d8], R162 ;  /* 0x0003d8a201007387 */ /* 0x000fe80000100a00 */
[----:B------:R-:W-:Y:S02]  /*92d0*/  LDGSTS.E [R251+0x1400c], desc[UR16][R166.64], !P0 ;  /* 0x1400c000a6fb7fae */ /* 0x000fe4000c121850 */
[----:B------:R-:W3:Y:S02]  /*92e0*/  LDC R148, c[0x0][0x230] ;  /* 0x00008c00ff947b82 */ /* 0x000ee40000000800 */
[----:B------:R2:W-:Y:S04]  /*92f0*/  STL.64 [R1+0x3e8], R158 ;  /* 0x0003e89e01007387 */ /* 0x0005e80000100a00 */
[----:B------:R-:W-:Y:S02]  /*9300*/  LDGSTS.E [R251+0x18000], desc[UR16][R164.64], !P6 ;  /* 0x18000000a4fb7fae */ /* 0x000fe4000f121850 */
[----:B------:R-:W3:Y:S02]  /*9310*/  LDC R149, c[0x0][0x230] ;  /* 0x00008c00ff957b82 */ /* 0x000ee40000000800 */
[----:B------:R1:W-:Y:S04]  /*9320*/  STL.64 [R1+0x3f8], R152 ;  /* 0x0003f89801007387 */ /* 0x0003e80000100a00 */
[----:B------:R-:W-:Y:S04]  /*9330*/  LDGSTS.E [R251+0x1c000], desc[UR16][R162.64], !P6 ;  /* 0x1c000000a2fb7fae */ /* 0x000fe8000f121850 */
[----:B------:R-:W-:Y:S04]  /*9340*/  STL.64 [R1+0x440], R144 ;  /* 0x0004409001007387 */ /* 0x000fe80000100a00 */
[----:B------:R-:W-:Y:S04]  /*9350*/  LDGSTS.E [R251+0x18004], desc[UR16][R160.64], !P1 ;  /* 0x18004000a0fb7fae */ /* 0x000fe8000c921850 */
[----:B------:R-:W-:Y:S04]  /*9360*/  LDGSTS.E [R251+0x1c004], desc[UR16][R158.64], !P1 ;  /* 0x1c0040009efb7fae */ /* 0x000fe8000c921850 */
[----:B--2---:R-:W2:Y:S04]  /*9370*/  LDL.LU.64 R164, [R1+0xa8] ;  /* 0x0000a80001a47983 */ /* 0x004ea80000300a00 */
[----:B------:R-:W-:Y:S04]  /*9380*/  LDGSTS.E [R251+0x18008], desc[UR16][R156.64], !P5 ;  /* 0x180080009cfb7fae */ /* 0x000fe8000e921850 */
[----:B------:R-:W2:Y:S04]  /*9390*/  LDL.LU.64 R158, [R1+0x98] ;  /* 0x00009800019e7983 */ /* 0x000ea80000300a00 */
[----:B------:R-:W-:Y:S04]  /*93a0*/  LDGSTS.E [R251+0x1c008], desc[UR16][R152.64], !P5 ;  /* 0x1c00800098fb7fae */ /* 0x000fe8000e921850 */
[----:B------:R-:W2:Y:S04]  /*93b0*/  LDL.LU.64 R156, [R1+0x40] ;  /* 0x00004000019c7983 */ /* 0x000ea80000300a00 */
[----:B------:R-:W-:Y:S04]  /*93c0*/  LDGSTS.E [R251+0x1800c], desc[UR16][R150.64], !P2 ;  /* 0x1800c00096fb7fae */ /* 0x000fe8000d121850 */
[----:B-1----:R-:W2:Y:S04]  /*93d0*/  LDL.LU.64 R152, [R1+0x30] ;  /* 0x0000300001987983 */ /* 0x002ea80000300a00 */
[----:B------:R-:W2:Y:S04]  /*93e0*/  LDL.LU.64 R240, [R1+0x20] ;  /* 0x0000200001f07983 */ /* 0x000ea80000300a00 */
[----:B------:R-:W2:Y:S04]  /*93f0*/  LDL.LU.64 R162, [R1+0x10] ;  /* 0x0000100001a27983 */ /* 0x000ea80000300a00 */
[----:B------:R-:W2:Y:S04]  /*9400*/  LDL.LU.64 R166, [R1+0xa0] ;  /* 0x0000a00001a67983 */ /* 0x000ea80000300a00 */
[----:B------:R-:W2:Y:S01]  /*9410*/  LDL.LU.64 R160, [R1+0x90] ;  /* 0x0000900001a07983 */ /* 0x000ea20000300a00 */
[----:B----4-:R-:W-:Y:S01]  /*9420*/  IMAD.WIDE R222, R2, 0x4, R154 ;  /* 0x0000000402de7825 */ /* 0x010fe200078e029a */
[----:B------:R-:W-:-:S02]  /*9430*/  ISETP.GE.U32.AND P6, PT, R5, 0x7fffff64, PT ;  /* 0x7fffff640500780c */ /* 0x000fc40003fc6070 */
[----:B------:R-:W4:Y:S04]  /*9440*/  LDL.LU.64 R154, [R1+0x38] ;  /* 0x00003800019a7983 */ /* 0x000f280000300a00 */
[----:B------:R-:W4:Y:S04]  /*9450*/  LDL.LU.64 R150, [R1+0x28] ;  /* 0x0000280001967983 */ /* 0x000f280000300a00 */
[----:B------:R-:W4:Y:S01]  /*9460*/  LDL.LU.64 R170, [R1+0x18] ;  /* 0x0000180001aa7983 */ /* 0x000f220000300a00 */
[----:B------:R-:W-:Y:S02]  /*9470*/  VIADD R143, R143, 0xffffffa1 ;  /* 0xffffffa18f8f7836 */ /* 0x000fe40000000000 */
[----:B---3--:R-:W-:Y:S01]  /*9480*/  VIADD R142, R142, 0xffffffa0 ;  /* 0xffffffa08e8e7836 */ /* 0x008fe20000000000 */
[----:B------:R-:W-:Y:S01]  /*9490*/  ISETP.GE.U32.AND P0, PT, R4, 0x7fffff63, PT ;  /* 0x7fffff630400780c */ /* 0x000fe20003f06070 */
[----:B------:R-:W-:Y:S01]  /*94a0*/  VIADD R4, R147, 0xffffff82 ;  /* 0xffffff8293047836 */ /* 0x000fe20000000000 */
[----:B------:R-:W-:Y:S01]  /*94b0*/  LDGSTS.E [R251+0x1c00c], desc[UR16][R144.64], !P2 ;  /* 0x1c00c00090fb7fae */ /* 0x000fe2000d121850 */
[----:B------:R-:W-:-:S02]  /*94c0*/  IADD3 R5, R146, -0x7d, RZ ;  /* 0xffffff8392057810 */ /* 0x000fc40007ffe0ff */
[----:B------:R-:W-:Y:S01]  /*94d0*/  ISETP.GE.U32.AND P1, PT, R143, 0x7fffff62, PT ;  /* 0x7fffff628f00780c */ /* 0x000fe20003f26070 */
[----:B------:R-:W-:Y:S01]  /*94e0*/  IMAD.WIDE R218, R2, 0x4, R226 ;  /* 0x0000000402da7825 */ /* 0x000fe200078e02e2 */
[----:B------:R-:W-:Y:S01]  /*94f0*/  ISETP.GE.U32.AND P2, PT, R142, 0x7fffff61, PT ;  /* 0x7fffff618e00780c */ /* 0x000fe20003f46070 */
[----:B------:R-:W-:Y:S02]  /*9500*/  LDGSTS.E [R15+0x10000], desc[UR16][R222.64], !P6 ;  /* 0x10000000de0f7fae */ /* 0x000fe4000f121850 */
[----:B------:R-:W-:Y:S01]  /*9510*/  IMAD.WIDE R142, R2, 0x4, R230 ;  /* 0x00000004028e7825 */ /* 0x000fe200078e02e6 */
[----:B------:R-:W-:Y:S01]  /*9520*/  ISETP.GE.U32.AND P3, PT, R5, 0x7fffff44, PT ;  /* 0x7fffff440500780c */ /* 0x000fe20003f66070 */
[----:B------:R-:W-:Y:S01]  /*9530*/  LDGSTS.E [R15+0x14000], desc[UR16][R218.64], !P6 ;  /* 0x14000000da0f7fae */ /* 0x000fe2000f121850 */
[----:B------:R-:W-:Y:S01]  /*9540*/  ISETP.GE.U32.AND P5, PT, R4, 0x7fffff43, PT ;  /* 0x7fffff430400780c */ /* 0x000fe20003fa6070 */
[----:B------:R-:W-:Y:S02]  /*9550*/  VIADD R4, R148, 0xffffff81 ;  /* 0xffffff8194047836 */ /* 0x000fe40000000000 */
[----:B------:R-:W-:Y:S01]  /*9560*/  VIADD R5, R149, 0xffffff80 ;  /* 0xffffff8095057836 */ /* 0x000fe20000000000 */
[----:B------:R1:W-:Y:S04]  /*9570*/  STL.64 [R1+0x220], R142 ;  /* 0x0002208e01007387 */ /* 0x0003e80000100a00 */
[----:B------:R1:W-:Y:S02]  /*9580*/  LDGSTS.E [R15+0x10004], desc[UR16][R142.64], !P0 ;  /* 0x100040008e0f7fae */ /* 0x0003e4000c121850 */
[----:B-1----:R-:W-:-:S04]  /*9590*/  IMAD.WIDE R142, R2, 0x4, R10 ;  /* 0x00000004028e7825 */ /* 0x002fc800078e020a */
[----:B--2---:R-:W-:-:S04]  /*95a0*/  IMAD.WIDE R158, R2, 0x4, R158 ;  /* 0x00000004029e7825 */ /* 0x004fc800078e029e */
[C---:B------:R-:W-:Y:S01]  /*95b0*/  IMAD.WIDE R156, R2.reuse, 0x4, R156 ;  /* 0x00000004029c7825 */ /* 0x040fe200078e029c */
[----:B------:R-:W-:Y:S03]  /*95c0*/  STL.64 [R1+0x240], R158 ;  /* 0x0002409e01007387 */ /* 0x000fe60000100a00 */
[C---:B------:R-:W-:Y:S01]  /*95d0*/  IMAD.WIDE R152, R2.reuse, 0x4, R152 ;  /* 0x0000000402987825 */ /* 0x040fe200078e0298 */
[----:B------:R-:W-:Y:S03]  /*95e0*/  STL.64 [R1+0x410], R156 ;  /* 0x0004109c01007387 */ /* 0x000fe60000100a00 */
[C---:B------:R-:W-:Y:S01]  /*95f0*/  IMAD.WIDE R148, R2.reuse, 0x4, R240 ;  /* 0x0000000402947825 */ /* 0x040fe200078e02f0 */
[----:B------:R-:W-:Y:S03]  /*9600*/  STL.64 [R1+0x420], R152 ;  /* 0x0004209801007387 */ /* 0x000fe60000100a00 */
[C---:B------:R-:W-:Y:S01]  /*9610*/  IMAD.WIDE R144, R2.reuse, 0x4, R162 ;  /* 0x0000000402907825 */ /* 0x040fe200078e02a2 */
[----:B------:R-:W-:Y:S04]  /*9620*/  STL.64 [R1+0x430], R148 ;  /* 0x0004309401007387 */ /* 0x000fe80000100a00 */
[----:B------:R-:W-:Y:S01]  /*9630*/  STL.64 [R1+0x4b8], R144 ;  /* 0x0004b89001007387 */ /* 0x000fe20000100a00 */
[----:B------:R-:W-:Y:S01]  /*9640*/  IMAD.WIDE R224, R2, 0x4, R228 ;  /* 0x0000000402e07825 */ /* 0x000fe200078e02e4 */
[----:B------:R-:W-:-:S03]  /*9650*/  ISETP.GE.U32.AND P6, PT, R4, 0x7fffff42, PT ;  /* 0x7fffff420400780c */ /* 0x000fc60003fc6070 */
[C---:B------:R-:W-:Y:S01]  /*9660*/  IMAD.WIDE R226, R2.reuse, 0x4, R164 ;  /* 0x0000000402e27825 */ /* 0x040fe200078e02a4 */
[----:B------:R-:W-:Y:S01]  /*9670*/  LDGSTS.E [R15+0x14004], desc[UR16][R224.64], !P0 ;  /* 0x14004000e00f7fae */ /* 0x000fe2000c121850 */
[----:B------:R-:W-:Y:S02]  /*9680*/  ISETP.GE.U32.AND P0, PT, R5, 0x7fffff41, PT ;  /* 0x7fffff410500780c */ /* 0x000fe40003f06070 */
[C---:B------:R-:W-:Y:S01]  /*9690*/  IMAD.WIDE R238, R2.reuse, 0x4, R166 ;  /* 0x0000000402ee7825 */ /* 0x040fe200078e02a6 */
[----:B------:R-:W-:Y:S03]  /*96a0*/  LDGSTS.E [R15+0x10008], desc[UR16][R226.64], !P1 ;  /* 0x10008000e20f7fae */ /* 0x000fe6000c921850 */
[----:B------:R-:W-:Y:S01]  /*96b0*/  IMAD.WIDE R234, R2, 0x4, R160 ;  /* 0x0000000402ea7825 */ /* 0x000fe200078e02a0 */
[----:B------:R-:W-:Y:S01]  /*96c0*/  LDGSTS.E [R15+0x14008], desc[UR16][R238.64], !P1 ;  /* 0x14008000ee0f7fae */ /* 0x000fe2000c921850 */
[----:B------:R-:W-:-:S03]  /*96d0*/  SHF.L.U32 R4, R245, 0x6, RZ ;  /* 0x00000006f5047819 */ /* 0x000fc600000006ff */
[----:B------:R-:W-:Y:S04]  /*96e0*/  LDGSTS.E [R15+0x1000c], desc[UR16][R158.64], !P2 ;  /* 0x1000c0009e0f7fae */ /* 0x000fe8000d121850 */
[----:B------:R-:W-:Y:S04]  /*96f0*/  LDGSTS.E [R15+0x1400c], desc[UR16][R234.64], !P2 ;  /* 0x1400c000ea0f7fae */ /* 0x000fe8000d121850 */
[----:B------:R-:W-:Y:S01]  /*9700*/  LDGSTS.E [R15+0x18000], desc[UR16][R156.64], !P3 ;  /* 0x180000009c0f7fae */ /* 0x000fe2000d921850 */
[----:B----4-:R-:W-:-:S04]  /*9710*/  IMAD.WIDE R154, R2, 0x4, R154 ;  /* 0x00000004029a7825 */ /* 0x010fc800078e029a */
[C---:B------:R-:W-:Y:S01]  /*9720*/  IMAD.WIDE R150, R2.reuse, 0x4, R150 ;  /* 0x0000000402967825 */ /* 0x040fe200078e0296 */
[----:B------:R-:W-:Y:S04]  /*9730*/  STL.64 [R1+0x418], R154 ;  /* 0x0004189a01007387 */ /* 0x000fe80000100a00 */
[----:B------:R-:W-:Y:S04]  /*9740*/  STL.64 [R1+0x428], R150 ;  /* 0x0004289601007387 */ /* 0x000fe80000100a00 */
[----:B------:R-:W2:Y:S01]  /*9750*/  LDL.LU.64 R10, [R1+0x760] ;  /* 0x00076000010a7983 */ /* 0x000ea20000300a00 */
[----:B------:R-:W-:-:S03]  /*9760*/  IMAD.WIDE R146, R2, 0x4, R170 ;  /* 0x0000000402927825 */ /* 0x000fc600078e02aa */
[----:B------:R-:W-:Y:S01]  /*9770*/  LDGSTS.E [R15+0x1c000], desc[UR16][R154.64], !P3 ;  /* 0x1c0000009a0f7fae */ /* 0x000fe2000d921850 */
        /* <DEDUP_REMOVED lines=11> */
[----:B------:R-:W-:Y:S01]  /*9830*/  STL.64 [R1+0x438], R146 ;  /* 0x0004389201007387 */ /* 0x000fe20000100a00 */
[----:B------:R-:W-:-:S03]  /*9840*/  IMAD.WIDE R76, R4, 0x4, R76 ;  /* 0x00000004044c7825 */ /* 0x000fc600078e024c */
[----:B------:R-:W-:Y:S01]  /*9850*/  LDGSTS.E [R15+0x1c00c], desc[UR16][R142.64], !P0 ;  /* 0x1c00c0008e0f7fae */ /* 0x000fe2000c121850 */
[----:B------:R-:W-:-:S03]  /*9860*/  IMAD.WIDE R240, R4, 0x4, R80 ;  /* 0x0000000404f07825 */ /* 0x000fc600078e0250 */
[----:B------:R-:W-:Y:S04]  /*9870*/  STL.64 [R1+0x448], R142 ;  /* 0x0004488e01007387 */ /* 0x000fe80000100a00 */
[----:B------:R-:W0:Y:S01]  /*9880*/  LDGDEPBAR ;  /* 0x00000000000079af */ /* 0x000e220000000000 */
[----:B------:R-:W-:-:S03]  /*9890*/  IMAD.WIDE R244, R4, 0x4, R114 ;  /* 0x0000000404f47825 */ /* 0x000fc600078e0272 */
[----:B------:R-:W-:Y:S04]  /*98a0*/  STL [R1], RZ ;  /* 0x000000ff01007387 */ /* 0x000fe80000100800 */
[----:B------:R-:W-:Y:S01]  /*98b0*/  LDGSTS.E [R0+0x38000], desc[UR16][R78.64], P4 ;  /* 0x380000004e007fae */ /* 0x000fe2000a121850 */
[----:B------:R-:W-:-:S03]  /*98c0*/  IMAD.WIDE R122, R4, 0x4, R122 ;  /* 0x00000004047a7825 */ /* 0x000fc600078e027a */
[----:B------:R-:W-:Y:S04]  /*98d0*/  STL [R1+0x4], RZ ;  /* 0x000004ff01007387 */ /* 0x000fe80000100800 */
[----:B------:R-:W-:Y:S01]  /*98e0*/  LDGSTS.E [R0+0x38400], desc[UR16][R68.64], P4 ;  /* 0x3840000044007fae */ /* 0x000fe2000a121850 */
[----:B------:R-:W-:-:S03]  /*98f0*/  IMAD.WIDE R84, R4, 0x4, R84 ;  /* 0x0000000404547825 */ /* 0x000fc600078e0254 */
[----:B------:R-:W-:Y:S04]  /*9900*/  STL.64 [R1+0x5c0], R78 ;  /* 0x0005c04e01007387 */ /* 0x000fe80000100a00 */
        /* <DEDUP_REMOVED lines=15> */
[----:B------:R-:W-:Y:S04]  /*9a00*/  LDGSTS.E [R0+0x39c00], desc[UR16][R240.64], P4 ;  /* 0x39c00000f0007fae */ /* 0x000fe8000a121850 */
[----:B------:R-:W-:Y:S04]  /*9a10*/  STL.64 [R1+0x690], R76 ;  /* 0x0006904c01007387 */ /* 0x000fe80000100a00 */
[----:B------:R-:W-:Y:S04]  /*9a20*/  LDGSTS.E [R0+0x3a000], desc[UR16][R244.64], P4 ;  /* 0x3a000000f4007fae */ /* 0x000fe8000a121850 */
[----:B------:R-:W-:Y:S04]  /*9a30*/  STL.64 [R1+0x6f0], R122 ;  /* 0x0006f07a01007387 */ /* 0x000fe80000100a00 */
[----:B------:R-:W-:Y:S04]  /*9a40*/  LDGSTS.E [R0+0x3a400], desc[UR16][R122.64], P4 ;  /* 0x3a4000007a007fae */ /* 0x000fe8000a121850 */
[----:B------:R-:W-:Y:S04]  /*9a50*/  STL.64 [R1+0x708], R84 ;  /* 0x0007085401007387 */ /* 0x000fe80000100a00 */
[----:B------:R-:W-:Y:S01]  /*9a60*/  LDGSTS.E [R0+0x3a800], desc[UR16][R84.64], P4 ;  /* 0x3a80000054007fae */ /* 0x000fe2000a121850 */
[----:B------:R-:W-:-:S03]  /*9a70*/  IMAD.WIDE R232, R4, 0x4, R16 ;  /* 0x0000000404e87825 */ /* 0x000fc600078e0210 */
[----:B------:R1:W-:Y:S04]  /*9a80*/  STL.64 [R1+0x720], R88 ;  /* 0x0007205801007387 */ /* 0x0003e80000100a00 */
[----:B------:R1:W-:Y:S01]  /*9a90*/  LDGSTS.E [R0+0x3ac00], desc[UR16][R88.64], P4 ;  /* 0x3ac0000058007fae */ /* 0x0003e2000a121850 */
[----:B------:R-:W-:-:S03]  /*9aa0*/  IMAD.WIDE R220, R4, 0x4, R110 ;  /* 0x0000000404dc7825 */ /* 0x000fc600078e026e */
[----:B------:R-:W-:Y:S04]  /*9ab0*/  STL.64 [R1+0x730], R94 ;  /* 0x0007305e01007387 */ /* 0x000fe80000100a00 */
[----:B------:R-:W-:Y:S04]  /*9ac0*/  LDGSTS.E [R0+0x3b000], desc[UR16][R94.64], P4 ;  /* 0x3b0000005e007fae */ /* 0x000fe8000a121850 */
[----:B------:R-:W-:Y:S04]  /*9ad0*/  STL.64 [R1+0x740], R102 ;  /* 0x0007406601007387 */ /* 0x000fe80000100a00 */
[----:B------:R-:W-:Y:S01]  /*9ae0*/  LDGSTS.E [R0+0x3b400], desc[UR16][R102.64], P4 ;  /* 0x3b40000066007fae */ /* 0x000fe2000a121850 */
[----:B-1----:R-:W-:-:S03]  /*9af0*/  IMAD.WIDE R88, R4, 0x4, R104 ;  /* 0x0000000404587825 */ /* 0x002fc600078e0268 */
[----:B------:R-:W-:Y:S04]  /*9b00*/  STL.64 [R1+0x748], R96 ;  /* 0x0007486001007387 */ /* 0x000fe80000100a00 */
[----:B------:R-:W-:Y:S01]  /*9b10*/  LDGSTS.E [R0+0x3b800], desc[UR16][R96.64], P4 ;  /* 0x3b80000060007fae */ /* 0x000fe2000a121850 */
[----:B------:R-:W-:-:S03]  /*9b20*/  IMAD.WIDE R86, R4, 0x4, R132 ;  /* 0x0000000404567825 */ /* 0x000fc600078e0284 */
[----:B------:R1:W-:Y:S04]  /*9b30*/  STL.64 [R1+0x750], R92 ;  /* 0x0007505c01007387 */ /* 0x0003e80000100a00 */
[----:B------:R1:W-:Y:S01]  /*9b40*/  LDGSTS.E [R0+0x3bc00], desc[UR16][R92.64], P4 ;  /* 0x3bc000005c007fae */ /* 0x0003e2000a121850 */
[----:B------:R-:W-:-:S03]  /*9b50*/  IMAD.WIDE R84, R4, 0x4, R136 ;  /* 0x0000000404547825 */ /* 0x000fc600078e0288 */
[----:B------:R-:W-:Y:S01]  /*9b60*/  LDGSTS.E [R3+0x38100], desc[UR16][R232.64], P4 ;  /* 0x38100000e8037fae */ /* 0x000fe2000a121850 */
[----:B------:R-:W-:-:S03]  /*9b70*/  IMAD.WIDE R18, R4, 0x4, R18 ;  /* 0x0000000404127825 */ /* 0x000fc600078e0212 */
[----:B------:R-:W-:Y:S01]  /*9b80*/  LDGSTS.E [R3+0x38500], desc[UR16][R220.64], P4 ;  /* 0x38500000dc037fae */ /* 0x000fe2000a121850 */
[----:B-1----:R-:W-:-:S04]  /*9b90*/  IMAD.WIDE R92, R4, 0x4, R100 ;  /* 0x00000004045c7825 */ /* 0x002fc800078e0264 */
[C---:B------:R-:W-:Y:S01]  /*9ba0*/  IMAD.WIDE R80, R4.reuse, 0x4, R108 ;  /* 0x0000000404507825 */ /* 0x040fe200078e026c */
[----:B------:R-:W-:Y:S03]  /*9bb0*/  LDGSTS.E [R3+0x38900], desc[UR16][R92.64], P4 ;  /* 0x389000005c037fae */ /* 0x000fe6000a121850 */
[C---:B------:R-:W-:Y:S01]  /*9bc0*/  IMAD.WIDE R250, R4.reuse, 0x4, R112 ;  /* 0x0000000404fa7825 */ /* 0x040fe200078e0270 */
[----:B------:R-:W-:Y:S03]  /*9bd0*/  LDGSTS.E [R3+0x38d00], desc[UR16][R88.64], P4 ;  /* 0x38d0000058037fae */ /* 0x000fe6000a121850 */
[C---:B------:R-:W-:Y:S01]  /*9be0*/  IMAD.WIDE R78, R4.reuse, 0x4, R118 ;  /* 0x00000004044e7825 */ /* 0x040fe200078e0276 */
[----:B------:R-:W-:Y:S03]  /*9bf0*/  STL.64 [R1+0x5b8], R92 ;  /* 0x0005b85c01007387 */ /* 0x000fe60000100a00 */
[C---:B------:R-:W-:Y:S01]  /*9c00*/  IMAD.WIDE R26, R4.reuse, 0x4, R26 ;  /* 0x00000004041a7825 */ /* 0x040fe200078e021a */
[----:B------:R-:W-:Y:S03]  /*9c10*/  LDGSTS.E [R3+0x39100], desc[UR16][R86.64], P4 ;  /* 0x3910000056037fae */ /* 0x000fe6000a121850 */
[C---:B------:R-:W-:Y:S01]  /*9c20*/  IMAD.WIDE R76, R4.reuse, 0x4, R116 ;  /* 0x00000004044c7825 */ /* 0x040fe200078e0274 */
[----:B------:R-:W-:Y:S04]  /*9c30*/  STL.64 [R1+0x5d8], R88 ;  /* 0x0005d85801007387 */ /* 0x000fe80000100a00 */
[----:B------:R-:W-:Y:S01]  /*9c40*/  LDGSTS.E [R3+0x39500], desc[UR16][R84.64], P4 ;  /* 0x3950000054037fae */ /* 0x000fe2000a121850 */
[----:B------:R-:W-:-:S03]  /*9c50*/  IMAD.WIDE R72, R4, 0x4, R120 ;  /* 0x0000000404487825 */ /* 0x000fc600078e0278 */
[----:B------:R-:W-:Y:S01]  /*9c60*/  STL.64 [R1+0x5f8], R86 ;  /* 0x0005f85601007387 */ /* 0x000fe20000100a00 */
[----:B------:R-:W-:-:S03]  /*9c70*/  IMAD.WIDE R68, R4, 0x4, R124 ;  /* 0x0000000404447825 */ /* 0x000fc600078e027c */
[----:B------:R-:W-:Y:S01]  /*9c80*/  LDGSTS.E [R3+0x39900], desc[UR16][R18.64], P4 ;  /* 0x3990000012037fae */ /* 0x000fe2000a121850 */
[----:B------:R-:W-:-:S03]  /*9c90*/  IMAD.WIDE R50, R4, 0x4, R50 ;  /* 0x0000000404327825 */ /* 0x000fc600078e0232 */
[----:B------:R-:W-:Y:S01]  /*9ca0*/  STL.64 [R1+0x618], R84 ;  /* 0x0006185401007387 */ /* 0x000fe20000100a00 */
[----:B------:R-:W-:-:S03]  /*9cb0*/  IMAD.WIDE R56, R4, 0x4, R126 ;  /* 0x0000000404387825 */ /* 0x000fc600078e027e */
[----:B------:R-:W-:Y:S01]  /*9cc0*/  LDGSTS.E [R3+0x39d00], desc[UR16][R80.64], P4 ;  /* 0x39d0000050037fae */ /* 0x000fe2000a121850 */
[----:B------:R-:W-:-:S03]  /*9cd0*/  IMAD.WIDE R236, R4, 0x4, R48 ;  /* 0x0000000404ec7825 */ /* 0x000fc600078e0230 */
[----:B------:R-:W-:Y:S04]  /*9ce0*/  STL.64 [R1+0x638], R18 ;  /* 0x0006381201007387 */ /* 0x000fe80000100a00 */
[----:B------:R-:W-:Y:S04]  /*9cf0*/  LDGSTS.E [R3+0x3a100], desc[UR16][R250.64], P4 ;  /* 0x3a100000fa037fae */ /* 0x000fe8000a121850 */
[----:B------:R-:W-:Y:S04]  /*9d00*/  STL.64 [R1+0x660], R80 ;  /* 0x0006605001007387 */ /* 0x000fe80000100a00 */
[----:B------:R1:W-:Y:S04]  /*9d10*/  LDGSTS.E [R3+0x3a500], desc[UR16][R78.64], P4 ;  /* 0x3a5000004e037fae */ /* 0x0003e8000a121850 */
[----:B------:R1:W-:Y:S04]  /*9d20*/  STL.64 [R1+0x6a8], R78 ;  /* 0x0006a84e01007387 */ /* 0x0003e80000100a00 */
[----:B------:R-:W-:Y:S04]  /*9d30*/  LDGSTS.E [R3+0x3a900], desc[UR16][R26.64], P4 ;  /* 0x3a9000001a037fae */ /* 0x000fe8000a121850 */
[----:B------:R-:W-:Y:S04]  /*9d40*/  STL.64 [R1+0x6c8], R26 ;  /* 0x0006c81a01007387 */ /* 0x000fe80000100a00 */
[----:B------:R3:W-:Y:S01]  /*9d50*/  LDGSTS.E [R3+0x3ad00], desc[UR16][R76.64], P4 ;  /* 0x3ad000004c037fae */ /* 0x0007e2000a121850 */
[----:B-1----:R-:W-:-:S03]  /*9d60*/  IMAD.WIDE R78, R4, 0x4, R128 ;  /* 0x00000004044e7825 */ /* 0x002fc600078e0280 */
[----:B------:R3:W-:Y:S04]  /*9d70*/  STL.64 [R1+0x6e8], R76 ;  /* 0x0006e84c01007387 */ /* 0x0007e80000100a00 */
[----:B------:R1:W-:Y:S01]  /*9d80*/  LDGSTS.E [R3+0x3b100], desc[UR16][R72.64], P4 ;  /* 0x3b10000048037fae */ /* 0x0003e2000a121850 */
[----:B------:R-:W-:-:S03]  /*9d90*/  IMAD.WIDE R40, R4, 0x4, R40 ;  /* 0x0000000404287825 */ /* 0x000fc600078e0228 */
[----:B------:R1:W-:Y:S04]  /*9da0*/  STL.64 [R1+0x700], R72 ;  /* 0x0007004801007387 */ /* 0x0003e80000100a00 */
[----:B------:R4:W-:Y:S01]  /*9db0*/  LDGSTS.E [R3+0x3b500], desc[UR16][R68.64], P4 ;  /* 0x3b50000044037fae */ /* 0x0009e2000a121850 */
[----:B---3--:R-:W-:-:S03]  /*9dc0*/  IMAD.WIDE R76, R4, 0x4, R140 ;  /* 0x00000004044c7825 */ /* 0x008fc600078e028c */
[----:B------:R4:W-:Y:S01]  /*9dd0*/  STL.64 [R1+0x718], R68 ;  /* 0x0007184401007387 */ /* 0x0009e20000100a00 */
[----:B------:R-:W-:-:S03]  /*9de0*/  IMAD.WIDE R20, R4, 0x4, R20 ;  /* 0x0000000404147825 */ /* 0x000fc600078e0214 */
[----:B------:R3:W-:Y:S01]  /*9df0*/  LDGSTS.E [R3+0x3b900], desc[UR16][R50.64], P4 ;  /* 0x3b90000032037fae */ /* 0x0007e2000a121850 */
[----:B-1----:R-:W-:-:S03]  /*9e00*/  IMAD.WIDE R72, R4, 0x4, R130 ;  /* 0x0000000404487825 */ /* 0x002fc600078e0282 */
[----:B------:R1:W-:Y:S01]  /*9e10*/  LDGSTS.E [R3+0x3bd00], desc[UR16][R56.64], P4 ;  /* 0x3bd0000038037fae */ /* 0x0003e2000a121850 */
[----:B------:R-:W-:-:S03]  /*9e20*/  IMAD.WIDE R216, R4, 0x4, R24 ;  /* 0x0000000404d87825 */ /* 0x000fc600078e0218 */
[----:B------:R-:W-:Y:S01]  /*9e30*/  LDGSTS.E [R6+0x38200], desc[UR16][R236.64], P4 ;  /* 0x38200000ec067fae */ /* 0x000fe2000a121850 */
[----:B----4-:R-:W-:-:S03]  /*9e40*/  IMAD.WIDE R68, R4, 0x4, R134 ;  /* 0x0000000404447825 */ /* 0x010fc600078e0286 */
[----:B------:R3:W-:Y:S01]  /*9e50*/  STL.64 [R1+0x728], R50 ;  /* 0x0007283201007387 */ /* 0x0007e20000100a00 */
[----:B------:R-:W-:-:S03]  /*9e60*/  IMAD.WIDE R228, R4, 0x4, R138 ;  /* 0x0000000404e47825 */ /* 0x000fc600078e028a */
[----:B------:R-:W-:Y:S01]  /*9e70*/  LDGSTS.E [R6+0x38600], desc[UR16][R78.64], P4 ;  /* 0x386000004e067fae */ /* 0x000fe2000a121850 */
[----:B------:R-:W-:-:S03]  /*9e80*/  IMAD.WIDE R248, R4, 0x4, R52 ;  /* 0x0000000404f87825 */ /* 0x000fc600078e0234 */
[----:B------:R1:W-:Y:S01]  /*9e90*/  STL.64 [R1+0x738], R56 ;  /* 0x0007383801007387 */ /* 0x0003e20000100a00 */
[----:B------:R-:W-:-:S03]  /*9ea0*/  IMAD.WIDE R46, R4, 0x4, R46 ;  /* 0x00000004042e7825 */ /* 0x000fc600078e022e */
[----:B------:R-:W-:Y:S01]  /*9eb0*/  LDGSTS.E [R6+0x38a00], desc[UR16][R76.64], P4 ;  /* 0x38a000004c067fae */ /* 0x000fe2000a121850 */
[----:B---3--:R-:W-:-:S03]  /*9ec0*/  IMAD.WIDE R50, R4, 0x4, R60 ;  /* 0x0000000404327825 */ /* 0x008fc600078e023c */
[----:B------:R-:W-:Y:S04]  /*9ed0*/  STL.64 [R1+0x570], R78 ;  /* 0x0005704e01007387 */ /* 0x000fe80000100a00 */
[----:B------:R-:W-:Y:S01]  /*9ee0*/  LDGSTS.E [R6+0x38e00], desc[UR16][R72.64], P4 ;  /* 0x38e0000048067fae */ /* 0x000fe2000a121850 */
[----:B-1----:R-:W-:-:S03]  /*9ef0*/  IMAD.WIDE R56, R4, 0x4, R66 ;  /* 0x0000000404387825 */ /* 0x002fc600078e0242 */
[----:B------:R-:W-:Y:S01]  /*9f00*/  STL.64 [R1+0x580], R76 ;  /* 0x0005804c01007387 */ /* 0x000fe20000100a00 */
[----:B------:R-:W-:-:S03]  /*9f10*/  IMAD.WIDE R26, R4, 0x4, R32 ;  /* 0x00000004041a7825 */ /* 0x000fc600078e0220 */
[----:B------:R-:W-:Y:S01]  /*9f20*/  LDGSTS.E [R6+0x39200], desc[UR16][R68.64], P4 ;  /* 0x3920000044067fae */ /* 0x000fe2000a121850 */
[----:B------:R-:W-:-:S03]  /*9f30*/  IMAD.WIDE R18, R4, 0x4, R34 ;  /* 0x0000000404127825 */ /* 0x000fc600078e0222 */
[----:B------:R-:W-:Y:S04]  /*9f40*/  STL.64 [R1+0x598], R72 ;  /* 0x0005984801007387 */ /* 0x000fe80000100a00 */
[----:B------:R1:W-:Y:S01]  /*9f50*/  LDGSTS.E [R6+0x39600], desc[UR16][R40.64], P4 ;  /* 0x3960000028067fae */ /* 0x0003e2000a121850 */
[----:B------:R-:W-:-:S03]  /*9f60*/  IMAD.WIDE R16, R4, 0x4, R28 ;  /* 0x0000000404107825 */ /* 0x000fc600078e021c */
[----:B------:R-:W-:Y:S04]  /*9f70*/  STL.64 [R1+0x5b0], R68 ;  /* 0x0005b04401007387 */ /* 0x000fe80000100a00 */
[----:B------:R-:W-:Y:S01]  /*9f80*/  LDGSTS.E [R6+0x39a00], desc[UR16][R20.64], P4 ;  /* 0x39a0000014067fae */ /* 0x000fe2000a121850 */
[----:B------:R-:W-:-:S03]  /*9f90*/  IMAD.WIDE R36, R4, 0x4, R36 ;  /* 0x0000000404247825 */ /* 0x000fc600078e0224 */
[----:B------:R1:W-:Y:S04]  /*9fa0*/  STL.64 [R1+0x5d0], R40 ;  /* 0x0005d02801007387 */ /* 0x0003e80000100a00 */
[----:B------:R-:W-:Y:S01]  /*9fb0*/  LDGSTS.E [R6+0x39e00], desc[UR16][R216.64], P4 ;  /* 0x39e00000d8067fae */ /* 0x000fe2000a121850 */
[----:B------:R-:W-:-:S03]  /*9fc0*/  IMAD.WIDE R38, R4, 0x4, R38 ;  /* 0x0000000404267825 */ /* 0x000fc600078e0226 */
[----:B------:R-:W-:Y:S04]  /*9fd0*/  STL.64 [R1+0x5f0], R20 ;  /* 0x0005f01401007387 */ /* 0x000fe80000100a00 */
[----:B------:R-:W-:Y:S04]  /*9fe0*/  LDGSTS.E [R6+0x3a200], desc[UR16][R228.64], P4 ;  /* 0x3a200000e4067fae */ /* 0x000fe8000a121850 */
[----:B------:R-:W-:Y:S04]  /*9ff0*/  STL.64 [R1+0x680], R56 ;  /* 0x0006803801007387 */ /* 0x000fe80000100a00 */
[----:B------:R-:W-:Y:S01]  /*a000*/  LDGSTS.E [R6+0x3a600], desc[UR16][R248.64], P4 ;  /* 0x3a600000f8067fae */ /* 0x000fe2000a121850 */
[----:B------:R-:W-:-:S03]  /*a010*/  IMAD.WIDE R30, R4, 0x4, R30 ;  /* 0x00000004041e7825 */ /* 0x000fc600078e021e */
[----:B------:R3:W-:Y:S04]  /*a020*/  STL.64 [R1+0x6a0], R46 ;  /* 0x0006a02e01007387 */ /* 0x0007e80000100a00 */
[----:B------:R-:W-:Y:S01]  /*a030*/  LDGSTS.E [R6+0x3aa00], desc[UR16][R56.64], P4 ;  /* 0x3aa0000038067fae */ /* 0x000fe2000a121850 */
[----:B------:R-:W-:-:S03]  /*a040*/  IMAD.WIDE R44, R4, 0x4, R44 ;  /* 0x00000004042c7825 */ /* 0x000fc600078e022c */
[----:B------:R-:W-:Y:S04]  /*a050*/  STL.64 [R1+0x6c0], R50 ;  /* 0x0006c03201007387 */ /* 0x000fe80000100a00 */
[----:B------:R3:W-:Y:S01]  /*a060*/  LDGSTS.E [R6+0x3ae00], desc[UR16][R46.64], P4 ;  /* 0x3ae000002e067fae */ /* 0x0007e2000a121850 */
[----:B-1----:R-:W-:-:S03]  /*a070*/  IMAD.WIDE R40, R4, 0x4, R98 ;  /* 0x0000000404287825 */ /* 0x002fc600078e0262 */
[----:B------:R1:W-:Y:S01]  /*a080*/  STL.64 [R1+0x6e0], R26 ;  /* 0x0006e01a01007387 */ /* 0x0003e20000100a00 */
[----:B------:R-:W-:-:S03]  /*a090*/  IMAD.WIDE R34, R4, 0x4, R58 ;  /* 0x0000000404227825 */ /* 0x000fc600078e023a */
[----:B------:R4:W-:Y:S01]  /*a0a0*/  STL.64 [R1+0x6f8], R18 ;  /* 0x0006f81201007387 */ /* 0x0009e20000100a00 */
[----:B---3--:R-:W-:-:S03]  /*a0b0*/  IMAD.WIDE R46, R4, 0x4, R70 ;  /* 0x00000004042e7825 */ /* 0x008fc600078e0246 */
[----:B------:R3:W-:Y:S04]  /*a0c0*/  STL.64 [R1+0x710], R16 ;  /* 0x0007101001007387 */ /* 0x0007e80000100a00 */
[----:B------:R-:W-:Y:S01]  /*a0d0*/  STL.64 [R1+0x558], R36 ;  /* 0x0005582401007387 */ /* 0x000fe20000100a00 */
[----:B------:R-:W-:-:S03]  /*a0e0*/  IMAD.WIDE R32, R4, 0x4, R74 ;  /* 0x0000000404207825 */ /* 0x000fc600078e024a */
[----:B------:R-:W-:Y:S01]  /*a0f0*/  STL.64 [R1+0x560], R38 ;  /* 0x0005602601007387 */ /* 0x000fe20000100a00 */
[----:B------:R-:W-:-:S03]  /*a100*/  IMAD.WIDE R28, R4, 0x4, R90 ;  /* 0x00000004041c7825 */ /* 0x000fc600078e025a */
[----:B------:R-:W-:Y:S01]  /*a110*/  LDGSTS.E [R6+0x3b200], desc[UR16][R50.64], P4 ;  /* 0x3b20000032067fae */ /* 0x000fe2000a121850 */
[----:B------:R-:W-:-:S03]  /*a120*/  IMAD.WIDE R24, R4, 0x4, R54 ;  /* 0x0000000404187825 */ /* 0x000fc600078e0236 */
[----:B------:R-:W-:Y:S04]  /*a130*/  STL.64 [R1+0x578], R46 ;  /* 0x0005782e01007387 */ /* 0x000fe80000100a00 */
[----:B------:R1:W-:Y:S04]  /*a140*/  LDGSTS.E [R6+0x3b600], desc[UR16][R26.64], P4 ;  /* 0x3b6000001a067fae */ /* 0x0003e8000a121850 */
[----:B------:R-:W-:Y:S04]  /*a150*/  STL.64 [R1+0x590], R30 ;  /* 0x0005901e01007387 */ /* 0x000fe80000100a00 */
[----:B------:R-:W-:Y:S01]  /*a160*/  STL.64 [R1+0x5c8], R44 ;  /* 0x0005c82c01007387 */ /* 0x000fe20000100a00 */
[----:B-1----:R-:W-:-:S03]  /*a170*/  IMAD.WIDE R26, R4, 0x4, R82 ;  /* 0x00000004041a7825 */ /* 0x002fc600078e0252 */
[----:B------:R-:W-:Y:S04]  /*a180*/  STL.64 [R1+0x628], R40 ;  /* 0x0006282801007387 */ /* 0x000fe80000100a00 */
[----:B------:R-:W-:Y:S04]  /*a190*/  STL.64 [R1+0x648], R34 ;  /* 0x0006482201007387 */ /* 0x000fe80000100a00 */
[----:B------:R-:W-:Y:S04]  /*a1a0*/  STL.64 [R1+0x678], R32 ;  /* 0x0006782001007387 */ /* 0x000fe80000100a00 */
[----:B------:R-:W-:Y:S04]  /*a1b0*/  STL.64 [R1+0x698], R28 ;  /* 0x0006981c01007387 */ /* 0x000fe80000100a00 */
[----:B------:R-:W-:Y:S04]  /*a1c0*/  STL.64 [R1+0x6b8], R26 ;  /* 0x0006b81a01007387 */ /* 0x000fe80000100a00 */
[----:B------:R1:W-:Y:S04]  /*a1d0*/  STL.64 [R1+0x6d8], R24 ;  /* 0x0006d81801007387 */ /* 0x0003e80000100a00 */
[----:B------:R1:W-:Y:S04]  /*a1e0*/  STL [R1+0x8], RZ ;  /* 0x000008ff01007387 */ /* 0x0003e80000100800 */
        /* <DEDUP_REMOVED lines=56> */
[----:B------:R1:W-:Y:S01]  /*a570*/  STL [R1+0xec], RZ ;  /* 0x0000ecff01007387 */ /* 0x0003e20000100800 */
[----:B--2---:R-:W-:-:S03]  /*a580*/  IMAD.MOV.U32 R3, RZ, RZ, R10 ;  /* 0x000000ffff037224 */ /* 0x004fc600078e000a */
[----:B------:R2:W-:Y:S04]  /*a590*/  STL [R1+0xf0], RZ ;  /* 0x0000f0ff01007387 */ /* 0x0005e80000100800 */
[----:B------:R2:W-:Y:S04]  /*a5a0*/  STL [R1+0xf4], RZ ;  /* 0x0000f4ff01007387 */ /* 0x0005e80000100800 */
[----:B------:R2:W-:Y:S04]  /*a5b0*/  STL [R1+0xf8], RZ ;  /* 0x0000f8ff01007387 */ /* 0x0005e80000100800 */
[----:B------:R2:W-:Y:S04]  /*a5c0*/  STL [R1+0xfc], RZ ;  /* 0x0000fcff01007387 */ /* 0x0005e80000100800 */
[----:B------:R-:W5:Y:S01]  /*a5d0*/  LDL.LU R10, [R1+0x75c] ;  /* 0x00075c00010a7983 */ /* 0x000f620000300800 */
[----:B------:R-:W-:-:S03]  /*a5e0*/  IMAD.WIDE R230, R4, 0x4, R22 ;  /* 0x0000000404e67825 */ /* 0x000fc600078e0216 */
[----:B------:R4:W-:Y:S01]  /*a5f0*/  LDGSTS.E [R6+0x3ba00], desc[UR16][R18.64], P4 ;  /* 0x3ba0000012067fae */ /* 0x0009e2000a121850 */
[----:B------:R-:W-:-:S03]  /*a600*/  IMAD.WIDE R8, R4, 0x4, R8 ;  /* 0x0000000404087825 */ /* 0x000fc600078e0208 */
[----:B------:R3:W-:Y:S04]  /*a610*/  LDGSTS.E [R6+0x3be00], desc[UR16][R16.64], P4 ;  /* 0x3be0000010067fae */ /* 0x0007e8000a121850 */
[----:B------:R-:W-:Y:S01]  /*a620*/  LDGSTS.E [R13+0x38300], desc[UR16][R230.64], P4 ;  /* 0x38300000e60d7fae */ /* 0x000fe2000a121850 */
[----:B------:R-:W-:-:S03]  /*a630*/  IMAD.WIDE R20, R4, 0x4, R62 ;  /* 0x0000000404147825 */ /* 0x000fc600078e023e */
[----:B------:R-:W-:Y:S01]  /*a640*/  LDGSTS.E [R13+0x38700], desc[UR16][R36.64], P4 ;  /* 0x38700000240d7fae */ /* 0x000fe2000a121850 */
[C---:B----4-:R-:W-:Y:S01]  /*a650*/  IMAD.WIDE R18, R4.reuse, 0x4, R42 ;  /* 0x0000000404127825 */ /* 0x050fe200078e022a */
[----:B------:R-:W-:Y:S02]  /*a660*/  ISETP.GE.AND P0, PT, R3, 0x40, PT ;  /* 0x000000400300780c */ /* 0x000fe40003f06270 */
[----:B------:R-:W-:Y:S01]  /*a670*/  LDGSTS.E [R13+0x38b00], desc[UR16][R38.64], P4 ;  /* 0x38b00000260d7fae */ /* 0x000fe2000a121850 */
[----:B---3--:R-:W-:-:S03]  /*a680*/  IMAD.WIDE R16, R4, 0x4, R64 ;  /* 0x0000000404107825 */ /* 0x008fc600078e0240 */
        /* <DEDUP_REMOVED lines=12> */
[----:B------:R1:W-:Y:S01]  /*a750*/  LDGSTS.E [R13+0x3bf00], desc[UR16][R24.64], P4 ;  /* 0x3bf00000180d7fae */ /* 0x0003e2000a121850 */
[----:B------:R-:W-:-:S03]  /*a760*/  CS2R R152, SRZ ;  /* 0x0000000000987805 */ /* 0x000fc6000001ff00 */
[----:B------:R-:W0:Y:S01]  /*a770*/  LDGDEPBAR ;  /* 0x00000000000079af */ /* 0x000e220000000000 */
[----:B------:R-:W-:Y:S02]  /*a780*/  CS2R R154, SRZ ;  /* 0x00000000009a7805 */ /* 0x000fe4000001ff00 */
[----:B------:R-:W-:Y:S02]  /*a790*/  CS2R R156, SRZ ;  /* 0x00000000009c7805 */ /* 0x000fe4000001ff00 */
[----:B------:R-:W-:Y:S02]  /*a7a0*/  CS2R R158, SRZ ;  /* 0x00000000009e7805 */ /* 0x000fe4000001ff00 */
[----:B------:R-:W-:Y:S02]  /*a7b0*/  CS2R R160, SRZ ;  /* 0x0000000000a07805 */ /* 0x000fe4000001ff00 */
[----:B------:R-:W-:Y:S02]  /*a7c0*/  CS2R R162, SRZ ;  /* 0x0000000000a27805 */ /* 0x000fe4000001ff00 */
[----:B------:R-:W-:-:S02]  /*a7d0*/  CS2R R164, SRZ ;  /* 0x0000000000a47805 */ /* 0x000fc4000001ff00 */
        /* <DEDUP_REMOVED lines=57> */
[----:B-1----:R-:W-:Y:S02]  /*ab70*/  CS2R R24, SRZ ;  /* 0x0000000000187805 */ /* 0x002fe4000001ff00 */
        /* <DEDUP_REMOVED lines=30> */
[----:B------:R-:W-:Y:S01]  /*ad60*/  CS2R R86, SRZ ;  /* 0x0000000000567805 */ /* 0x000fe2000001ff00 */
[----:B--2---:R-:W-:Y:S06]  /*ad70*/  @!P0 BRA `(.L_x_0) ;  /* 0x000000cc00fc8947 */ /* 0x004fec0003800000 */
[----:B------:R-:W-:Y:S01]  /*ad80*/  IMAD.MOV.U32 R84, RZ, RZ, R16 ;  /* 0x000000ffff547224 */ /* 0x000fe200078e0010 */
[----:B------:R-:W-:Y:S01]  /*ad90*/  MOV R82, R18 ;  /* 0x0000001200527202 */ /* 0x000fe20000000f00 */
[----:B------:R-:W-:Y:S02]  /*ada0*/  IMAD.MOV.U32 R85, RZ, RZ, R17 ;  /* 0x000000ffff557224 */ /* 0x000fe400078e0011 */
[----:B------:R-:W-:Y:S01]  /*adb0*/  IMAD.MOV.U32 R83, RZ, RZ, R19 ;  /* 0x000000ffff537224 */ /* 0x000fe200078e0013 */
[----:B------:R-:W2:Y:S01]  /*adc0*/  LDL.LU.64 R16, [R1+0x240] ;  /* 0x0002400001107983 */ /* 0x000ea20000300a00 */
[----:B------:R-:W-:Y:S01]  /*add0*/  IMAD.MOV.U32 R86, RZ, RZ, R20 ;  /* 0x000000ffff567224 */ /* 0x000fe200078e0014 */
[----:B------:R-:W-:Y:S01]  /*ade0*/  MOV R20, R226 ;  /* 0x000000e200147202 */ /* 0x000fe20000000f00 */
[----:B------:R-:W-:Y:S01]  /*adf0*/  IMAD.MOV.U32 R87, RZ, RZ, R21 ;  /* 0x000000ffff577224 */ /* 0x000fe200078e0015 */
[----:B------:R-:W3:Y:S01]  /*ae00*/  LDL.LU.64 R22, [R1+0x540] ;  /* 0x0005400001167983 */ /* 0x000ee20000300a00 */
[----:B------:R-:W-:-:S02]  /*ae10*/  IMAD.MOV.U32 R18, RZ, RZ, R224 ;  /* 0x000000ffff127224 */ /* 0x000fc400078e00e0 */
[----:B------:R-:W-:Y:S02]  /*ae20*/  IMAD.MOV.U32 R19, RZ, RZ, R225 ;  /* 0x000000ffff137224 */ /* 0x000fe400078e00e1 */
[----:B------:R-:W-:Y:S01]  /*ae30*/  IMAD.MOV.U32 R21, RZ, RZ, R227 ;  /* 0x000000ffff157224 */ /* 0x000fe200078e00e3 */
[----:B------:R-:W4:Y:S04]  /*ae40*/  LDL.LU.64 R224, [R1+0x548] ;  /* 0x0005480001e07983 */ /* 0x000f280000300a00 */
[----:B------:R-:W4:Y:S01]  /*ae50*/  LDL.LU.64 R226, [R1+0x2c0] ;  /* 0x0002c00001e27983 */ /* 0x000f220000300a00 */
[----:B------:R-:W-:Y:S01]  /*ae60*/  MOV R74, R234 ;  /* 0x000000ea004a7202 */ /* 0x000fe20000000f00 */
[----:B------:R-:W-:Y:S02]  /*ae70*/  IMAD.MOV.U32 R75, RZ, RZ, R235 ;  /* 0x000000ffff4b7224 */ /* 0x000fe400078e00eb */
[----:B------:R-:W4:Y:S04]  /*ae80*/  LDL.LU.64 R72, [R1+0x2e8] ;  /* 0x0002e80001487983 */ /* 0x000f280000300a00 */
[----:B------:R-:W4:Y:S01]  /*ae90*/  LDL.LU.64 R234, [R1+0x308] ;  /* 0x0003080001ea7983 */ /* 0x000f220000300a00 */
[----:B------:R-:W-:Y:S01]  /*aea0*/  IMAD.MOV.U32 R78, RZ, RZ, R220 ;  /* 0x000000ffff4e7224 */ /* 0x000fe200078e00dc */
[----:B------:R-:W-:Y:S01]  /*aeb0*/  MOV R76, R84 ;  /* 0x00000054004c7202 */ /* 0x000fe20000000f00 */
[----:B------:R-:W-:Y:S01]  /*aec0*/  IMAD.MOV.U32 R79, RZ, RZ, R221 ;  /* 0x000000ffff4f7224 */ /* 0x000fe200078e00dd */
[----:B------:R-:W-:Y:S01]  /*aed0*/  MOV R84, R18 ;  /* 0x0000001200547202 */ /* 0x000fe20000000f00 */
[----:B------:R-:W4:Y:S01]  /*aee0*/  LDL.LU.64 R220, [R1+0x320] ;  /* 0x0003200001dc7983 */ /* 0x000f220000300a00 */
[----:B------:R-:W-:-:S02]  /*aef0*/  IMAD.MOV.U32 R77, RZ, RZ, R85 ;  /* 0x000000ffff4d7224 */ /* 0x000fc400078e0055 */
[----:B------:R-:W-:Y:S01]  /*af00*/  IMAD.MOV.U32 R62, RZ, RZ, R20 ;  /* 0x000000ffff3e7224 */ /* 0x000fe200078e0014 */
[----:B------:R-:W4:Y:S01]  /*af10*/  LDL.LU.64 R60, [R1+0x330] ;  /* 0x00033000013c7983 */ /* 0x000f220000300a00 */
[----:B------:R-:W-:Y:S02]  /*af20*/  IMAD.MOV.U32 R85, RZ, RZ, R19 ;  /* 0x000000ffff557224 */ /* 0x000fe400078e0013 */
[----:B------:R-:W-:Y:S01]  /*af30*/  IMAD.MOV.U32 R63, RZ, RZ, R21 ;  /* 0x000000ffff3f7224 */ /* 0x000fe200078e0015 */
[----:B------:R-:W-:Y:S01]  /*af40*/  MOV R66, R74 ;  /* 0x0000004a00427202 */ /* 0x000fe20000000f00 */
[----:B------:R-:W-:Y:S01]  /*af50*/  IMAD.MOV.U32 R71, RZ, RZ, R233 ;  /* 0x000000ffff477224 */ /* 0x000fe200078e00e9 */
[----:B------:R-:W-:Y:S01]  /*af60*/  MOV R70, R232 ;  /* 0x000000e800467202 */ /* 0x000fe20000000f00 */
[----:B------:R-:W-:Y:S01]  /*af70*/  IMAD.MOV.U32 R74, RZ, RZ, R216 ;  /* 0x000000ffff4a7224 */ /* 0x000fe200078e00d8 */
[----:B------:R-:W-:Y:S01]  /*af80*/  MOV R58, R84 ;  /* 0x00000054003a7202 */ /* 0x000fe20000000f00 */
[----:B------:R-:W-:-:S02]  /*af90*/  IMAD.MOV.U32 R56, RZ, RZ, R62 ;  /* 0x000000ffff387224 */ /* 0x000fc400078e003e */
[----:B------:R-:W-:Y:S02]  /*afa0*/  IMAD.MOV.U32 R57, RZ, RZ, R63 ;  /* 0x000000ffff397224 */ /* 0x000fe400078e003f */
[----:B------:R-:W-:Y:S02]  /*afb0*/  IMAD.MOV.U32 R59, RZ, RZ, R85 ;  /* 0x000000ffff3b7224 */ /* 0x000fe400078e0055 */
[----:B--2---:R-:W-:Y:S02]  /*afc0*/  IMAD.MOV.U32 R81, RZ, RZ, R17 ;  /* 0x000000ffff517224 */ /* 0x004fe400078e0011 */
[----:B------:R-:W-:Y:S01]  /*afd0*/  IMAD.MOV.U32 R80, RZ, RZ, R16 ;  /* 0x000000ffff507224 */ /* 0x000fe200078e0010 */
[----:B---3--:R-:W-:Y:S01]  /*afe0*/  MOV R16, R22 ;  /* 0x0000001600107202 */ /* 0x008fe20000000f00 */
[----:B----4-:R-:W-:Y:S02]  /*aff0*/  IMAD.MOV.U32 R18, RZ, RZ, R224 ;  /* 0x000000ffff127224 */ /* 0x010fe400078e00e0 */
[----:B------:R-:W-:-:S02]  /*b000*/  IMAD.MOV.U32 R17, RZ, RZ, R225 ;  /* 0x000000ffff117224 */ /* 0x000fc400078e00e1 */
[----:B------:R-:W2:Y:S01]  /*b010*/  LDL.LU.64 R224, [R1+0x338] ;  /* 0x0003380001e07983 */ /* 0x000ea20000300a00 */
[----:B------:R-:W-:Y:S01]  /*b020*/  MOV R20, R226 ;  /* 0x000000e200147202 */ /* 0x000fe20000000f00 */
[----:B------:R-:W-:Y:S02]  /*b030*/  IMAD.MOV.U32 R19, RZ, RZ, R227 ;  /* 0x000000ffff137224 */ /* 0x000fe400078e00e3 */
[----:B------:R-:W3:Y:S04]  /*b040*/  LDL.LU.64 R226, [R1+0x250] ;  /* 0x0002500001e27983 */ /* 0x000ee80000300a00 */
[----:B------:R-:W4:Y:S01]  /*b050*/  LDL.LU.64 R64, [R1+0x268] ;  /* 0x0002680001407983 */ /* 0x000f220000300a00 */
[----:B------:R-:W-:Y:S02]  /*b060*/  IMAD.MOV.U32 R22, RZ, RZ, R72 ;  /* 0x000000ffff167224 */ /* 0x000fe400078e0048 */
[----:B------:R-:W-:-:S02]  /*b070*/  IMAD.MOV.U32 R21, RZ, RZ, R73 ;  /* 0x000000ffff157224 */ /* 0x000fc400078e0049 */
[----:B------:R-:W-:Y:S02]  /*b080*/  IMAD.MOV.U32 R72, RZ, RZ, R230 ;  /* 0x000000ffff487224 */ /* 0x000fe400078e00e6 */
[----:B------:R-:W-:Y:S01]  /*b090*/  IMAD.MOV.U32 R73, RZ, RZ, R231 ;  /* 0x000000ffff497224 */ /* 0x000fe200078e00e7 */
[----:B------:R-:W-:Y:S01]  /*b0a0*/  MOV R216, R234 ;  /* 0x000000ea00d87202 */ /* 0x000fe20000000f00 */
[----:B------:R-:W-:Y:S01]  /*b0b0*/  IMAD.MOV.U32 R15, RZ, RZ, R23 ;  /* 0x000000ffff0f7224 */ /* 0x000fe200078e0017 */
[----:B------:R-:W4:Y:S01]  /*b0c0*/  LDL.LU.64 R230, [R1+0x290] ;  /* 0x0002900001e67983 */ /* 0x000f220000300a00 */
[----:B------:R-:W-:-:S03]  /*b0d0*/  IMAD.MOV.U32 R23, RZ, RZ, R235 ;  /* 0x000000ffff177224 */ /* 0x000fc600078e00eb */
[----:B------:R-:W4:Y:S04]  /*b0e0*/  LDL.LU.64 R232, [R1+0x2b8] ;  /* 0x0002b80001e87983 */ /* 0x000f280000300a00 */
[----:B------:R-:W4:Y:S04]  /*b0f0*/  LDL.LU.64 R234, [R1+0x2e0] ;  /* 0x0002e00001ea7983 */ /* 0x000f280000300a00 */
[----:B------:R-:W4:Y:S04]  /*b100*/  LDL.LU.64 R54, [R1+0x300] ;  /* 0x0003000001367983 */ /* 0x000f280000300a00 */
[----:B------:R-:W4:Y:S04]  /*b110*/  LDL.LU.64 R62, [R1+0x318] ;  /* 0x00031800013e7983 */ /* 0x000f280000300a00 */
[----:B------:R-:W4:Y:S04]  /*b120*/  LDL.LU.64 R84, [R1+0x328] ;  /* 0x0003280001547983 */ /* 0x000f280000300a00 */
[----:B------:R-:W4:Y:S01]  /*b130*/  LDL.LU.64 R46, [R1+0x260] ;  /* 0x00026000012e7983 */ /* 0x000f220000300a00 */
[----:B------:R-:W-:Y:S01]  /*b140*/  IMAD.MOV.U32 R68, RZ, RZ, R78 ;  /* 0x000000ffff447224 */ /* 0x000fe200078e004e */
[----:B------:R-:W-:Y:S01]  /*b150*/  MOV R78, R218 ;  /* 0x000000da004e7202 */ /* 0x000fe20000000f00 */
[----:B------:R-:W-:Y:S01]  /*b160*/  IMAD.MOV.U32 R218, RZ, RZ, R220 ;  /* 0x000000ffffda7224 */ /* 0x000fe200078e00dc */
[----:B------:R-:W-:Y:S01]  /*b170*/  MOV R220, R60 ;  /* 0x0000003c00dc7202 */ /* 0x000fe20000000f00 */
[----:B------:R-:W-:-:S02]  /*b180*/  IMAD.MOV.U32 R60, RZ, RZ, R222 ;  /* 0x000000ffff3c7224 */ /* 0x000fc400078e00de */
[----:B------:R-:W-:Y:S02]  /*b190*/  IMAD.MOV.U32 R69, RZ, RZ, R79 ;  /* 0x000000ffff457224 */ /* 0x000fe400078e004f */
[----:B------:R-:W-:Y:S02]  /*b1a0*/  IMAD.MOV.U32 R79, RZ, RZ, R219 ;  /* 0x000000ffff4f7224 */ /* 0x000fe400078e00db */
[----:B------:R-:W-:Y:S02]  /*b1b0*/  IMAD.MOV.U32 R219, RZ, RZ, R61 ;  /* 0x000000ffffdb7224 */ /* 0x000fe400078e003d */
[----:B------:R-:W-:-:S04]  /*b1c0*/  IMAD.MOV.U32 R61, RZ, RZ, R223 ;  /* 0x000000ffff3d7224 */ /* 0x000fc800078e00df */
[----:B------:R-:W-:Y:S02]  /*b1d0*/  IMAD.MOV.U32 R49, RZ, RZ, R61 ;  /* 0x000000ffff317224 */ /* 0x000fe400078e003d */
[----:B------:R-:W-:Y:S01]  /*b1e0*/  IMAD.MOV.U32 R61, RZ, RZ, R237 ;  /* 0x000000ffff3d7224 */ /* 0x000fe200078e00ed */
[----:B------:R-:W-:Y:S01]  /*b1f0*/  MOV R50, R56 ;  /* 0x0000003800327202 */ /* 0x000fe20000000f00 */
[----:B------:R-:W-:Y:S02]  /*b200*/  IMAD.MOV.U32 R51, RZ, RZ, R57 ;  /* 0x000000ffff337224 */ /* 0x000fe400078e0039 */
[----:B------:R-:W-:Y:S02]  /*b210*/  IMAD.MOV.U32 R67, RZ, RZ, R75 ;  /* 0x000000ffff437224 */ /* 0x000fe400078e004b */
[----:B------:R-:W-:Y:S02]  /*b220*/  IMAD.MOV.U32 R75, RZ, RZ, R217 ;  /* 0x000000ffff4b7224 */ /* 0x000fe400078e00d9 */
[----:B------:R-:W-:-:S02]  /*b230*/  IMAD.MOV.U32 R217, RZ, RZ, R221 ;  /* 0x000000ffffd97224 */ /* 0x000fc400078e00dd */
[----:B------:R-:W-:Y:S01]  /*b240*/  IMAD.MOV.U32 R52, RZ, RZ, R58 ;  /* 0x000000ffff347224 */ /* 0x000fe200078e003a */
[----:B--2---:R-:W-:Y:S01]  /*b250*/  MOV R222, R224 ;  /* 0x000000e000de7202 */ /* 0x004fe20000000f00 */
[----:B---3--:R-:W-:Y:S01]  /*b260*/  IMAD.MOV.U32 R224, RZ, RZ, R226 ;  /* 0x000000ffffe07224 */ /* 0x008fe200078e00e2 */
[----:B----4-:R-:W-:Y:S01]  /*b270*/  MOV R226, R64 ;  /* 0x0000004000e27202 */ /* 0x010fe20000000f00 */
[----:B------:R-:W-:Y:S01]  /*b280*/  IMAD.MOV.U32 R64, RZ, RZ, R66 ;  /* 0x000000ffff407224 */ /* 0x000fe200078e0042 */
[----:B------:R-:W-:Y:S01]  /*b290*/  MOV R66, R68 ;  /* 0x0000004400427202 */ /* 0x000fe20000000f00 */
[----:B------:R-:W-:Y:S01]  /*b2a0*/  IMAD.MOV.U32 R68, RZ, RZ, R70 ;  /* 0x000000ffff447224 */ /* 0x000fe200078e0046 */
[----:B------:R-:W-:Y:S01]  /*b2b0*/  MOV R70, R72 ;  /* 0x0000004800467202 */ /* 0x000fe20000000f00 */
[----:B------:R-:W-:Y:S01]  /*b2c0*/  IMAD.MOV.U32 R72, RZ, RZ, R228 ;  /* 0x000000ffff487224 */ /* 0x000fe200078e00e4 */
[----:B------:R-:W-:Y:S01]  /*b2d0*/  MOV R228, R230 ;  /* 0x000000e600e47202 */ /* 0x000fe20000000f00 */
[----:B------:R-:W-:Y:S01]  /*b2e0*/  IMAD.MOV.U32 R230, RZ, RZ, R232 ;  /* 0x000000ffffe67224 */ /* 0x000fe200078e00e8 */
[----:B------:R-:W-:Y:S01]  /*b2f0*/  MOV R232, R234 ;  /* 0x000000ea00e87202 */ /* 0x000fe20000000f00 */
[----:B------:R-:W-:-:S02]  /*b300*/  IMAD.MOV.U32 R234, RZ, RZ, R54 ;  /* 0x000000ffffea7224 */ /* 0x000fc400078e0036 */
[----:B------:R-:W-:Y:S01]  /*b310*/  IMAD.MOV.U32 R54, RZ, RZ, R238 ;  /* 0x000000ffff367224 */ /* 0x000fe200078e00ee */
[----:B------:R-:W-:Y:S01]  /*b320*/  MOV R238, R84 ;  /* 0x0000005400ee7202 */ /* 0x000fe20000000f00 */
[----:B------:R-:W-:Y:S02]  /*b330*/  IMAD.MOV.U32 R237, RZ, RZ, R85 ;  /* 0x000000ffffed7224 */ /* 0x000fe400078e0055 */
[----:B------:R-:W-:Y:S02]  /*b340*/  IMAD.MOV.U32 R84, RZ, RZ, R248 ;  /* 0x000000ffff547224 */ /* 0x000fe400078e00f8 */
[----:B------:R-:W-:Y:S02]  /*b350*/  IMAD.MOV.U32 R85, RZ, RZ, R249 ;  /* 0x000000ffff557224 */ /* 0x000fe400078e00f9 */
[----:B------:R-:W2:Y:S04]  /*b360*/  LDL.LU.64 R248, [R1+0x288] ;  /* 0x0002880001f87983 */ /* 0x000ea80000300a00 */
[----:B------:R-:W3:Y:S01]  /*b370*/  LDL.LU.64 R56, [R1+0x2b0] ;  /* 0x0002b00001387983 */ /* 0x000ee20000300a00 */
[----:B------:R-:W-:-:S03]  /*b380*/  IMAD.MOV.U32 R221, RZ, RZ, R225 ;  /* 0x000000ffffdd7224 */ /* 0x000fc600078e00e1 */
[----:B------:R-:W4:Y:S01]  /*b390*/  LDL.LU.64 R38, [R1+0x2d8] ;  /* 0x0002d80001267983 */ /* 0x000f220000300a00 */
[----:B------:R-:W-:Y:S02]  /*b3a0*/  IMAD.MOV.U32 R225, RZ, RZ, R65 ;  /* 0x000000ffffe17224 */ /* 0x000fe400078e0041 */
[----:B------:R-:W-:Y:S01]  /*b3b0*/  IMAD.MOV.U32 R65, RZ, RZ, R67 ;  /* 0x000000ffff417224 */ /* 0x000fe200078e0043 */
[----:B------:R-:W4:Y:S01]  /*b3c0*/  LDL.LU.64 R40, [R1+0x2f8] ;  /* 0x0002f80001287983 */ /* 0x000f220000300a00 */
[----:B------:R-:W-:Y:S02]  /*b3d0*/  IMAD.MOV.U32 R67, RZ, RZ, R69 ;  /* 0x000000ffff437224 */ /* 0x000fe400078e0045 */
[----:B------:R-:W-:Y:S01]  /*b3e0*/  IMAD.MOV.U32 R69, RZ, RZ, R71 ;  /* 0x000000ffff457224 */ /* 0x000fe200078e0047 */
[----:B------:R-:W4:Y:S01]  /*b3f0*/  LDL.LU.64 R44, [R1+0x310] ;  /* 0x00031000012c7983 */ /* 0x000f220000300a00 */
[----:B------:R-:W-:Y:S01]  /*b400*/  IMAD.MOV.U32 R71, RZ, RZ, R73 ;  /* 0x000000ffff477224 */ /* 0x000fe200078e0049 */
[----:B------:R-:W-:Y:S01]  /*b410*/  MOV R58, R66 ;  /* 0x00000042003a7202 */ /* 0x000fe20000000f00 */
[----:B------:R-:W-:Y:S01]  /*b420*/  IMAD.MOV.U32 R73, RZ, RZ, R229 ;  /* 0x000000ffff497224 */ /* 0x000fe200078e00e5 */
[----:B------:R-:W-:Y:S01]  /*b430*/  MOV R66, R70 ;  /* 0x0000004600427202 */ /* 0x000fe20000000f00 */
[----:B------:R-:W-:Y:S01]  /*b440*/  IMAD.MOV.U32 R229, RZ, RZ, R233 ;  /* 0x000000ffffe57224 */ /* 0x000fe200078e00e9 */
[----:B------:R-:W4:Y:S01]  /*b450*/  LDL.LU.64 R34, [R1+0x1b8] ;  /* 0x0001b80001227983 */ /* 0x000f220000300a00 */
[----:B------:R-:W-:-:S02]  /*b460*/  IMAD.MOV.U32 R233, RZ, RZ, R55 ;  /* 0x000000ffffe97224 */ /* 0x000fc400078e0037 */
[----:B------:R-:W-:Y:S01]  /*b470*/  IMAD.MOV.U32 R55, RZ, RZ, R239 ;  /* 0x000000ffff377224 */ /* 0x000fe200078e00ef */
[----:B------:R-:W4:Y:S01]  /*b480*/  LDL.LU.64 R42, [R1+0x2a8] ;  /* 0x0002a800012a7983 */ /* 0x000f220000300a00 */
[----:B------:R-:W-:Y:S02]  /*b490*/  IMAD.MOV.U32 R70, RZ, RZ, R72 ;  /* 0x000000ffff467224 */ /* 0x000fe400078e0048 */
[----:B------:R-:W-:Y:S02]  /*b4a0*/  IMAD.MOV.U32 R72, RZ, RZ, R244 ;  /* 0x000000ffff487224 */ /* 0x000fe400078e00f4 */
[----:B------:R-:W-:Y:S02]  /*b4b0*/  IMAD.MOV.U32 R239, RZ, RZ, R243 ;  /* 0x000000ffffef7224 */ /* 0x000fe400078e00f3 */
[----:B------:R-:W-:Y:S02]  /*b4c0*/  IMAD.MOV.U32 R244, RZ, RZ, R46 ;  /* 0x000000fffff47224 */ /* 0x000fe400078e002e */
[----:B------:R-:W-:-:S02]  /*b4d0*/  IMAD.MOV.U32 R243, RZ, RZ, R47 ;  /* 0x000000fffff37224 */ /* 0x000fc400078e002f */
[----:B------:R-:W4:Y:S01]  /*b4e0*/  LDL.LU.64 R46, [R1+0x1a8] ;  /* 0x0001a800012e7983 */ /* 0x000f220000300a00 */
[----:B------:R-:W-:Y:S01]  /*b4f0*/  MOV R48, R60 ;  /* 0x0000003c00307202 */ /* 0x000fe20000000f00 */
        /* <DEDUP_REMOVED lines=9> */
[----:B------:R-:W4:Y:S01]  /*b590*/  LDL.LU.64 R36, [R1+0x1c8] ;  /* 0x0001c80001247983 */ /* 0x000f220000300a00 */
[----:B------:R-:W-:-:S02]  /*b5a0*/  IMAD.MOV.U32 R67, RZ, RZ, R71 ;  /* 0x000000ffff437224 */ /* 0x000fc400078e0047 */
[----:B------:R-:W-:Y:S02]  /*b5b0*/  IMAD.MOV.U32 R71, RZ, RZ, R73 ;  /* 0x000000ffff477224 */ /* 0x000fe400078e0049 */
[----:B------:R-:W-:Y:S02]  /*b5c0*/  IMAD.MOV.U32 R73, RZ, RZ, R245 ;  /* 0x000000ffff497224 */ /* 0x000fe400078e00f5 */
[----:B------:R-:W-:Y:S02]  /*b5d0*/  IMAD.MOV.U32 R223, RZ, RZ, R227 ;  /* 0x000000ffffdf7224 */ /* 0x000fe400078e00e3 */
[----:B------:R-:W-:Y:S02]  /*b5e0*/  IMAD.MOV.U32 R227, RZ, RZ, R231 ;  /* 0x000000ffffe37224 */ /* 0x000fe400078e00e7 */
[----:B------:R-:W-:Y:S02]  /*b5f0*/  IMAD.MOV.U32 R231, RZ, RZ, R235 ;  /* 0x000000ffffe77224 */ /* 0x000fe400078e00eb */
[----:B------:R-:W-:-:S02]  /*b600*/  IMAD.MOV.U32 R235, RZ, RZ, R63 ;  /* 0x000000ffffeb7224 */ /* 0x000fc400078e003f */
[----:B------:R-:W-:Y:S02]  /*b610*/  IMAD.MOV.U32 R63, RZ, RZ, R69 ;  /* 0x000000ffff3f7224 */ /* 0x000fe400078e0045 */
[----:B------:R-:W-:Y:S02]  /*b620*/  IMAD.MOV.U32 R69, RZ, RZ, R77 ;  /* 0x000000ffff457224 */ /* 0x000fe400078e004d */
[----:B------:R-:W-:Y:S02]  /*b630*/  IMAD.MOV.U32 R77, RZ, RZ, R241 ;  /* 0x000000ffff4d7224 */ /* 0x000fe400078e00f1 */
[----:B------:R-:W-:Y:S01]  /*b640*/  IMAD.MOV.U32 R241, RZ, RZ, R247 ;  /* 0x000000fffff17224 */ /* 0x000fe200078e00f7 */
[----:B--2---:R-:W-:Y:S01]  /*b650*/  MOV R246, R248 ;  /* 0x000000f800f67202 */ /* 0x004fe20000000f00 */
[----:B---3--:R-:W-:Y:S01]  /*b660*/  IMAD.MOV.U32 R248, RZ, RZ, R56 ;  /* 0x000000fffff87224 */ /* 0x008fe200078e0038 */
        /* <DEDUP_REMOVED lines=8> */
[----:B----4-:R-:W-:Y:S02]  /*b6f0*/  IMAD.MOV.U32 R250, RZ, RZ, R38 ;  /* 0x000000fffffa7224 */ /* 0x010fe400078e0026 */
[----:B------:R-:W-:Y:S02]  /*b700*/  IMAD.MOV.U32 R249, RZ, RZ, R39 ;  /* 0x000000fffff97224 */ /* 0x000fe400078e0027 */
[----:B------:R-:W2:Y:S01]  /*b710*/  LDL.LU.64 R38, [R1+0x258] ;  /* 0x0002580001267983 */ /* 0x000ea20000300a00 */
[----:B------:R-:W-:-:S03]  /*b720*/  IMAD.MOV.U32 R0, RZ, RZ, R45 ;  /* 0x000000ffff007224 */ /* 0x000fc600078e002d */
[----:B------:R1:W-:Y:S01]  /*b730*/  STL [R1+0x104], R44 ;  /* 0x0001042c01007387 */ /* 0x0003e20000100800 */
[----:B------:R-:W-:-:S03]  /*b740*/  IMAD.MOV.U32 R247, RZ, RZ, R57 ;  /* 0x000000fffff77224 */ /* 0x000fc600078e0039 */
[----:B-1----:R-:W3:Y:S04]  /*b750*/  LDL.LU.64 R44, [R1+0x280] ;  /* 0x00028000012c7983 */ /* 0x002ee80000300a00 */
[----:B------:R1:W-:Y:S01]  /*b760*/  STL [R1+0x100], R0 ;  /* 0x0001000001007387 */ /* 0x0003e20000100800 */
[----:B------:R-:W-:Y:S02]  /*b770*/  IMAD.MOV.U32 R57, RZ, RZ, R59 ;  /* 0x000000ffff397224 */ /* 0x000fe400078e003b */
[----:B------:R-:W-:Y:S01]  /*b780*/  IMAD.MOV.U32 R59, RZ, RZ, R63 ;  /* 0x000000ffff3b7224 */ /* 0x000fe200078e003f */
[----:B------:R4:W-:Y:S01]  /*b790*/  STL [R1+0x10c], R46 ;  /* 0x00010c2e01007387 */ /* 0x0009e20000100800 */
[----:B------:R-:W-:Y:S02]  /*b7a0*/  IMAD.MOV.U32 R63, RZ, RZ, R67 ;  /* 0x000000ffff3f7224 */ /* 0x000fe400078e0043 */
[----:B-1----:R-:W-:-:S02]  /*b7b0*/  IMAD.MOV.U32 R0, RZ, RZ, R47 ;  /* 0x000000ffff007224 */ /* 0x002fc400078e002f */
[----:B------:R-:W-:-:S03]  /*b7c0*/  IMAD.MOV.U32 R67, RZ, RZ, R69 ;  /* 0x000000ffff437224 */ /* 0x000fc600078e0045 */
[----:B------:R1:W-:Y:S01]  /*b7d0*/  STL [R1+0x108], R0 ;  /* 0x0001080001007387 */ /* 0x0003e20000100800 */
[----:B------:R-:W-:-:S03]  /*b7e0*/  IMAD.MOV.U32 R69, RZ, RZ, R77 ;  /* 0x000000ffff457224 */ /* 0x000fc600078e004d */
[----:B------:R-:W-:Y:S01]  /*b7f0*/  STL [R1+0x114], R34 ;  /* 0x0001142201007387 */ /* 0x000fe20000100800 */
[----:B------:R-:W-:-:S03]  /*b800*/  IMAD.MOV.U32 R77, RZ, RZ, R81 ;  /* 0x000000ffff4d7224 */ /* 0x000fc600078e0051 */
[----:B----4-:R-:W4:Y:S01]  /*b810*/  LDL.LU.64 R46, [R1+0x2d0] ;  /* 0x0002d000012e7983 */ /* 0x010f220000300a00 */
[----:B------:R-:W-:Y:S01]  /*b820*/  IMAD.MOV.U32 R81, RZ, RZ, R251 ;  /* 0x000000ffff517224 */ /* 0x000fe200078e00fb */
[----:B------:R-:W-:Y:S01]  /*b830*/  MOV R252, R40 ;  /* 0x0000002800fc7202 */ /* 0x000fe20000000f00 */
[----:B------:R-:W-:Y:S02]  /*b840*/  IMAD.MOV.U32 R251, RZ, RZ, R41 ;  /* 0x000000fffffb7224 */ /* 0x000fe400078e0029 */
[----:B------:R-:W4:Y:S01]  /*b850*/  LDL.LU.64 R40, [R1+0x2f0] ;  /* 0x0002f00001287983 */ /* 0x000f220000300a00 */
[----:B-1----:R-:W-:-:S05]  /*b860*/  MOV R0, R35 ;  /* 0x0000002300007202 */ /* 0x002fca0000000f00 */
[----:B------:R1:W-:Y:S04]  /*b870*/  STL [R1+0x110], R0 ;  /* 0x0001100001007387 */ /* 0x0003e80000100800 */
[----:B------:R-:W-:Y:S01]  /*b880*/  STL [R1+0x11c], R36 ;  /* 0x00011c2401007387 */ /* 0x000fe20000100800 */
[----:B-1----:R-:W-:-:S03]  /*b890*/  IMAD.MOV.U32 R0, RZ, RZ, R37 ;  /* 0x000000ffff007224 */ /* 0x002fc600078e0025 */
[----:B--2---:R-:W-:Y:S04]  /*b8a0*/  STL [R1+0x124], R38 ;  /* 0x0001242601007387 */ /* 0x004fe80000100800 */
[----:B------:R1:W-:Y:S02]  /*b8b0*/  STL [R1+0x118], R0 ;  /* 0x0001180001007387 */ /* 0x0003e40000100800 */
[----:B-1----:R-:W-:Y:S02]  /*b8c0*/  IMAD.MOV.U32 R0, RZ, RZ, R39 ;  /* 0x000000ffff007224 */ /* 0x002fe400078e0027 */
[----:B---3--:R-:W-:Y:S04]  /*b8d0*/  STL [R1+0x12c], R44 ;  /* 0x00012c2c01007387 */ /* 0x008fe80000100800 */
[----:B------:R1:W-:Y:S04]  /*b8e0*/  STL [R1+0x120], R0 ;  /* 0x0001200001007387 */ /* 0x0003e80000100800 */
[----:B------:R-:W-:Y:S01]  /*b8f0*/  STL [R1+0x134], R42 ;  /* 0x0001342a01007387 */ /* 0x000fe20000100800 */
[----:B-1----:R-:W-:-:S05]  /*b900*/  IMAD.MOV.U32 R0, RZ, RZ, R45 ;  /* 0x000000ffff007224 */ /* 0x002fca00078e002d */
[----:B------:R1:W-:Y:S04]  /*b910*/  STL [R1+0x128], R0 ;  /* 0x0001280001007387 */ /* 0x0003e80000100800 */
[----:B------:R-:W2:Y:S04]  /*b920*/  LDL.LU.64 R44, [R1+0x168] ;  /* 0x00016800012c7983 */ /* 0x000ea80000300a00 */
[----:B------:R-:W3:Y:S01]  /*b930*/  LDL.LU.64 R34, [R1+0x160] ;  /* 0x0001600001227983 */ /* 0x000ee20000300a00 */
[----:B-1----:R-:W-:-:S05]  /*b940*/  MOV R0, R43 ;  /* 0x0000002b00007202 */ /* 0x002fca0000000f00 */
[----:B------:R1:W-:Y:S04]  /*b950*/  STL [R1+0x130], R0 ;  /* 0x0001300001007387 */ /* 0x0003e80000100800 */
[----:B----4-:R-:W-:Y:S01]  /*b960*/  STL [R1+0x13c], R46 ;  /* 0x00013c2e01007387 */ /* 0x010fe20000100800 */
[----:B-1----:R-:W-:-:S03]  /*b970*/  IMAD.MOV.U32 R0, RZ, RZ, R47 ;  /* 0x000000ffff007224 */ /* 0x002fc600078e002f */
[----:B------:R-:W-:Y:S04]  /*b980*/  STL [R1+0x144], R40 ;  /* 0x0001442801007387 */ /* 0x000fe80000100800 */
[----:B------:R1:W-:Y:S04]  /*b990*/  STL [R1+0x138], R0 ;  /* 0x0001380001007387 */ /* 0x0003e80000100800 */
[----:B------:R-:W4:Y:S04]  /*b9a0*/  LDL.LU.64 R42, [R1+0x170] ;  /* 0x00017000012a7983 */ /* 0x000f280000300a00 */
[----:B------:R-:W4:Y:S01]  /*b9b0*/  LDL.LU.64 R36, [R1+0x178] ;  /* 0x0001780001247983 */ /* 0x000f220000300a00 */
[----:B-1----:R-:W-:-:S03]  /*b9c0*/  IMAD.MOV.U32 R0, RZ, RZ, R41 ;  /* 0x000000ffff007224 */ /* 0x002fc600078e0029 */
[----:B------:R-:W4:Y:S04]  /*b9d0*/  LDL.LU.64 R46, [R1+0x188] ;  /* 0x00018800012e7983 */ /* 0x000f280000300a00 */
[----:B------:R-:W4:Y:S04]  /*b9e0*/  LDL.LU.64 R38, [R1+0x2c8] ;  /* 0x0002c80001267983 */ /* 0x000f280000300a00 */
[----:B------:R2:W-:Y:S04]  /*b9f0*/  STL [R1+0x140], R0 ;  /* 0x0001400001007387 */ /* 0x0005e80000100800 */
[----:B------:R-:W4:Y:S01]  /*ba00*/  LDL.LU.64 R40, [R1+0x180] ;  /* 0x0001800001287983 */ /* 0x000f220000300a00 */
[----:B--2---:R-:W-:-:S03]  /*ba10*/  IMAD.MOV.U32 R0, RZ, RZ, R45 ;  /* 0x000000ffff007224 */ /* 0x004fc600078e002d */
[----:B------:R1:W-:Y:S04]  /*ba20*/  STL [R1+0x14c], R44 ;  /* 0x00014c2c01007387 */ /* 0x0003e80000100800 */
[----:B------:R2:W-:Y:S04]  /*ba30*/  STL [R1+0x148], R0 ;  /* 0x0001480001007387 */ /* 0x0005e80000100800 */
[----:B---3--:R-:W-:Y:S04]  /*ba40*/  STL [R1+0x154], R34 ;  /* 0x0001542201007387 */ /* 0x008fe80000100800 */
[----:B-1----:R-:W3:Y:S01]  /*ba50*/  LDL.LU.64 R44, [R1+0x2a0] ;  /* 0x0002a000012c7983 */ /* 0x002ee20000300a00 */
[----:B--2---:R-:W-:-:S03]  /*ba60*/  MOV R0, R35 ;  /* 0x0000002300007202 */ /* 0x004fc60000000f00 */
[----:B----4-:R-:W-:Y:S04]  /*ba70*/  STL [R1+0x15c], R42 ;  /* 0x00015c2a01007387 */ /* 0x010fe80000100800 */
[----:B------:R1:W-:Y:S02]  /*ba80*/  STL [R1+0x150], R0 ;  /* 0x0001500001007387 */ /* 0x0003e40000100800 */
[----:B-1----:R-:W-:-:S05]  /*ba90*/  IMAD.MOV.U32 R0, RZ, RZ, R43 ;  /* 0x000000ffff007224 */ /* 0x002fca00078e002b */
[----:B------:R1:W-:Y:S04]  /*baa0*/  STL [R1+0x158], R0 ;  /* 0x0001580001007387 */ /* 0x0003e80000100800 */
[----:B------:R-:W-:Y:S04]  /*bab0*/  STL [R1+0x164], R36 ;  /* 0x0001642401007387 */ /* 0x000fe80000100800 */
[----:B------:R-:W2:Y:S01]  /*bac0*/  LDL.LU.64 R42, [R1+0x190] ;  /* 0x00019000012a7983 */ /* 0x000ea20000300a00 */
[----:B-1----:R-:W-:-:S05]  /*bad0*/  IMAD.MOV.U32 R0, RZ, RZ, R37 ;  /* 0x000000ffff007224 */ /* 0x002fca00078e0025 */
[----:B------:R1:W-:Y:S04]  /*bae0*/  STL [R1+0x160], R0 ;  /* 0x0001600001007387 */ /* 0x0003e80000100800 */
[----:B------:R-:W-:Y:S01]  /*baf0*/  STL [R1+0x16c], R40 ;  /* 0x00016c2801007387 */ /* 0x000fe20000100800 */
[----:B-1----:R-:W-:-:S05]  /*bb00*/  IMAD.MOV.U32 R0, RZ, RZ, R41 ;  /* 0x000000ffff007224 */ /* 0x002fca00078e0029 */
[----:B------:R1:W-:Y:S04]  /*bb10*/  STL [R1+0x168], R0 ;  /* 0x0001680001007387 */ /* 0x0003e80000100800 */
[----:B------:R4:W-:Y:S01]  /*bb20*/  STL [R1+0x174], R46 ;  /* 0x0001742e01007387 */ /* 0x0009e20000100800 */
[----:B-1----:R-:W-:-:S03]  /*bb30*/  MOV R0, R47 ;  /* 0x0000002f00007202 */ /* 0x002fc60000000f00 */
[----:B----4-:R-:W4:Y:S04]  /*bb40*/  LDL.LU.64 R46, [R1+0x198] ;  /* 0x00019800012e7983 */ /* 0x010f280000300a00 */
[----:B------:R3:W-:Y:S04]  /*bb50*/  STL [R1+0x170], R0 ;  /* 0x0001700001007387 */ /* 0x0007e80000100800 */
[----:B------:R-:W4:Y:S04]  /*bb60*/  LDL.LU.64 R34, [R1+0x1a0] ;  /* 0x0001a00001227983 */ /* 0x000f280000300a00 */
[----:B------:R-:W4:Y:S01]  /*bb70*/  LDL.LU.64 R40, [R1+0x298] ;  /* 0x0002980001287983 */ /* 0x000f220000300a00 */
[----:B---3--:R-:W-:-:S03]  /*bb80*/  IMAD.MOV.U32 R0, RZ, RZ, R45 ;  /* 0x000000ffff007224 */ /* 0x008fc600078e002d */
[----:B------:R1:W-:Y:S04]  /*bb90*/  STL [R1+0x17c], R44 ;  /* 0x00017c2c01007387 */ /* 0x0003e80000100800 */
[----:B------:R-:W3:Y:S04]  /*bba0*/  LDL.LU.64 R36, [R1+0x1c0] ;  /* 0x0001c00001247983 */ /* 0x000ee80000300a00 */
[----:B------:R-:W-:Y:S04]  /*bbb0*/  STL [R1+0x184], R38 ;  /* 0x0001842601007387 */ /* 0x000fe80000100800 */
[----:B------:R1:W-:Y:S04]  /*bbc0*/  STL [R1+0x178], R0 ;  /* 0x0001780001007387 */ /* 0x0003e80000100800 */
[----:B-1----:R-:W3:Y:S01]  /*bbd0*/  LDL.LU.64 R44, [R1+0x1b0] ;  /* 0x0001b000012c7983 */ /* 0x002ee20000300a00 */
[----:B------:R-:W-:-:S05]  /*bbe0*/  IMAD.MOV.U32 R0, RZ, RZ, R39 ;  /* 0x000000ffff007224 */ /* 0x000fca00078e0027 */
[----:B------:R2:W-:Y:S02]  /*bbf0*/  STL [R1+0x180], R0 ;  /* 0x0001800001007387 */ /* 0x0005e40000100800 */
[----:B--2---:R-:W-:Y:S02]  /*bc00*/  IMAD.MOV.U32 R0, RZ, RZ, R43 ;  /* 0x000000ffff007224 */ /* 0x004fe400078e002b */
[----:B------:R-:W-:Y:S04]  /*bc10*/  STL [R1+0x18c], R42 ;  /* 0x00018c2a01007387 */ /* 0x000fe80000100800 */
[----:B----4-:R-:W-:Y:S04]  /*bc20*/  STL [R1+0x194], R46 ;  /* 0x0001942e01007387 */ /* 0x010fe80000100800 */
[----:B------:R1:W-:Y:S04]  /*bc30*/  STL [R1+0x188], R0 ;  /* 0x0001880001007387 */ /* 0x0003e80000100800 */
[----:B------:R-:W2:Y:S01]  /*bc40*/  LDL.LU.64 R38, [R1+0x200] ;  /* 0x0002000001267983 */ /* 0x000ea20000300a00 */
[----:B-1----:R-:W-:-:S05]  /*bc50*/  MOV R0, R47 ;  /* 0x0000002f00007202 */ /* 0x002fca0000000f00 */
[----:B------:R1:W-:Y:S04]  /*bc60*/  STL [R1+0x190], R0 ;  /* 0x0001900001007387 */ /* 0x0003e80000100800 */
[----:B------:R-:W4:Y:S01]  /*bc70*/  LDL.LU.64 R46, [R1+0x278] ;  /* 0x00027800012e7983 */ /* 0x000f220000300a00 */
[----:B-1----:R-:W-:-:S03]  /*bc80*/  IMAD.MOV.U32 R0, RZ, RZ, R35 ;  /* 0x000000ffff007224 */ /* 0x002fc600078e0023 */
[----:B------:R-:W-:Y:S04]  /*bc90*/  STL [R1+0x19c], R34 ;  /* 0x00019c2201007387 */ /* 0x000fe80000100800 */
[----:B------:R-:W4:Y:S04]  /*bca0*/  LDL.LU.64 R42, [R1+0x1d0] ;  /* 0x0001d000012a7983 */ /* 0x000f280000300a00 */
[----:B------:R3:W-:Y:S02]  /*bcb0*/  STL [R1+0x198], R0 ;  /* 0x0001980001007387 */ /* 0x0007e40000100800 */
[----:B---3--:R-:W-:-:S02]  /*bcc0*/  IMAD.MOV.U32 R0, RZ, RZ, R45 ;  /* 0x000000ffff007224 */ /* 0x008fc400078e002d */
[----:B------:R1:W-:Y:S04]  /*bcd0*/  STL [R1+0x1a4], R44 ;  /* 0x0001a42c01007387 */ /* 0x0003e80000100800 */
[----:B------:R3:W-:Y:S04]  /*bce0*/  STL [R1+0x1a0], R0 ;  /* 0x0001a00001007387 */ /* 0x0007e80000100800 */
[----:B------:R-:W-:Y:S04]  /*bcf0*/  STL [R1+0x1ac], R36 ;  /* 0x0001ac2401007387 */ /* 0x000fe80000100800 */
[----:B-1----:R-:W4:Y:S01]  /*bd00*/  LDL.LU.64 R44, [R1+0x1d8] ;  /* 0x0001d800012c7983 */ /* 0x002f220000300a00 */
[----:B---3--:R-:W-:-:S03]  /*bd10*/  IMAD.MOV.U32 R0, RZ, RZ, R37 ;  /* 0x000000ffff007224 */ /* 0x008fc600078e0025 */
[----:B--2---:R-:W-:Y:S04]  /*bd20*/  STL [R1+0x1b4], R38 ;  /* 0x0001b42601007387 */ /* 0x004fe80000100800 */
[----:B------:R1:W-:Y:S02]  /*bd30*/  STL [R1+0x1a8], R0 ;  /* 0x0001a80001007387 */ /* 0x0003e40000100800 */
[----:B-1----:R-:W-:-:S05]  /*bd40*/  MOV R0, R39 ;  /* 0x0000002700007202 */ /* 0x002fca0000000f00 */
[----:B------:R1:W-:Y:S04]  /*bd50*/  STL [R1+0x1b0], R0 ;  /* 0x0001b00001007387 */ /* 0x0003e80000100800 */
[----:B----4-:R2:W-:Y:S01]  /*bd60*/  STL [R1+0x1bc], R46 ;  /* 0x0001bc2e01007387 */ /* 0x0105e20000100800 */
[----:B-1----:R-:W-:-:S05]  /*bd70*/  IMAD.MOV.U32 R0, RZ, RZ, R47 ;  /* 0x000000ffff007224 */ /* 0x002fca00078e002f */
[----:B------:R1:W-:Y:S04]  /*bd80*/  STL [R1+0x1b8], R0 ;  /* 0x0001b80001007387 */ /* 0x0003e80000100800 */
[----:B------:R-:W-:Y:S04]  /*bd90*/  STL [R1+0x1c4], R40 ;  /* 0x0001c42801007387 */ /* 0x000fe80000100800 */
[----:B------:R-:W3:Y:S01]  /*bda0*/  LDL.LU.64 R36, [R1+0x1e0] ;  /* 0x0001e00001247983 */ /* 0x000ee20000300a00 */
[----:B--2---:R-:W-:Y:S02]  /*bdb0*/  IMAD.MOV.U32 R46, RZ, RZ, R50 ;  /* 0x000000ffff2e7224 */ /* 0x004fe400078e0032 */
[----:B------:R-:W-:-:S02]  /*bdc0*/  IMAD.MOV.U32 R47, RZ, RZ, R51 ;  /* 0x000000ffff2f7224 */ /* 0x000fc400078e0033 */
[----:B------:R-:W2:Y:S01]  /*bdd0*/  LDL.LU.64 R50, [R1+0x1e8] ;  /* 0x0001e80001327983 */ /* 0x000ea20000300a00 */
[----:B-1----:R-:W-:-:S05]  /*bde0*/  MOV R0, R41 ;  /* 0x0000002900007202 */ /* 0x002fca0000000f00 */
[----:B------:R1:W-:Y:S04]  /*bdf0*/  STL [R1+0x1c0], R0 ;  /* 0x0001c00001007387 */ /* 0x0003e80000100800 */
[----:B------:R-:W-:Y:S04]  /*be00*/  STL [R1+0x1cc], R42 ;  /* 0x0001cc2a01007387 */ /* 0x000fe80000100800 */
[----:B------:R-:W4:Y:S01]  /*be10*/  LDL.LU.64 R38, [R1+0x1f0] ;  /* 0x0001f00001267983 */ /* 0x000f220000300a00 */
[----:B-1----:R-:W-:-:S05]  /*be20*/  IMAD.MOV.U32 R0, RZ, RZ, R43 ;  /* 0x000000ffff007224 */ /* 0x002fca00078e002b */
[----:B------:R1:W-:Y:S04]  /*be30*/  STL [R1+0x1c8], R0 ;  /* 0x0001c80001007387 */ /* 0x0003e80000100800 */
[----:B------:R1:W-:Y:S04]  /*be40*/  STL [R1+0x1d4], R44 ;  /* 0x0001d42c01007387 */ /* 0x0003e80000100800 */
[----:B------:R-:W4:Y:S01]  /*be50*/  LDL.LU.64 R40, [R1+0x1f8] ;  /* 0x0001f80001287983 */ /* 0x000f220000300a00 */
[----:B-1----:R-:W-:-:S03]  /*be60*/  IMAD.MOV.U32 R0, RZ, RZ, R45 ;  /* 0x000000ffff007224 */ /* 0x002fc600078e002d */
[----:B------:R-:W4:Y:S04]  /*be70*/  LDL.LU.64 R42, [R1+0x270] ;  /* 0x00027000012a7983 */ /* 0x000f280000300a00 */
[----:B------:R3:W-:Y:S01]  /*be80*/  STL [R1+0x1d0], R0 ;  /* 0x0001d00001007387 */ /* 0x0007e20000100800 */
[----:B------:R-:W-:Y:S01]  /*be90*/  IMAD.MOV.U32 R44, RZ, RZ, R46 ;  /* 0x000000ffff2c7224 */ /* 0x000fe200078e002e */
[----:B------:R-:W-:Y:S02]  /*bea0*/  MOV R45, R47 ;  /* 0x0000002f002d7202 */ /* 0x000fe40000000f00 */
[----:B------:R-:W4:Y:S01]  /*beb0*/  LDL.LU.64 R46, [R1+0x208] ;  /* 0x00020800012e7983 */ /* 0x000f220000300a00 */
[----:B---3--:R-:W-:-:S03]  /*bec0*/  IMAD.MOV.U32 R0, RZ, RZ, R37 ;  /* 0x000000ffff007224 */ /* 0x008fc600078e0025 */
[----:B------:R-:W-:Y:S04]  /*bed0*/  STL [R1+0x1dc], R36 ;  /* 0x0001dc2401007387 */ /* 0x000fe80000100800 */
[----:B------:R1:W-:Y:S04]  /*bee0*/  STL [R1+0x1d8], R0 ;  /* 0x0001d80001007387 */ /* 0x0003e80000100800 */
[----:B--2---:R2:W-:Y:S01]  /*bef0*/  STL [R1+0x1e4], R50 ;  /* 0x0001e43201007387 */ /* 0x0045e20000100800 */
[----:B-1----:R-:W-:-:S05]  /*bf00*/  IMAD.MOV.U32 R0, RZ, RZ, R51 ;  /* 0x000000ffff007224 */ /* 0x002fca00078e0033 */
[----:B------:R4:W-:Y:S04]  /*bf10*/  STL [R1+0x1e0], R0 ;  /* 0x0001e00001007387 */ /* 0x0009e80000100800 */
[----:B--2---:R-:W2:Y:S01]  /*bf20*/  LDL.LU.64 R50, [R1+0x220] ;  /* 0x0002200001327983 */ /* 0x004ea20000300a00 */
[----:B----4-:R-:W-:-:S03]  /*bf30*/  IMAD.MOV.U32 R0, RZ, RZ, R39 ;  /* 0x000000ffff007224 */ /* 0x010fc600078e0027 */
[----:B------:R-:W-:Y:S04]  /*bf40*/  STL [R1+0x1ec], R38 ;  /* 0x0001ec2601007387 */ /* 0x000fe80000100800 */
[----:B------:R-:W-:Y:S04]  /*bf50*/  STL [R1+0x1f4], R40 ;  /* 0x0001f42801007387 */ /* 0x000fe80000100800 */
[----:B------:R1:W-:Y:S02]  /*bf60*/  STL [R1+0x1e8], R0 ;  /* 0x0001e80001007387 */ /* 0x0003e40000100800 */
[----:B-1----:R-:W-:-:S05]  /*bf70*/  MOV R0, R41 ;  /* 0x0000002900007202 */ /* 0x002fca0000000f00 */
[----:B------:R1:W-:Y:S04]  /*bf80*/  STL [R1+0x1f0], R0 ;  /* 0x0001f00001007387 */ /* 0x0003e80000100800 */
[----:B------:R-:W-:Y:S01]  /*bf90*/  STL [R1+0x1fc], R42 ;  /* 0x0001fc2a01007387 */ /* 0x000fe20000100800 */
[----:B-1----:R-:W-:-:S05]  /*bfa0*/  IMAD.MOV.U32 R0, RZ, RZ, R43 ;  /* 0x000000ffff007224 */ /* 0x002fca00078e002b */
[----:B------:R1:W-:Y:S04]  /*bfb0*/  STL [R1+0x1f8], R0 ;  /* 0x0001f80001007387 */ /* 0x0003e80000100800 */
[----:B------:R-:W-:Y:S01]  /*bfc0*/  STL [R1+0x204], R46 ;  /* 0x0002042e01007387 */ /* 0x000fe20000100800 */
[----:B-1----:R-:W-:-:S03]  /*bfd0*/  IMAD.MOV.U32 R0, RZ, RZ, R47 ;  /* 0x000000ffff007224 */ /* 0x002fc600078e002f */
[----:B------:R-:W-:Y:S04]  /*bfe0*/  STL [R1+0x20c], R48 ;  /* 0x00020c3001007387 */ /* 0x000fe80000100800 */
[----:B------:R1:W-:Y:S02]  /*bff0*/  STL [R1+0x200], R0 ;  /* 0x0002000001007387 */ /* 0x0003e40000100800 */
[----:B-1----:R-:W-:-:S05]  /*c000*/  IMAD.MOV.U32 R0, RZ, RZ, R49 ;  /* 0x000000ffff007224 */ /* 0x002fca00078e0031 */
[----:B------:R1:W-:Y:S01]  /*c010*/  STL [R1+0x208], R0 ;  /* 0x0002080001007387 */ /* 0x0003e20000100800 */
[----:B------:R-:W-:Y:S01]  /*c020*/  MOV R48, R64 ;  /* 0x0000004000307202 */ /* 0x000fe20000000f00 */
[----:B------:R-:W-:Y:S02]  /*c030*/  IMAD.MOV.U32 R49, RZ, RZ, R65 ;  /* 0x000000ffff317224 */ /* 0x000fe400078e0041 */
[----:B------:R-:W-:Y:S01]  /*c040*/  STL [R1+0x214], R78 ;  /* 0x0002144e01007387 */ /* 0x000fe20000100800 */
[----:B-1----:R-:W-:Y:S01]  /*c050*/  MOV R0, R79 ;  /* 0x0000004f00007202 */ /* 0x002fe20000000f00 */
[----:B------:R-:W-:Y:S02]  /*c060*/  IMAD.MOV.U32 R46, RZ, RZ, R76 ;  /* 0x000000ffff2e7224 */ /* 0x000fe400078e004c */
[----:B------:R-:W-:Y:S02]  /*c070*/  IMAD.MOV.U32 R47, RZ, RZ, R77 ;  /* 0x000000ffff2f7224 */ /* 0x000fe400078e004d */
[----:B------:R1:W-:Y:S04]  /*c080*/  STL [R1+0x210], R0 ;  /* 0x0002100001007387 */ /* 0x0003e80000100800 */
[----:B--2---:R2:W-:Y:S01]  /*c090*/  STL [R1+0x21c], R50 ;  /* 0x00021c3201007387 */ /* 0x0045e20000100800 */
[----:B-1----:R-:W-:-:S03]  /*c0a0*/  IMAD.MOV.U32 R0, RZ, RZ, R51 ;  /* 0x000000ffff007224 */ /* 0x002fc600078e0033 */
[----:B------:R-:W3:Y:S04]  /*c0b0*/  LDL.LU.64 R64, [R1+0x570] ;  /* 0x0005700001407983 */ /* 0x000ee80000300a00 */
[----:B------:R-:W4:Y:S04]  /*c0c0*/  LDL.LU.64 R76, [R1+0x5b8] ;  /* 0x0005b800014c7983 */ /* 0x000f280000300a00 */
[----:B------:R-:W3:Y:S04]  /*c0d0*/  LDL.LU.64 R78, [R1+0x560] ;  /* 0x00056000014e7983 */ /* 0x000ee80000300a00 */
[----:B------:R-:W-:Y:S04]  /*c0e0*/  STL [R1+0x224], R52 ;  /* 0x0002243401007387 */ /* 0x000fe80000100800 */
[----:B------:R1:W-:Y:S04]  /*c0f0*/  STL [R1+0x218], R0 ;  /* 0x0002180001007387 */ /* 0x0003e80000100800 */
[----:B--2---:R-:W2:Y:S01]  /*c100*/  LDL.LU.64 R50, [R1+0x408] ;  /* 0x0004080001327983 */ /* 0x004ea20000300a00 */
[----:B-1----:R-:W-:-:S03]  /*c110*/  IMAD.MOV.U32 R0, RZ, RZ, R53 ;  /* 0x000000ffff007224 */ /* 0x002fc600078e0035 */
[----:B------:R-:W4:Y:S04]  /*c120*/  LDL.LU.64 R52, [R1+0x4b0] ;  /* 0x0004b00001347983 */ /* 0x000f280000300a00 */
[----:B------:R1:W-:Y:S04]  /*c130*/  STL [R1+0x220], R0 ;  /* 0x0002200001007387 */ /* 0x0003e80000100800 */
[----:B------:R-:W-:Y:S04]  /*c140*/  STL [R1+0x22c], R44 ;  /* 0x00022c2c01007387 */ /* 0x000fe80000100800 */
[----:B------:R-:W3:Y:S01]  /*c150*/  LDL.LU.64 R42, [R1+0x478] ;  /* 0x00047800012a7983 */ /* 0x000ee20000300a00 */
[----:B-1----:R-:W-:-:S03]  /*c160*/  IMAD.MOV.U32 R0, RZ, RZ, R45 ;  /* 0x000000ffff007224 */ /* 0x002fc600078e002d */
[----:B------:R-:W-:Y:S04]  /*c170*/  STL [R1+0x234], R54 ;  /* 0x0002343601007387 */ /* 0x000fe80000100800 */
[----:B------:R1:W-:Y:S02]  /*c180*/  STL [R1+0x228], R0 ;  /* 0x0002280001007387 */ /* 0x0003e40000100800 */
[----:B-1----:R-:W-:-:S05]  /*c190*/  MOV R0, R55 ;  /* 0x0000003700007202 */ /* 0x002fca0000000f00 */
[----:B------:R1:W-:Y:S04]  /*c1a0*/  STL [R1+0x230], R0 ;  /* 0x0002300001007387 */ /* 0x0003e80000100800 */
[----:B------:R-:W4:Y:S04]  /*c1b0*/  LDL.LU.64 R44, [R1+0x4e0] ;  /* 0x0004e000012c7983 */ /* 0x000f280000300a00 */
[----:B------:R-:W4:Y:S01]  /*c1c0*/  LDL.LU.64 R54, [R1+0x500] ;  /* 0x0005000001367983 */ /* 0x000f220000300a00 */
[----:B-1----:R-:W-:-:S03]  /*c1d0*/  IMAD.MOV.U32 R0, RZ, RZ, R47 ;  /* 0x000000ffff007224 */ /* 0x002fc600078e002f */
[----:B------:R-:W-:Y:S04]  /*c1e0*/  STL [R1+0x23c], R46 ;  /* 0x00023c2e01007387 */ /* 0x000fe80000100800 */
[----:B------:R1:W-:Y:S04]  /*c1f0*/  STL [R1+0x238], R0 ;  /* 0x0002380001007387 */ /* 0x0003e80000100800 */
[----:B------:R1:W-:Y:S02]  /*c200*/  STL [R1+0x244], R48 ;  /* 0x0002443001007387 */ /* 0x0003e40000100800 */
[----:B-1----:R-:W-:-:S02]  /*c210*/  IMAD.MOV.U32 R0, RZ, RZ, R49 ;  /* 0x000000ffff007224 */ /* 0x002fc400078e0031 */
[----:B------:R-:W4:Y:S04]  /*c220*/  LDL.LU.64 R48, [R1+0x520] ;  /* 0x0005200001307983 */ /* 0x000f280000300a00 */
[----:B------:R1:W-:Y:S04]  /*c230*/  STL [R1+0x240], R0 ;  /* 0x0002400001007387 */ /* 0x0003e80000100800 */
[----:B--2---:R2:W-:Y:S01]  /*c240*/  STL [R1+0x24c], R50 ;  /* 0x00024c3201007387 */ /* 0x0045e20000100800 */
[----:B-1----:R-:W-:-:S03]  /*c250*/  IMAD.MOV.U32 R0, RZ, RZ, R51 ;  /* 0x000000ffff007224 */ /* 0x002fc600078e0033 */
[----:B------:R-:W4:Y:S04]  /*c260*/  LDL.LU.64 R46, [R1+0x530] ;  /* 0x00053000012e7983 */ /* 0x000f280000300a00 */
[----:B------:R3:W-:Y:S04]  /*c270*/  STL [R1+0x248], R0 ;  /* 0x0002480001007387 */ /* 0x0007e80000100800 */
[----:B--2---:R-:W2:Y:S01]  /*c280*/  LDL.LU.64 R50, [R1+0x538] ;  /* 0x0005380001327983 */ /* 0x004ea20000300a00 */
[----:B---3--:R-:W-:-:S03]  /*c290*/  MOV R0, R43 ;  /* 0x0000002b00007202 */ /* 0x008fc60000000f00 */
[----:B------:R-:W-:Y:S04]  /*c2a0*/  STL [R1+0x254], R42 ;  /* 0x0002542a01007387 */ /* 0x000fe80000100800 */
[----:B----4-:R-:W-:Y:S04]  /*c2b0*/  STL [R1+0x25c], R52 ;  /* 0x00025c3401007387 */ /* 0x010fe80000100800 */
[----:B------:R1:W-:Y:S02]  /*c2c0*/  STL [R1+0x250], R0 ;  /* 0x0002500001007387 */ /* 0x0003e40000100800 */
[----:B-1----:R-:W-:-:S05]  /*c2d0*/  IMAD.MOV.U32 R0, RZ, RZ, R53 ;  /* 0x000000ffff007224 */ /* 0x002fca00078e0035 */
[----:B------:R1:W-:Y:S04]  /*c2e0*/  STL [R1+0x258], R0 ;  /* 0x0002580001007387 */ /* 0x0003e80000100800 */
[----:B------:R-:W3:Y:S04]  /*c2f0*/  LDL.LU.64 R52, [R1+0x400] ;  /* 0x0004000001347983 */ /* 0x000ee80000300a00 */
[----:B------:R-:W-:Y:S04]  /*c300*/  STL [R1+0x264], R44 ;  /* 0x0002642c01007387 */ /* 0x000fe80000100800 */
[----:B------:R-:W4:Y:S01]  /*c310*/  LDL.LU.64 R42, [R1+0x388] ;  /* 0x00038800012a7983 */ /* 0x000f220000300a00 */
[----:B-1----:R-:W-:-:S05]  /*c320*/  IMAD.MOV.U32 R0, RZ, RZ, R45 ;  /* 0x000000ffff007224 */ /* 0x002fca00078e002d */
[----:B------:R1:W-:Y:S04]  /*c330*/  STL [R1+0x260], R0 ;  /* 0x0002600001007387 */ /* 0x0003e80000100800 */
[----:B------:R1:W-:Y:S02]  /*c340*/  STL [R1+0x26c], R54 ;  /* 0x00026c3601007387 */ /* 0x0003e40000100800 */
[----:B-1----:R-:W-:Y:S02]  /*c350*/  IMAD.MOV.U32 R0, RZ, RZ, R55 ;  /* 0x000000ffff007224 */ /* 0x002fe400078e0037 */
[----:B------:R-:W-:Y:S04]  /*c360*/  STL [R1+0x274], R48 ;  /* 0x0002743001007387 */ /* 0x000fe80000100800 */
[----:B------:R1:W-:Y:S04]  /*c370*/  STL [R1+0x268], R0 ;  /* 0x0002680001007387 */ /* 0x0003e80000100800 */
[----:B------:R-:W3:Y:S01]  /*c380*/  LDL.LU.64 R54, [R1+0x470] ;  /* 0x0004700001367983 */ /* 0x000ee20000300a00 */
[----:B-1----:R-:W-:-:S03]  /*c390*/  MOV R0, R49 ;  /* 0x0000003100007202 */ /* 0x002fc60000000f00 */
[----:B------:R-:W3:Y:S04]  /*c3a0*/  LDL.LU.64 R48, [R1+0x4d8] ;  /* 0x0004d80001307983 */ /* 0x000ee80000300a00 */
[----:B------:R1:W-:Y:S04]  /*c3b0*/  STL [R1+0x270], R0 ;  /* 0x0002700001007387 */ /* 0x0003e80000100800 */
[----:B------:R-:W-:Y:S01]  /*c3c0*/  STL [R1+0x27c], R46 ;  /* 0x00027c2e01007387 */ /* 0x000fe20000100800 */
[----:B-1----:R-:W-:-:S03]  /*c3d0*/  IMAD.MOV.U32 R0, RZ, RZ, R47 ;  /* 0x000000ffff007224 */ /* 0x002fc600078e002f */
[----:B------:R-:W3:Y:S04]  /*c3e0*/  LDL.LU.64 R44, [R1+0x4a8] ;  /* 0x0004a800012c7983 */ /* 0x000ee80000300a00 */
[----:B--2---:R-:W-:Y:S04]  /*c3f0*/  STL [R1+0x284], R50 ;  /* 0x0002843201007387 */ /* 0x004fe80000100800 */
[----:B------:R1:W-:Y:S02]  /*c400*/  STL [R1+0x278], R0 ;  /* 0x0002780001007387 */ /* 0x0003e40000100800 */
[----:B-1----:R-:W-:-:S05]  /*c410*/  IMAD.MOV.U32 R0, RZ, RZ, R51 ;  /* 0x000000ffff007224 */ /* 0x002fca00078e0033 */
[----:B------:R4:W-:Y:S04]  /*c420*/  STL [R1+0x280], R0 ;  /* 0x0002800001007387 */ /* 0x0009e80000100800 */
[----:B------:R-:W2:Y:S04]  /*c430*/  LDL.LU.64 R46, [R1+0x4f8] ;  /* 0x0004f800012e7983 */ /* 0x000ea80000300a00 */
[----:B------:R-:W2:Y:S01]  /*c440*/  LDL.LU.64 R50, [R1+0x518] ;  /* 0x0005180001327983 */ /* 0x000ea20000300a00 */
[----:B----4-:R-:W-:-:S03]  /*c450*/  IMAD.MOV.U32 R0, RZ, RZ, R43 ;  /* 0x000000ffff007224 */ /* 0x010fc600078e002b */
[----:B------:R-:W-:Y:S04]  /*c460*/  STL [R1+0x28c], R42 ;  /* 0x00028c2a01007387 */ /* 0x000fe80000100800 */
[----:B------:R1:W-:Y:S04]  /*c470*/  STL [R1+0x288], R0 ;  /* 0x0002880001007387 */ /* 0x0003e80000100800 */
[----:B---3--:R3:W-:Y:S01]  /*c480*/  STL [R1+0x294], R52 ;  /* 0x0002943401007387 */ /* 0x0087e20000100800 */
[----:B-1----:R-:W-:-:S03]  /*c490*/  MOV R0, R53 ;  /* 0x0000003500007202 */ /* 0x002fc60000000f00 */
[----:B---3--:R-:W3:Y:S04]  /*c4a0*/  LDL.LU.64 R52, [R1+0x528] ;  /* 0x0005280001347983 */ /* 0x008ee80000300a00 */
[----:B------:R1:W-:Y:S04]  /*c4b0*/  STL [R1+0x290], R0 ;  /* 0x0002900001007387 */ /* 0x0003e80000100800 */
[----:B------:R4:W-:Y:S04]  /*c4c0*/  STL [R1+0x29c], R54 ;  /* 0x00029c3601007387 */ /* 0x0009e80000100800 */
[----:B------:R-:W3:Y:S01]  /*c4d0*/  LDL.LU.64 R42, [R1+0x368] ;  /* 0x00036800012a7983 */ /* 0x000ee20000300a00 */
[----:B-1----:R-:W-:-:S05]  /*c4e0*/  IMAD.MOV.U32 R0, RZ, RZ, R55 ;  /* 0x000000ffff007224 */ /* 0x002fca00078e0037 */
[----:B------:R1:W-:Y:S04]  /*c4f0*/  STL [R1+0x298], R0 ;  /* 0x0002980001007387 */ /* 0x0003e80000100800 */
[----:B----4-:R-:W4:Y:S01]  /*c500*/  LDL.LU.64 R54, [R1+0x380] ;  /* 0x0003800001367983 */ /* 0x010f220000300a00 */
[----:B-1----:R-:W-:-:S03]  /*c510*/  IMAD.MOV.U32 R0, RZ, RZ, R45 ;  /* 0x000000ffff007224 */ /* 0x002fc600078e002d */
[----:B------:R-:W-:Y:S04]  /*c520*/  STL [R1+0x2a4], R44 ;  /* 0x0002a42c01007387 */ /* 0x000fe80000100800 */
[----:B------:R-:W-:Y:S04]  /*c530*/  STL [R1+0x2ac], R48 ;  /* 0x0002ac3001007387 */ /* 0x000fe80000100800 */
[----:B------:R1:W-:Y:S02]  /*c540*/  STL [R1+0x2a0], R0 ;  /* 0x0002a00001007387 */ /* 0x0003e40000100800 */
[----:B-1----:R-:W-:-:S05]  /*c550*/  IMAD.MOV.U32 R0, RZ, RZ, R49 ;  /* 0x000000ffff007224 */ /* 0x002fca00078e0031 */
[----:B------:R1:W-:Y:S04]  /*c560*/  STL [R1+0x2a8], R0 ;  /* 0x0002a80001007387 */ /* 0x0003e80000100800 */
[----:B------:R-:W4:Y:S04]  /*c570*/  LDL.LU.64 R48, [R1+0x468] ;  /* 0x0004680001307983 */ /* 0x000f280000300a00 */
[----:B--2---:R-:W-:Y:S04]  /*c580*/  STL [R1+0x2b4], R46 ;  /* 0x0002b42e01007387 */ /* 0x004fe80000100800 */
[----:B------:R-:W2:Y:S01]  /*c590*/  LDL.LU.64 R44, [R1+0x3f0] ;  /* 0x0003f000012c7983 */ /* 0x000ea20000300a00 */
[----:B-1----:R-:W-:-:S05]  /*c5a0*/  MOV R0, R47 ;  /* 0x0000002f00007202 */ /* 0x002fca0000000f00 */
[----:B------:R1:W-:Y:S04]  /*c5b0*/  STL [R1+0x2b0], R0 ;  /* 0x0002b00001007387 */ /* 0x0003e80000100800 */
[----:B------:R3:W-:Y:S01]  /*c5c0*/  STL [R1+0x2bc], R50 ;  /* 0x0002bc3201007387 */ /* 0x0007e20000100800 */
[----:B-1----:R-:W-:-:S03]  /*c5d0*/  IMAD.MOV.U32 R0, RZ, RZ, R51 ;  /* 0x000000ffff007224 */ /* 0x002fc600078e0033 */
[----:B---3--:R-:W-:Y:S04]  /*c5e0*/  STL [R1+0x2c4], R52 ;  /* 0x0002c43401007387 */ /* 0x008fe80000100800 */
[----:B------:R1:W-:Y:S04]  /*c5f0*/  STL [R1+0x2b8], R0 ;  /* 0x0002b80001007387 */ /* 0x0003e80000100800 */
[----:B------:R-:W3:Y:S01]  /*c600*/  LDL.LU.64 R50, [R1+0x4a0] ;  /* 0x0004a00001327983 */ /* 0x000ee20000300a00 */
[----:B-1----:R-:W-:-:S03]  /*c610*/  IMAD.MOV.U32 R0, RZ, RZ, R53 ;  /* 0x000000ffff007224 */ /* 0x002fc600078e0035 */
[----:B------:R-:W3:Y:S04]  /*c620*/  LDL.LU.64 R52, [R1+0x4f0] ;  /* 0x0004f00001347983 */ /* 0x000ee80000300a00 */
[----:B------:R1:W-:Y:S04]  /*c630*/  STL [R1+0x2c0], R0 ;  /* 0x0002c00001007387 */ /* 0x0003e80000100800 */
[----:B------:R-:W-:Y:S04]  /*c640*/  STL [R1+0x2cc], R42 ;  /* 0x0002cc2a01007387 */ /* 0x000fe80000100800 */
[----:B------:R-:W3:Y:S01]  /*c650*/  LDL.LU.64 R46, [R1+0x4d0] ;  /* 0x0004d000012e7983 */ /* 0x000ee20000300a00 */
[----:B-1----:R-:W-:-:S03]  /*c660*/  IMAD.MOV.U32 R0, RZ, RZ, R43 ;  /* 0x000000ffff007224 */ /* 0x002fc600078e002b */
[----:B----4-:R-:W-:Y:S04]  /*c670*/  STL [R1+0x2d4], R54 ;  /* 0x0002d43601007387 */ /* 0x010fe80000100800 */
[----:B------:R1:W-:Y:S02]  /*c680*/  STL [R1+0x2c8], R0 ;  /* 0x0002c80001007387 */ /* 0x0003e40000100800 */
[----:B-1----:R-:W-:-:S05]  /*c690*/  MOV R0, R55 ;  /* 0x0000003700007202 */ /* 0x002fca0000000f00 */
[----:B------:R2:W-:Y:S04]  /*c6a0*/  STL [R1+0x2d0], R0 ;  /* 0x0002d00001007387 */ /* 0x0005e80000100800 */
[----:B------:R-:W4:Y:S04]  /*c6b0*/  LDL.LU.64 R42, [R1+0x510] ;  /* 0x00051000012a7983 */ /* 0x000f280000300a00 */
[----:B------:R-:W4:Y:S01]  /*c6c0*/  LDL.LU.64 R54, [R1+0x340] ;  /* 0x0003400001367983 */ /* 0x000f220000300a00 */
[----:B--2---:R-:W-:-:S03]  /*c6d0*/  IMAD.MOV.U32 R0, RZ, RZ, R45 ;  /* 0x000000ffff007224 */ /* 0x004fc600078e002d */
[----:B------:R-:W-:Y:S04]  /*c6e0*/  STL [R1+0x2dc], R44 ;  /* 0x0002dc2c01007387 */ /* 0x000fe80000100800 */
[----:B------:R1:W-:Y:S04]  /*c6f0*/  STL [R1+0x2d8], R0 ;  /* 0x0002d80001007387 */ /* 0x0003e80000100800 */
[----:B------:R2:W-:Y:S01]  /*c700*/  STL [R1+0x2e4], R48 ;  /* 0x0002e43001007387 */ /* 0x0005e20000100800 */
[----:B-1----:R-:W-:-:S03]  /*c710*/  IMAD.MOV.U32 R0, RZ, RZ, R49 ;  /* 0x000000ffff007224 */ /* 0x002fc600078e0031 */
[----:B--2---:R-:W2:Y:S04]  /*c720*/  LDL.LU.64 R48, [R1+0x348] ;  /* 0x0003480001307983 */ /* 0x004ea80000300a00 */
[----:B------:R1:W-:Y:S04]  /*c730*/  STL [R1+0x2e0], R0 ;  /* 0x0002e00001007387 */ /* 0x0003e80000100800 */
[----:B---3--:R3:W-:Y:S01]  /*c740*/  STL [R1+0x2ec], R50 ;  /* 0x0002ec3201007387 */ /* 0x0087e20000100800 */
[----:B-1----:R-:W-:-:S03]  /*c750*/  IMAD.MOV.U32 R0, RZ, RZ, R51 ;  /* 0x000000ffff007224 */ /* 0x002fc600078e0033 */
[----:B------:R-:W2:Y:S04]  /*c760*/  LDL.LU.64 R44, [R1+0x378] ;  /* 0x00037800012c7983 */ /* 0x000ea80000300a00 */
[----:B------:R1:W-:Y:S04]  /*c770*/  STL [R1+0x2e8], R0 ;  /* 0x0002e80001007387 */ /* 0x0003e80000100800 */
[----:B---3--:R-:W3:Y:S01]  /*c780*/  LDL.LU.64 R50, [R1+0x3c8] ;  /* 0x0003c80001327983 */ /* 0x008ee20000300a00 */
[----:B-1----:R-:W-:-:S03]  /*c790*/  MOV R0, R47 ;  /* 0x0000002f00007202 */ /* 0x002fc60000000f00 */
[----:B------:R-:W-:Y:S04]  /*c7a0*/  STL [R1+0x2f4], R46 ;  /* 0x0002f42e01007387 */ /* 0x000fe80000100800 */
[----:B------:R-:W-:Y:S04]  /*c7b0*/  STL [R1+0x2fc], R52 ;  /* 0x0002fc3401007387 */ /* 0x000fe80000100800 */
[----:B------:R1:W-:Y:S02]  /*c7c0*/  STL [R1+0x2f0], R0 ;  /* 0x0002f00001007387 */ /* 0x0003e40000100800 */
[----:B-1----:R-:W-:-:S05]  /*c7d0*/  IMAD.MOV.U32 R0, RZ, RZ, R53 ;  /* 0x000000ffff007224 */ /* 0x002fca00078e0035 */
[----:B------:R1:W-:Y:S04]  /*c7e0*/  STL [R1+0x2f8], R0 ;  /* 0x0002f80001007387 */ /* 0x0003e80000100800 */
[----:B------:R-:W3:Y:S04]  /*c7f0*/  LDL.LU.64 R52, [R1+0x498] ;  /* 0x0004980001347983 */ /* 0x000ee80000300a00 */
[----:B----4-:R-:W-:Y:S04]  /*c800*/  STL [R1+0x304], R42 ;  /* 0x0003042a01007387 */ /* 0x010fe80000100800 */
[----:B------:R-:W4:Y:S01]  /*c810*/  LDL.LU.64 R46, [R1+0x460] ;  /* 0x00046000012e7983 */ /* 0x000f220000300a00 */
[----:B-1----:R-:W-:-:S05]  /*c820*/  IMAD.MOV.U32 R0, RZ, RZ, R43 ;  /* 0x000000ffff007224 */ /* 0x002fca00078e002b */
[----:B------:R1:W-:Y:S04]  /*c830*/  STL [R1+0x300], R0 ;  /* 0x0003000001007387 */ /* 0x0003e80000100800 */
[----:B------:R2:W-:Y:S01]  /*c840*/  STL [R1+0x30c], R54 ;  /* 0x00030c3601007387 */ /* 0x0005e20000100800 */
[----:B-1----:R-:W-:-:S03]  /*c850*/  IMAD.MOV.U32 R0, RZ, RZ, R55 ;  /* 0x000000ffff007224 */ /* 0x002fc600078e0037 */
[----:B--2---:R-:W-:Y:S04]  /*c860*/  STL [R1+0x314], R48 ;  /* 0x0003143001007387 */ /* 0x004fe80000100800 */
[----:B------:R1:W-:Y:S04]  /*c870*/  STL [R1+0x308], R0 ;  /* 0x0003080001007387 */ /* 0x0003e80000100800 */
[----:B------:R-:W2:Y:S01]  /*c880*/  LDL.LU.64 R54, [R1+0x4c8] ;  /* 0x0004c80001367983 */ /* 0x000ea20000300a00 */
[----:B-1----:R-:W-:-:S03]  /*c890*/  MOV R0, R49 ;  /* 0x0000003100007202 */ /* 0x002fc60000000f00 */
[----:B------:R-:W2:Y:S04]  /*c8a0*/  LDL.LU.64 R48, [R1+0x350] ;  /* 0x0003500001307983 */ /* 0x000ea80000300a00 */
[----:B------:R1:W-:Y:S04]  /*c8b0*/  STL [R1+0x310], R0 ;  /* 0x0003100001007387 */ /* 0x0003e80000100800 */
[----:B------:R-:W-:Y:S04]  /*c8c0*/  STL [R1+0x31c], R44 ;  /* 0x00031c2c01007387 */ /* 0x000fe80000100800 */
[----:B------:R-:W2:Y:S01]  /*c8d0*/  LDL.LU.64 R42, [R1+0x4e8] ;  /* 0x0004e800012a7983 */ /* 0x000ea20000300a00 */
[----:B-1----:R-:W-:-:S03]  /*c8e0*/  IMAD.MOV.U32 R0, RZ, RZ, R45 ;  /* 0x000000ffff007224 */ /* 0x002fc600078e002d */
[----:B---3--:R-:W-:Y:S04]  /*c8f0*/  STL [R1+0x324], R50 ;  /* 0x0003243201007387 */ /* 0x008fe80000100800 */
[----:B------:R1:W-:Y:S02]  /*c900*/  STL [R1+0x318], R0 ;  /* 0x0003180001007387 */ /* 0x0003e40000100800 */
[----:B-1----:R-:W-:-:S05]  /*c910*/  IMAD.MOV.U32 R0, RZ, RZ, R51 ;  /* 0x000000ffff007224 */ /* 0x002fca00078e0033 */
[----:B------:R4:W-:Y:S04]  /*c920*/  STL [R1+0x320], R0 ;  /* 0x0003200001007387 */ /* 0x0009e80000100800 */
[----:B------:R-:W3:Y:S04]  /*c930*/  LDL.LU.64 R44, [R1+0x358] ;  /* 0x00035800012c7983 */ /* 0x000ee80000300a00 */
[----:B------:R-:W3:Y:S01]  /*c940*/  LDL.LU.64 R50, [R1+0x360] ;  /* 0x0003600001327983 */ /* 0x000ee20000300a00 */
[----:B----4-:R-:W-:-:S03]  /*c950*/  IMAD.MOV.U32 R0, RZ, RZ, R47 ;  /* 0x000000ffff007224 */ /* 0x010fc600078e002f */
[----:B------:R1:W-:Y:S04]  /*c960*/  STL [R1+0x32c], R46 ;  /* 0x00032c2e01007387 */ /* 0x0003e80000100800 */
[----:B------:R4:W-:Y:S04]  /*c970*/  STL [R1+0x328], R0 ;  /* 0x0003280001007387 */ /* 0x0009e80000100800 */
[----:B------:R-:W-:Y:S04]  /*c980*/  STL [R1+0x334], R52 ;  /* 0x0003343401007387 */ /* 0x000fe80000100800 */
[----:B-1----:R-:W3:Y:S01]  /*c990*/  LDL.LU.64 R46, [R1+0x370] ;  /* 0x00037000012e7983 */ /* 0x002ee20000300a00 */
[----:B----4-:R-:W-:-:S05]  /*c9a0*/  MOV R0, R53 ;  /* 0x0000003500007202 */ /* 0x010fca0000000f00 */
[----:B------:R1:W-:Y:S04]  /*c9b0*/  STL [R1+0x330], R0 ;  /* 0x0003300001007387 */ /* 0x0003e80000100800 */
[----:B--2---:R2:W-:Y:S01]  /*c9c0*/  STL [R1+0x33c], R54 ;  /* 0x00033c3601007387 */ /* 0x0045e20000100800 */
[----:B-1----:R-:W-:-:S03]  /*c9d0*/  IMAD.MOV.U32 R0, RZ, RZ, R55 ;  /* 0x000000ffff007224 */ /* 0x002fc600078e0037 */
[----:B------:R-:W4:Y:S04]  /*c9e0*/  LDL.LU.64 R52, [R1+0x3c0] ;  /* 0x0003c00001347983 */ /* 0x000f280000300a00 */
[----:B------:R1:W-:Y:S04]  /*c9f0*/  STL [R1+0x338], R0 ;  /* 0x0003380001007387 */ /* 0x0003e80000100800 */
[----:B--2---:R-:W2:Y:S01]  /*ca00*/  LDL.LU.64 R54, [R1+0x458] ;  /* 0x0004580001367983 */ /* 0x004ea20000300a00 */
[----:B-1----:R-:W-:-:S03]  /*ca10*/  IMAD.MOV.U32 R0, RZ, RZ, R43 ;  /* 0x000000ffff007224 */ /* 0x002fc600078e002b */
[----:B------:R-:W-:Y:S04]  /*ca20*/  STL [R1+0x344], R42 ;  /* 0x0003442a01007387 */ /* 0x000fe80000100800 */
[----:B------:R-:W-:Y:S04]  /*ca30*/  STL [R1+0x34c], R48 ;  /* 0x00034c3001007387 */ /* 0x000fe80000100800 */
[----:B------:R1:W-:Y:S02]  /*ca40*/  STL [R1+0x340], R0 ;  /* 0x0003400001007387 */ /* 0x0003e40000100800 */
[----:B-1----:R-:W-:-:S05]  /*ca50*/  IMAD.MOV.U32 R0, RZ, RZ, R49 ;  /* 0x000000ffff007224 */ /* 0x002fca00078e0031 */
[----:B------:R1:W-:Y:S04]  /*ca60*/  STL [R1+0x348], R0 ;  /* 0x0003480001007387 */ /* 0x0003e80000100800 */
[----:B------:R-:W2:Y:S04]  /*ca70*/  LDL.LU.64 R48, [R1+0x4c0] ;  /* 0x0004c00001307983 */ /* 0x000ea80000300a00 */
[----:B---3--:R-:W-:Y:S04]  /*ca80*/  STL [R1+0x354], R44 ;  /* 0x0003542c01007387 */ /* 0x008fe80000100800 */
[----:B------:R-:W3:Y:S01]  /*ca90*/  LDL.LU.64 R42, [R1+0x490] ;  /* 0x00049000012a7983 */ /* 0x000ee20000300a00 */
[----:B-1----:R-:W-:-:S05]  /*caa0*/  MOV R0, R45 ;  /* 0x0000002d00007202 */ /* 0x002fca0000000f00 */
[----:B------:R1:W-:Y:S04]  /*cab0*/  STL [R1+0x350], R0 ;  /* 0x0003500001007387 */ /* 0x0003e80000100800 */
[----:B------:R1:W-:Y:S02]  /*cac0*/  STL [R1+0x35c], R50 ;  /* 0x00035c3201007387 */ /* 0x0003e40000100800 */
[----:B-1----:R-:W-:Y:S02]  /*cad0*/  IMAD.MOV.U32 R0, RZ, RZ, R51 ;  /* 0x000000ffff007224 */ /* 0x002fe400078e0033 */
[----:B------:R-:W-:Y:S04]  /*cae0*/  STL [R1+0x364], R46 ;  /* 0x0003642e01007387 */ /* 0x000fe80000100800 */
[----:B------:R1:W-:Y:S04]  /*caf0*/  STL [R1+0x358], R0 ;  /* 0x0003580001007387 */ /* 0x0003e80000100800 */
[----:B------:R-:W3:Y:S04]  /*cb00*/  LDL.LU.64 R44, [R1+0x390] ;  /* 0x00039000012c7983 */ /* 0x000ee80000300a00 */
[----:B------:R-:W3:Y:S01]  /*cb10*/  LDL.LU.64 R50, [R1+0x398] ;  /* 0x0003980001327983 */ /* 0x000ee20000300a00 */
[----:B-1----:R-:W-:-:S05]  /*cb20*/  IMAD.MOV.U32 R0, RZ, RZ, R47 ;  /* 0x000000ffff007224 */ /* 0x002fca00078e002f */
[----:B------:R1:W-:Y:S04]  /*cb30*/  STL [R1+0x360], R0 ;  /* 0x0003600001007387 */ /* 0x0003e80000100800 */
[----:B----4-:R4:W-:Y:S01]  /*cb40*/  STL [R1+0x36c], R52 ;  /* 0x00036c3401007387 */ /* 0x0109e20000100800 */
[----:B-1----:R-:W-:-:S03]  /*cb50*/  IMAD.MOV.U32 R0, RZ, RZ, R53 ;  /* 0x000000ffff007224 */ /* 0x002fc600078e0035 */
[----:B----4-:R-:W4:Y:S04]  /*cb60*/  LDL.LU.64 R52, [R1+0x3a0] ;  /* 0x0003a00001347983 */ /* 0x010f280000300a00 */
[----:B------:R1:W-:Y:S04]  /*cb70*/  STL [R1+0x368], R0 ;  /* 0x0003680001007387 */ /* 0x0003e80000100800 */
[----:B--2---:R2:W-:Y:S01]  /*cb80*/  STL [R1+0x374], R54 ;  /* 0x0003743601007387 */ /* 0x0045e20000100800 */
[----:B-1----:R-:W-:-:S05]  /*cb90*/  MOV R0, R55 ;  /* 0x0000003700007202 */ /* 0x002fca0000000f00 */
[----:B------:R3:W-:Y:S04]  /*cba0*/  STL [R1+0x370], R0 ;  /* 0x0003700001007387 */ /* 0x0007e80000100800 */
[----:B------:R-:W4:Y:S04]  /*cbb0*/  LDL.LU.64 R46, [R1+0x3a8] ;  /* 0x0003a800012e7983 */ /* 0x000f280000300a00 */
[----:B--2---:R-:W2:Y:S01]  /*cbc0*/  LDL.LU.64 R54, [R1+0x3b0] ;  /* 0x0003b00001367983 */ /* 0x004ea20000300a00 */
[----:B---3--:R-:W-:-:S03]  /*cbd0*/  IMAD.MOV.U32 R0, RZ, RZ, R43 ;  /* 0x000000ffff007224 */ /* 0x008fc600078e002b */
[----:B------:R-:W-:Y:S04]  /*cbe0*/  STL [R1+0x37c], R42 ;  /* 0x00037c2a01007387 */ /* 0x000fe80000100800 */
[----:B------:R1:W-:Y:S04]  /*cbf0*/  STL [R1+0x378], R0 ;  /* 0x0003780001007387 */ /* 0x0003e80000100800 */
[----:B------:R3:W-:Y:S01]  /*cc00*/  STL [R1+0x384], R48 ;  /* 0x0003843001007387 */ /* 0x0007e20000100800 */
[----:B-1----:R-:W-:-:S03]  /*cc10*/  IMAD.MOV.U32 R0, RZ, RZ, R49 ;  /* 0x000000ffff007224 */ /* 0x002fc600078e0031 */
[----:B---3--:R-:W3:Y:S04]  /*cc20*/  LDL.LU.64 R48, [R1+0x3b8] ;  /* 0x0003b80001307983 */ /* 0x008ee80000300a00 */
[----:B------:R1:W-:Y:S02]  /*cc30*/  STL [R1+0x380], R0 ;  /* 0x0003800001007387 */ /* 0x0003e40000100800 */
[----:B-1----:R-:W-:Y:S02]  /*cc40*/  IMAD.MOV.U32 R0, RZ, RZ, R45 ;  /* 0x000000ffff007224 */ /* 0x002fe400078e002d */
[----:B------:R-:W-:Y:S04]  /*cc50*/  STL [R1+0x38c], R44 ;  /* 0x00038c2c01007387 */ /* 0x000fe80000100800 */
[----:B------:R-:W-:Y:S04]  /*cc60*/  STL [R1+0x394], R50 ;  /* 0x0003943201007387 */ /* 0x000fe80000100800 */
[----:B------:R1:W-:Y:S04]  /*cc70*/  STL [R1+0x388], R0 ;  /* 0x0003880001007387 */ /* 0x0003e80000100800 */
[----:B------:R-:W3:Y:S01]  /*cc80*/  LDL.LU.64 R40, [R1+0x450] ;  /* 0x0004500001287983 */ /* 0x000ee20000300a00 */
[----:B-1----:R-:W-:-:S05]  /*cc90*/  MOV R0, R51 ;  /* 0x0000003300007202 */ /* 0x002fca0000000f00 */
[----:B------:R4:W-:Y:S02]  /*cca0*/  STL [R1+0x390], R0 ;  /* 0x0003900001007387 */ /* 0x0009e40000100800 */
[----:B----4-:R-:W-:Y:S02]  /*ccb0*/  IMAD.MOV.U32 R0, RZ, RZ, R53 ;  /* 0x000000ffff007224 */ /* 0x010fe400078e0035 */
[----:B------:R1:W-:Y:S04]  /*ccc0*/  STL [R1+0x39c], R52 ;  /* 0x00039c3401007387 */ /* 0x0003e80000100800 */
[----:B------:R4:W-:Y:S04]  /*ccd0*/  STL [R1+0x398], R0 ;  /* 0x0003980001007387 */ /* 0x0009e80000100800 */
[----:B------:R-:W3:Y:S04]  /*cce0*/  LDL.LU.64 R50, [R1+0x488] ;  /* 0x0004880001327983 */ /* 0x000ee80000300a00 */
[----:B-1----:R-:W3:Y:S04]  /*ccf0*/  LDL.LU.64 R52, [R1+0x3d8] ;  /* 0x0003d80001347983 */ /* 0x002ee80000300a00 */
[----:B------:R-:W-:Y:S04]  /*cd00*/  STL [R1+0x3a4], R46 ;  /* 0x0003a42e01007387 */ /* 0x000fe80000100800 */
[----:B------:R-:W3:Y:S01]  /*cd10*/  LDL.LU.64 R42, [R1+0x3d0] ;  /* 0x0003d000012a7983 */ /* 0x000ee20000300a00 */
[----:B----4-:R-:W-:-:S05]  /*cd20*/  IMAD.MOV.U32 R0, RZ, RZ, R47 ;  /* 0x000000ffff007224 */ /* 0x010fca00078e002f */
[----:B------:R1:W-:Y:S04]  /*cd30*/  STL [R1+0x3a0], R0 ;  /* 0x0003a00001007387 */ /* 0x0003e80000100800 */
[----:B--2---:R2:W-:Y:S01]  /*cd40*/  STL [R1+0x3ac], R54 ;  /* 0x0003ac3601007387 */ /* 0x0045e20000100800 */
[----:B-1----:R-:W-:-:S03]  /*cd50*/  IMAD.MOV.U32 R0, RZ, RZ, R55 ;  /* 0x000000ffff007224 */ /* 0x002fc600078e0037 */
[----:B---3--:R-:W-:Y:S04]  /*cd60*/  STL [R1+0x3b4], R48 ;  /* 0x0003b43001007387 */ /* 0x008fe80000100800 */
[----:B------:R1:W-:Y:S04]  /*cd70*/  STL [R1+0x3a8], R0 ;  /* 0x0003a80001007387 */ /* 0x0003e80000100800 */
[----:B------:R-:W3:Y:S04]  /*cd80*/  LDL.LU.64 R44, [R1+0x3e0] ;  /* 0x0003e000012c7983 */ /* 0x000ee80000300a00 */
[----:B--2---:R-:W2:Y:S01]  /*cd90*/  LDL.LU.64 R54, [R1+0x3e8] ;  /* 0x0003e80001367983 */ /* 0x004ea20000300a00 */
[----:B-1----:R-:W-:-:S03]  /*cda0*/  MOV R0, R49 ;  /* 0x0000003100007202 */ /* 0x002fc60000000f00 */
[----:B------:R-:W4:Y:S04]  /*cdb0*/  LDL.LU.64 R48, [R1+0x3f8] ;  /* 0x0003f80001307983 */ /* 0x000f280000300a00 */
[----:B------:R1:W-:Y:S04]  /*cdc0*/  STL [R1+0x3b0], R0 ;  /* 0x0003b00001007387 */ /* 0x0003e80000100800 */
[----:B------:R-:W-:Y:S04]  /*cdd0*/  STL [R1+0x3bc], R40 ;  /* 0x0003bc2801007387 */ /* 0x000fe80000100800 */
[----:B------:R-:W4:Y:S01]  /*cde0*/  LDL.LU.64 R46, [R1+0x480] ;  /* 0x00048000012e7983 */ /* 0x000f220000300a00 */
[----:B-1----:R-:W-:-:S05]  /*cdf0*/  IMAD.MOV.U32 R0, RZ, RZ, R41 ;  /* 0x000000ffff007224 */ /* 0x002fca00078e0029 */
[----:B------:R1:W-:Y:S02]  /*ce00*/  STL [R1+0x3b8], R0 ;  /* 0x0003b80001007387 */ /* 0x0003e40000100800 */
[----:B-1----:R-:W-:Y:S02]  /*ce10*/  IMAD.MOV.U32 R0, RZ, RZ, R51 ;  /* 0x000000ffff007224 */ /* 0x002fe400078e0033 */
[----:B------:R1:W-:Y:S04]  /*ce20*/  STL [R1+0x3c4], R50 ;  /* 0x0003c43201007387 */ /* 0x0003e80000100800 */
[----:B------:R1:W-:Y:S04]  /*ce30*/  STL [R1+0x3c0], R0 ;  /* 0x0003c00001007387 */ /* 0x0003e80000100800 */
[----:B-1----:R-:W4:Y:S01]  /*ce40*/  LDL.LU.64 R50, [R1+0x508] ;  /* 0x0005080001327983 */ /* 0x002f220000300a00 */
[----:B------:R-:W-:-:S03]  /*ce50*/  IMAD.MOV.U32 R0, RZ, RZ, R43 ;  /* 0x000000ffff007224 */ /* 0x000fc600078e002b */
[----:B------:R-:W-:Y:S04]  /*ce60*/  STL [R1+0x3cc], R42 ;  /* 0x0003cc2a01007387 */ /* 0x000fe80000100800 */
[----:B------:R1:W-:Y:S04]  /*ce70*/  STL [R1+0x3c8], R0 ;  /* 0x0003c80001007387 */ /* 0x0003e80000100800 */
[----:B------:R1:W-:Y:S02]  /*ce80*/  STL [R1+0x3d4], R52 ;  /* 0x0003d43401007387 */ /* 0x0003e40000100800 */
[----:B-1----:R-:W-:-:S02]  /*ce90*/  MOV R0, R53 ;  /* 0x0000003500007202 */ /* 0x002fc40000000f00 */
[----:B------:R-:W4:Y:S04]  /*cea0*/  LDL.LU.64 R52, [R1+0x440] ;  /* 0x0004400001347983 */ /* 0x000f280000300a00 */
[----:B------:R3:W-:Y:S02]  /*ceb0*/  STL [R1+0x3d0], R0 ;  /* 0x0003d00001007387 */ /* 0x0007e40000100800 */
[----:B---3--:R-:W-:Y:S02]  /*cec0*/  IMAD.MOV.U32 R0, RZ, RZ, R45 ;  /* 0x000000ffff007224 */ /* 0x008fe400078e002d */
[----:B------:R-:W-:Y:S04]  /*ced0*/  STL [R1+0x3dc], R44 ;  /* 0x0003dc2c01007387 */ /* 0x000fe80000100800 */
[----:B--2---:R-:W-:Y:S04]  /*cee0*/  STL [R1+0x3e4], R54 ;  /* 0x0003e43601007387 */ /* 0x004fe80000100800 */
[----:B------:R1:W-:Y:S02]  /*cef0*/  STL [R1+0x3d8], R0 ;  /* 0x0003d80001007387 */ /* 0x0003e40000100800 */
[----:B-1----:R-:W-:-:S02]  /*cf00*/  IMAD.MOV.U32 R0, RZ, RZ, R55 ;  /* 0x000000ffff007224 */ /* 0x002fc400078e0037 */
[----:B------:R-:W2:Y:S04]  /*cf10*/  LDL.LU.64 R54, [R1+0x410] ;  /* 0x0004100001367983 */ /* 0x000ea80000300a00 */
[----:B------:R1:W-:Y:S04]  /*cf20*/  STL [R1+0x3e0], R0 ;  /* 0x0003e00001007387 */ /* 0x0003e80000100800 */
[----:B----4-:R-:W-:Y:S01]  /*cf30*/  STL [R1+0x3ec], R46 ;  /* 0x0003ec2e01007387 */ /* 0x010fe20000100800 */
[----:B-1----:R-:W-:-:S05]  /*cf40*/  IMAD.MOV.U32 R0, RZ, RZ, R47 ;  /* 0x000000ffff007224 */ /* 0x002fca00078e002f */
[----:B------:R1:W-:Y:S04]  /*cf50*/  STL [R1+0x3e8], R0 ;  /* 0x0003e80001007387 */ /* 0x0003e80000100800 */
[----:B------:R-:W3:Y:S04]  /*cf60*/  LDL.LU.64 R40, [R1+0x418] ;  /* 0x0004180001287983 */ /* 0x000ee80000300a00 */
[----:B------:R-:W4:Y:S04]  /*cf70*/  LDL.LU.64 R44, [R1+0x428] ;  /* 0x00042800012c7983 */ /* 0x000f280000300a00 */
[----:B------:R-:W-:Y:S04]  /*cf80*/  STL [R1+0x3f4], R48 ;  /* 0x0003f43001007387 */ /* 0x000fe80000100800 */
[----:B------:R-:W4:Y:S01]  /*cf90*/  LDL.LU.64 R42, [R1+0x420] ;  /* 0x00042000012a7983 */ /* 0x000f220000300a00 */
[----:B-1----:R-:W-:-:S05]  /*cfa0*/  MOV R0, R49 ;  /* 0x0000003100007202 */ /* 0x002fca0000000f00 */
[----:B------:R1:W-:Y:S02]  /*cfb0*/  STL [R1+0x3f0], R0 ;  /* 0x0003f00001007387 */ /* 0x0003e40000100800 */
[----:B-1----:R-:W-:Y:S02]  /*cfc0*/  IMAD.MOV.U32 R0, RZ, RZ, R51 ;  /* 0x000000ffff007224 */ /* 0x002fe400078e0033 */
[----:B------:R-:W-:Y:S04]  /*cfd0*/  STL [R1+0x3fc], R50 ;  /* 0x0003fc3201007387 */ /* 0x000fe80000100800 */
[----:B------:R-:W-:Y:S04]  /*cfe0*/  STL [R1+0x404], R52 ;  /* 0x0004043401007387 */ /* 0x000fe80000100800 */
[----:B------:R1:W-:Y:S04]  /*cff0*/  STL [R1+0x3f8], R0 ;  /* 0x0003f80001007387 */ /* 0x0003e80000100800 */
[----:B------:R-:W4:Y:S04]  /*d000*/  LDL.LU.64 R46, [R1+0x430] ;  /* 0x00043000012e7983 */ /* 0x000f280000300a00 */
[----:B------:R-:W4:Y:S01]  /*d010*/  LDL.LU.64 R48, [R1+0x438] ;  /* 0x0004380001307983 */ /* 0x000f220000300a00 */
[----:B-1----:R-:W-:-:S05]  /*d020*/  IMAD.MOV.U32 R0, RZ, RZ, R53 ;  /* 0x000000ffff007224 */ /* 0x002fca00078e0035 */
[----:B------:R1:W-:Y:S04]  /*d030*/  STL [R1+0x400], R0 ;  /* 0x0004000001007387 */ /* 0x0003e80000100800 */
[----:B------:R-:W4:Y:S04]  /*d040*/  LDL.LU.64 R50, [R1+0x4b8] ;  /* 0x0004b80001327983 */ /* 0x000f280000300a00 */
[----:B--2---:R2:W-:Y:S04]  /*d050*/  STL [R1+0x40c], R54 ;  /* 0x00040c3601007387 */ /* 0x0045e80000100800 */
[----:B------:R-:W4:Y:S01]  /*d060*/  LDL.LU.64 R52, [R1+0x448] ;  /* 0x0004480001347983 */ /* 0x000f220000300a00 */
[----:B-1----:R-:W-:-:S03]  /*d070*/  IMAD.MOV.U32 R0, RZ, RZ, R55 ;  /* 0x000000ffff007224 */ /* 0x002fc600078e0037 */
[----:B--2---:R-:W2:Y:S04]  /*d080*/  LDL.LU.64 R54, [R1+0x5c0] ;  /* 0x0005c00001367983 */ /* 0x004ea80000300a00 */
[----:B------:R3:W-:Y:S02]  /*d090*/  STL [R1+0x408], R0 ;  /* 0x0004080001007387 */ /* 0x0007e40000100800 */
[----:B---3--:R-:W-:Y:S02]  /*d0a0*/  MOV R0, R41 ;  /* 0x0000002900007202 */ /* 0x008fe40000000f00 */
[----:B------:R-:W-:Y:S04]  /*d0b0*/  STL [R1+0x414], R40 ;  /* 0x0004142801007387 */ /* 0x000fe80000100800 */
[----:B------:R1:W-:Y:S04]  /*d0c0*/  STL [R1+0x410], R0 ;  /* 0x0004100001007387 */ /* 0x0003e80000100800 */
[----:B----4-:R3:W-:Y:S01]  /*d0d0*/  STL [R1+0x41c], R42 ;  /* 0x00041c2a01007387 */ /* 0x0107e20000100800 */
[----:B-1----:R-:W-:-:S05]  /*d0e0*/  IMAD.MOV.U32 R0, RZ, RZ, R43 ;  /* 0x000000ffff007224 */ /* 0x002fca00078e002b */
[----:B------:R1:W-:Y:S04]  /*d0f0*/  STL [R1+0x418], R0 ;  /* 0x0004180001007387 */ /* 0x0003e80000100800 */
[----:B------:R-:W-:Y:S04]  /*d100*/  STL [R1+0x424], R44 ;  /* 0x0004242c01007387 */ /* 0x000fe80000100800 */
[----:B---3--:R-:W3:Y:S01]  /*d110*/  LDL.LU.64 R42, [R1+0x5e0] ;  /* 0x0005e000012a7983 */ /* 0x008ee20000300a00 */
[----:B-1----:R-:W-:Y:S02]  /*d120*/  IMAD.MOV.U32 R0, RZ, RZ, R45 ;  /* 0x000000ffff007224 */ /* 0x002fe400078e002d */
[----:B------:R-:W-:-:S02]  /*d130*/  IMAD.MOV.U32 R40, RZ, RZ, R78 ;  /* 0x000000ffff287224 */ /* 0x000fc400078e004e */
[----:B------:R-:W-:Y:S01]  /*d140*/  IMAD.MOV.U32 R41, RZ, RZ, R79 ;  /* 0x000000ffff297224 */ /* 0x000fe200078e004f */
[----:B------:R-:W-:Y:S01]  /*d150*/  MOV R39, R77 ;  /* 0x0000004d00277202 */ /* 0x000fe20000000f00 */
[----:B------:R-:W-:Y:S02]  /*d160*/  IMAD.MOV.U32 R38, RZ, RZ, R76 ;  /* 0x000000ffff267224 */ /* 0x000fe400078e004c */
[----:B------:R-:W-:Y:S02]  /*d170*/  IMAD.MOV.U32 R32, RZ, RZ, R64 ;  /* 0x000000ffff207224 */ /* 0x000fe400078e0040 */
[----:B------:R-:W-:Y:S01]  /*d180*/  IMAD.MOV.U32 R33, RZ, RZ, R65 ;  /* 0x000000ffff217224 */ /* 0x000fe200078e0041 */
[----:B------:R-:W-:Y:S04]  /*d190*/  STL [R1+0x42c], R46 ;  /* 0x00042c2e01007387 */ /* 0x000fe80000100800 */
[----:B------:R1:W-:Y:S04]  /*d1a0*/  STL [R1+0x420], R0 ;  /* 0x0004200001007387 */ /* 0x0003e80000100800 */
[----:B------:R-:W-:Y:S01]  /*d1b0*/  STL [R1+0x434], R48 ;  /* 0x0004343001007387 */ /* 0x000fe20000100800 */
[----:B-1----:R-:W-:-:S05]  /*d1c0*/  IMAD.MOV.U32 R0, RZ, RZ, R47 ;  /* 0x000000ffff007224 */ /* 0x002fca00078e002f */
[----:B------:R1:W-:Y:S04]  /*d1d0*/  STL [R1+0x428], R0 ;  /* 0x0004280001007387 */ /* 0x0003e80000100800 */
[----:B------:R-:W-:Y:S01]  /*d1e0*/  STL [R1+0x43c], R50 ;  /* 0x00043c3201007387 */ /* 0x000fe20000100800 */
[----:B-1----:R-:W-:-:S05]  /*d1f0*/  MOV R0, R49 ;  /* 0x0000003100007202 */ /* 0x002fca0000000f00 */
[----:B------:R1:W-:Y:S04]  /*d200*/  STL [R1+0x430], R0 ;  /* 0x0004300001007387 */ /* 0x0003e80000100800 */
[----:B------:R-:W-:Y:S01]  /*d210*/  STL [R1+0x444], R52 ;  /* 0x0004443401007387 */ /* 0x000fe20000100800 */
[----:B-1----:R-:W-:-:S05]  /*d220*/  IMAD.MOV.U32 R0, RZ, RZ, R51 ;  /* 0x000000ffff007224 */ /* 0x002fca00078e0033 */
[----:B------:R1:W-:Y:S04]  /*d230*/  STL [R1+0x438], R0 ;  /* 0x0004380001007387 */ /* 0x0003e80000100800 */
[----:B--2---:R-:W-:Y:S01]  /*d240*/  STL [R1+0x44c], R54 ;  /* 0x00044c3601007387 */ /* 0x004fe20000100800 */
[----:B-1----:R-:W-:-:S05]  /*d250*/  IMAD.MOV.U32 R0, RZ, RZ, R53 ;  /* 0x000000ffff007224 */ /* 0x002fca00078e0035 */
[----:B------:R1:W-:Y:S04]  /*d260*/  STL [R1+0x440], R0 ;  /* 0x0004400001007387 */ /* 0x0003e80000100800 */
[----:B------:R-:W-:Y:S01]  /*d270*/  STL [R1+0x454], R58 ;  /* 0x0004543a01007387 */ /* 0x000fe20000100800 */
[----:B-1----:R-:W-:-:S05]  /*d280*/  IMAD.MOV.U32 R0, RZ, RZ, R55 ;  /* 0x000000ffff007224 */ /* 0x002fca00078e0037 */
[----:B------:R1:W-:Y:S04]  /*d290*/  STL [R1+0x448], R0 ;  /* 0x0004480001007387 */ /* 0x0003e80000100800 */
[----:B------:R-:W-:Y:S01]  /*d2a0*/  STL [R1+0x45c], R60 ;  /* 0x00045c3c01007387 */ /* 0x000fe20000100800 */
[----:B-1----:R-:W-:-:S05]  /*d2b0*/  IMAD.MOV.U32 R0, RZ, RZ, R59 ;  /* 0x000000ffff007224 */ /* 0x002fca00078e003b */
[----:B------:R1:W-:Y:S04]  /*d2c0*/  STL [R1+0x450], R0 ;  /* 0x0004500001007387 */ /* 0x0003e80000100800 */
[----:B------:R-:W-:Y:S01]  /*d2d0*/  STL [R1+0x464], R62 ;  /* 0x0004643e01007387 */ /* 0x000fe20000100800 */
[----:B-1----:R-:W-:-:S05]  /*d2e0*/  IMAD.MOV.U32 R0, RZ, RZ, R61 ;  /* 0x000000ffff007224 */ /* 0x002fca00078e003d */
[----:B------:R1:W-:Y:S02]  /*d2f0*/  STL [R1+0x458], R0 ;  /* 0x0004580001007387 */ /* 0x0003e40000100800 */
[----:B-1----:R-:W-:-:S05]  /*d300*/  MOV R0, R63 ;  /* 0x0000003f00007202 */ /* 0x002fca0000000f00 */
[----:B------:R1:W-:Y:S04]  /*d310*/  STL [R1+0x460], R0 ;  /* 0x0004600001007387 */ /* 0x0003e80000100800 */
[----:B---3--:R2:W-:Y:S04]  /*d320*/  STL [R1+0x46c], R42 ;  /* 0x00046c2a01007387 */ /* 0x0085e80000100800 */
[----:B------:R-:W3:Y:S01]  /*d330*/  LDL.LU.64 R48, [R1+0x5f8] ;  /* 0x0005f80001307983 */ /* 0x000ee20000300a00 */
[----:B------:R-:W-:-:S03]  /*d340*/  MOV R46, R56 ;  /* 0x00000038002e7202 */ /* 0x000fc60000000f00 */
[----:B------:R-:W4:Y:S01]  /*d350*/  LDL.LU.64 R78, [R1+0x598] ;  /* 0x00059800014e7983 */ /* 0x000f220000300a00 */
[----:B------:R-:W-:-:S03]  /*d360*/  IMAD.MOV.U32 R47, RZ, RZ, R57 ;  /* 0x000000ffff2f7224 */ /* 0x000fc600078e0039 */
[----:B------:R-:W3:Y:S04]  /*d370*/  LDL.LU.64 R50, [R1+0x5b0] ;  /* 0x0005b00001327983 */ /* 0x000ee80000300a00 */
[----:B------:R-:W4:Y:S04]  /*d380*/  LDL.LU.64 R44, [R1+0x5d8] ;  /* 0x0005d800012c7983 */ /* 0x000f280000300a00 */
[----:B------:R-:W3:Y:S04]  /*d390*/  LDL.LU.64 R52, [R1+0x578] ;  /* 0x0005780001347983 */ /* 0x000ee80000300a00 */
[----:B------:R-:W3:Y:S04]  /*d3a0*/  LDL.LU.64 R56, [R1+0x670] ;  /* 0x0006700001387983 */ /* 0x000ee80000300a00 */
[----:B------:R-:W3:Y:S04]  /*d3b0*/  LDL.LU.64 R76, [R1+0x590] ;  /* 0x00059000014c7983 */ /* 0x000ee80000300a00 */
[----:B------:R-:W3:Y:S04]  /*d3c0*/  LDL.LU.64 R54, [R1+0x638] ;  /* 0x0006380001367983 */ /* 0x000ee80000300a00 */
[----:B------:R-:W3:Y:S04]  /*d3d0*/  LDL.LU.64 R64, [R1+0x5d0] ;  /* 0x0005d00001407983 */ /* 0x000ee80000300a00 */
[----:B------:R-:W3:Y:S04]  /*d3e0*/  LDL.LU.64 R58, [R1+0x618] ;  /* 0x00061800013a7983 */ /* 0x000ee80000300a00 */
[----:B------:R-:W4:Y:S04]  /*d3f0*/  LDL.LU.64 R34, [R1+0x558] ;  /* 0x0005580001227983 */ /* 0x000f280000300a00 */
[----:B------:R-:W3:Y:S01]  /*d400*/  LDL.LU.64 R62, [R1+0x5f0] ;  /* 0x0005f000013e7983 */ /* 0x000ee20000300a00 */
[----:B-1----:R-:W-:-:S03]  /*d410*/  IMAD.MOV.U32 R0, RZ, RZ, R43 ;  /* 0x000000ffff007224 */ /* 0x002fc600078e002b */
[----:B------:R-:W3:Y:S04]  /*d420*/  LDL.LU.64 R60, [R1+0x660] ;  /* 0x00066000013c7983 */ /* 0x000ee80000300a00 */
[----:B------:R-:W3:Y:S04]  /*d430*/  LDL.LU.64 R36, [R1+0x600] ;  /* 0x0006000001247983 */ /* 0x000ee80000300a00 */
[----:B------:R1:W-:Y:S04]  /*d440*/  STL [R1+0x468], R0 ;  /* 0x0004680001007387 */ /* 0x0003e80000100800 */
[----:B--2---:R-:W2:Y:S04]  /*d450*/  LDL.LU.64 R42, [R1+0x620] ;  /* 0x00062000012a7983 */ /* 0x004ea80000300a00 */
[----:B------:R1:W-:Y:S02]  /*d460*/  STL [R1+0x474], R46 ;  /* 0x0004742e01007387 */ /* 0x0003e40000100800 */
[----:B-1----:R-:W-:-:S02]  /*d470*/  MOV R0, R47 ;  /* 0x0000002f00007202 */ /* 0x002fc40000000f00 */
[----:B------:R-:W2:Y:S04]  /*d480*/  LDL.LU.64 R46, [R1+0x580] ;  /* 0x00058000012e7983 */ /* 0x000ea80000300a00 */
[----:B------:R1:W-:Y:S04]  /*d490*/  STL [R1+0x470], R0 ;  /* 0x0004700001007387 */ /* 0x0003e80000100800 */
[----:B------:R-:W-:Y:S01]  /*d4a0*/  STL [R1+0x47c], R32 ;  /* 0x00047c2001007387 */ /* 0x000fe20000100800 */
[----:B-1----:R-:W-:-:S05]  /*d4b0*/  IMAD.MOV.U32 R0, RZ, RZ, R33 ;  /* 0x000000ffff007224 */ /* 0x002fca00078e0021 */
[----:B------:R4:W-:Y:S02]  /*d4c0*/  STL [R1+0x478], R0 ;  /* 0x0004780001007387 */ /* 0x0009e40000100800 */
[----:B----4-:R-:W-:Y:S02]  /*d4d0*/  IMAD.MOV.U32 R0, RZ, RZ, R35 ;  /* 0x000000ffff007224 */ /* 0x010fe400078e0023 */
[----:B------:R-:W-:Y:S04]  /*d4e0*/  STL [R1+0x484], R34 ;  /* 0x0004842201007387 */ /* 0x000fe80000100800 */
[----:B------:R3:W-:Y:S02]  /*d4f0*/  STL [R1+0x480], R0 ;  /* 0x0004800001007387 */ /* 0x0007e40000100800 */
[----:B---3--:R-:W-:-:S02]  /*d500*/  IMAD.MOV.U32 R0, RZ, RZ, R37 ;  /* 0x000000ffff007224 */ /* 0x008fc400078e0025 */
[----:B------:R-:W-:Y:S04]  /*d510*/  STL [R1+0x48c], R36 ;  /* 0x00048c2401007387 */ /* 0x000fe80000100800 */
[----:B------:R1:W-:Y:S04]  /*d520*/  STL [R1+0x488], R0 ;  /* 0x0004880001007387 */ /* 0x0003e80000100800 */
[----:B------:R-:W-:Y:S01]  /*d530*/  STL [R1+0x494], R38 ;  /* 0x0004942601007387 */ /* 0x000fe20000100800 */
[----:B-1----:R-:W-:-:S03]  /*d540*/  MOV R0, R39 ;  /* 0x0000002700007202 */ /* 0x002fc60000000f00 */
[----:B--2---:R-:W-:Y:S04]  /*d550*/  STL [R1+0x49c], R46 ;  /* 0x00049c2e01007387 */ /* 0x004fe80000100800 */
[----:B------:R1:W-:Y:S02]  /*d560*/  STL [R1+0x490], R0 ;  /* 0x0004900001007387 */ /* 0x0003e40000100800 */
[----:B-1----:R-:W-:Y:S02]  /*d570*/  IMAD.MOV.U32 R0, RZ, RZ, R47 ;  /* 0x000000ffff007224 */ /* 0x002fe400078e002f */
[----:B------:R-:W2:Y:S04]  /*d580*/  LDL.LU.64 R46, [R1+0x640] ;  /* 0x00064000012e7983 */ /* 0x000ea80000300a00 */
        /* <DEDUP_REMOVED lines=8> */
[----:B-1----:R-:W-:-:S05]  /*d610*/  MOV R0, R45 ;  /* 0x0000002d00007202 */ /* 0x002fca0000000f00 */
[----:B------:R1:W-:Y:S04]  /*d620*/  STL [R1+0x4b0], R0 ;  /* 0x0004b00001007387 */ /* 0x0003e80000100800 */
[----:B------:R3:W-:Y:S01]  /*d630*/  STL [R1+0x4bc], R78 ;  /* 0x0004bc4e01007387 */ /* 0x0007e20000100800 */
[----:B-1----:R-:W-:Y:S02]  /*d640*/  IMAD.MOV.U32 R0, RZ, RZ, R79 ;  /* 0x000000ffff007224 */ /* 0x002fe400078e004f */
[----:B---3--:R-:W-:Y:S01]  /*d650*/  IMAD.MOV.U32 R78, RZ, RZ, R80 ;  /* 0x000000ffff4e7224 */ /* 0x008fe200078e0050 */
[----:B------:R-:W-:Y:S01]  /*d660*/  MOV R80, R82 ;  /* 0x0000005200507202 */ /* 0x000fe20000000f00 */
[----:B------:R-:W-:Y:S01]  /*d670*/  IMAD.MOV.U32 R79, RZ, RZ, R81 ;  /* 0x000000ffff4f7224 */ /* 0x000fe200078e0051 */
[----:B------:R2:W-:Y:S01]  /*d680*/  STL [R1+0x4b8], R0 ;  /* 0x0004b80001007387 */ /* 0x0005e20000100800 */
[----:B------:R-:W-:-:S02]  /*d690*/  IMAD.MOV.U32 R81, RZ, RZ, R83 ;  /* 0x000000ffff517224 */ /* 0x000fc400078e0053 */
[----:B------:R-:W-:Y:S02]  /*d6a0*/  IMAD.MOV.U32 R82, RZ, RZ, R84 ;  /* 0x000000ffff527224 */ /* 0x000fe400078e0054 */
[----:B------:R-:W-:Y:S02]  /*d6b0*/  IMAD.MOV.U32 R83, RZ, RZ, R85 ;  /* 0x000000ffff537224 */ /* 0x000fe400078e0055 */
[----:B------:R-:W3:Y:S04]  /*d6c0*/  LDL.LU.64 R84, [R1+0x690] ;  /* 0x0006900001547983 */ /* 0x000ee80000300a00 */
[----:B------:R-:W-:Y:S04]  /*d6d0*/  STL [R1+0x4c4], R8 ;  /* 0x0004c40801007387 */ /* 0x000fe80000100800 */
[----:B------:R-:W-:Y:S01]  /*d6e0*/  STL [R1+0x4c0], R9 ;  /* 0x0004c00901007387 */ /* 0x000fe20000100800 */
        /* <DEDUP_REMOVED lines=10> */
[----:B------:R-:W-:Y:S02]  /*d790*/  IMAD.MOV.U32 R44, RZ, RZ, R70 ;  /* 0x000000ffff2c7224 */ /* 0x000fe400078e0046 */
[----:B------:R-:W-:Y:S01]  /*d7a0*/  IMAD.MOV.U32 R45, RZ, RZ, R71 ;  /* 0x000000ffff2d7224 */ /* 0x000fe200078e0047 */
[----:B--2---:R-:W-:Y:S01]  /*d7b0*/  MOV R0, R47 ;  /* 0x0000002f00007202 */ /* 0x004fe20000000f00 */
[----:B------:R-:W-:Y:S04]  /*d7c0*/  STL [R1+0x4cc], R46 ;  /* 0x0004cc2e01007387 */ /* 0x000fe80000100800 */
[----:B------:R-:W-:Y:S04]  /*d7d0*/  STL [R1+0x4d4], R48 ;  /* 0x0004d43001007387 */ /* 0x000fe80000100800 */
        /* <DEDUP_REMOVED lines=17> */
[----:B------:R1:W-:Y:S01]  /*d8f0*/  STL [R1+0x4f8], R0 ;  /* 0x0004f80001007387 */ /* 0x0003e20000100800 */
[----:B------:R-:W-:-:S03]  /*d900*/  MOV R56, R60 ;  /* 0x0000003c00387202 */ /* 0x000fc60000000f00 */
[----:B------:R-:W-:Y:S01]  /*d910*/  STL [R1+0x504], R76 ;  /* 0x0005044c01007387 */ /* 0x000fe20000100800 */
[----:B-1----:R-:W-:Y:S02]  /*d920*/  IMAD.MOV.U32 R0, RZ, RZ, R77 ;  /* 0x000000ffff007224 */ /* 0x002fe400078e004d */
[----:B------:R-:W-:-:S03]  /*d930*/  IMAD.MOV.U32 R57, RZ, RZ, R61 ;  /* 0x000000ffff397224 */ /* 0x000fc600078e003d */
[----:B------:R1:W-:Y:S04]  /*d940*/  STL [R1+0x500], R0 ;  /* 0x0005000001007387 */ /* 0x0003e80000100800 */
[----:B---3--:R2:W-:Y:S04]  /*d950*/  STL [R1+0x50c], R84 ;  /* 0x00050c5401007387 */ /* 0x0085e80000100800 */
[----:B------:R-:W3:Y:S01]  /*d960*/  LDL.LU.64 R58, [R1+0x648] ;  /* 0x00064800013a7983 */ /* 0x000ee20000300a00 */
[----:B-1----:R-:W-:-:S03]  /*d970*/  IMAD.MOV.U32 R0, RZ, RZ, R85 ;  /* 0x000000ffff007224 */ /* 0x002fc600078e0055 */
[----:B------:R-:W4:Y:S04]  /*d980*/  LDL.LU.64 R60, [R1+0x708] ;  /* 0x00070800013c7983 */ /* 0x000f280000300a00 */
[----:B------:R-:W4:Y:S04]  /*d990*/  LDL.LU.64 R62, [R1+0x730] ;  /* 0x00073000013e7983 */ /* 0x000f280000300a00 */
[----:B------:R-:W4:Y:S04]  /*d9a0*/  LDL.LU.64 R76, [R1+0x6f0] ;  /* 0x0006f000014c7983 */ /* 0x000f280000300a00 */
[----:B------:R-:W4:Y:S04]  /*d9b0*/  LDL.LU.64 R86, [R1+0x6d8] ;  /* 0x0006d80001567983 */ /* 0x000f280000300a00 */
[----:B------:R-:W4:Y:S01]  /*d9c0*/  LDL.LU.64 R64, [R1+0x6c8] ;  /* 0x0006c80001407983 */ /* 0x000f220000300a00 */
[----:B------:R-:W-:-:S03]  /*d9d0*/  IMAD.MOV.U32 R46, RZ, RZ, R72 ;  /* 0x000000ffff2e7224 */ /* 0x000fc600078e0048 */
[----:B------:R-:W4:Y:S01]  /*d9e0*/  LDL.LU.64 R66, [R1+0x700] ;  /* 0x0007000001427983 */ /* 0x000f220000300a00 */
[----:B------:R-:W-:-:S03]  /*d9f0*/  MOV R47, R73 ;  /* 0x00000049002f7202 */ /* 0x000fc60000000f00 */
[----:B------:R-:W4:Y:S01]  /*da00*/  LDL.LU.64 R68, [R1+0x6c0] ;  /* 0x0006c00001447983 */ /* 0x000f220000300a00 */
[----:B------:R-:W-:-:S03]  /*da10*/  IMAD.MOV.U32 R48, RZ, RZ, R78 ;  /* 0x000000ffff307224 */ /* 0x000fc600078e004e */
[----:B------:R1:W-:Y:S01]  /*da20*/  STL [R1+0x508], R0 ;  /* 0x0005080001007387 */ /* 0x0003e20000100800 */
[----:B------:R-:W-:-:S03]  /*da30*/  IMAD.MOV.U32 R49, RZ, RZ, R79 ;  /* 0x000000ffff317224 */ /* 0x000fc600078e004f */
[----:B------:R-:W4:Y:S01]  /*da40*/  LDL.LU.64 R70, [R1+0x680] ;  /* 0x0006800001467983 */ /* 0x000f220000300a00 */
[----:B------:R-:W-:Y:S01]  /*da50*/  MOV R52, R80 ;  /* 0x0000005000347202 */ /* 0x000fe20000000f00 */
[----:B------:R-:W-:Y:S02]  /*da60*/  IMAD.MOV.U32 R53, RZ, RZ, R81 ;  /* 0x000000ffff357224 */ /* 0x000fe400078e0051 */
[----:B------:R-:W4:Y:S01]  /*da70*/  LDL.LU.64 R72, [R1+0x678] ;  /* 0x0006780001487983 */ /* 0x000f220000300a00 */
[----:B------:R-:W-:-:S03]  /*da80*/  IMAD.MOV.U32 R50, RZ, RZ, R82 ;  /* 0x000000ffff327224 */ /* 0x000fc600078e0052 */
[----:B------:R-:W-:Y:S01]  /*da90*/  STL [R1+0x514], R36 ;  /* 0x0005142401007387 */ /* 0x000fe20000100800 */
[----:B------:R-:W-:-:S03]  /*daa0*/  IMAD.MOV.U32 R51, RZ, RZ, R83 ;  /* 0x000000ffff337224 */ /* 0x000fc600078e0053 */
[----:B------:R-:W4:Y:S04]  /*dab0*/  LDL.LU.64 R78, [R1+0x740] ;  /* 0x00074000014e7983 */ /* 0x000f280000300a00 */
[----:B------:R-:W4:Y:S04]  /*dac0*/  LDL.LU.64 R80, [R1+0x628] ;  /* 0x0006280001507983 */ /* 0x000f280000300a00 */
[----:B------:R-:W4:Y:S04]  /*dad0*/  LDL.LU.64 R82, [R1+0x718] ;  /* 0x0007180001527983 */ /* 0x000f280000300a00 */
[----:B--2---:R-:W2:Y:S01]  /*dae0*/  LDL.LU.64 R84, [R1+0x5c8] ;  /* 0x0005c80001547983 */ /* 0x004ea20000300a00 */
[----:B-1----:R-:W-:-:S03]  /*daf0*/  IMAD.MOV.U32 R0, RZ, RZ, R37 ;  /* 0x000000ffff007224 */ /* 0x002fc600078e0025 */
[----:B------:R-:W-:Y:S04]  /*db00*/  STL [R1+0x51c], R38 ;  /* 0x00051c2601007387 */ /* 0x000fe80000100800 */
[----:B------:R1:W-:Y:S04]  /*db10*/  STL [R1+0x510], R0 ;  /* 0x0005100001007387 */ /* 0x0003e80000100800 */
[----:B------:R-:W-:Y:S01]  /*db20*/  STL [R1+0x524], R40 ;  /* 0x0005242801007387 */ /* 0x000fe20000100800 */
[----:B-1----:R-:W-:-:S05]  /*db30*/  MOV R0, R39 ;  /* 0x0000002700007202 */ /* 0x002fca0000000f00 */
[----:B------:R1:W-:Y:S04]  /*db40*/  STL [R1+0x518], R0 ;  /* 0x0005180001007387 */ /* 0x0003e80000100800 */
[----:B------:R-:W-:Y:S01]  /*db50*/  STL [R1+0x52c], R42 ;  /* 0x00052c2a01007387 */ /* 0x000fe20000100800 */
[----:B-1----:R-:W-:-:S05]  /*db60*/  IMAD.MOV.U32 R0, RZ, RZ, R41 ;  /* 0x000000ffff007224 */ /* 0x002fca00078e0029 */
[----:B------:R1:W-:Y:S02]  /*db70*/  STL [R1+0x520], R0 ;  /* 0x0005200001007387 */ /* 0x0003e40000100800 */
[----:B-1----:R-:W-:-:S05]  /*db80*/  IMAD.MOV.U32 R0, RZ, RZ, R43 ;  /* 0x000000ffff007224 */ /* 0x002fca00078e002b */
[----:B------:R1:W-:Y:S04]  /*db90*/  STL [R1+0x528], R0 ;  /* 0x0005280001007387 */ /* 0x0003e80000100800 */
[----:B------:R-:W-:Y:S01]  /*dba0*/  STL [R1+0x534], R56 ;  /* 0x0005343801007387 */ /* 0x000fe20000100800 */
[----:B-1----:R-:W-:-:S05]  /*dbb0*/  IMAD.MOV.U32 R0, RZ, RZ, R57 ;  /* 0x000000ffff007224 */ /* 0x002fca00078e0039 */
[----:B------:R1:W-:Y:S01]  /*dbc0*/  STL [R1+0x530], R0 ;  /* 0x0005300001007387 */ /* 0x0003e20000100800 */
[----:B------:R-:W-:Y:S02]  /*dbd0*/  IMAD.MOV.U32 R42, RZ, RZ, R50 ;  /* 0x000000ffff2a7224 */ /* 0x000fe400078e0032 */
[----:B------:R-:W-:Y:S01]  /*dbe0*/  IMAD.MOV.U32 R43, RZ, RZ, R51 ;  /* 0x000000ffff2b7224 */ /* 0x000fe200078e0033 */
[----:B------:R-:W-:Y:S01]  /*dbf0*/  STL [R1+0x53c], R74 ;  /* 0x00053c4a01007387 */ /* 0x000fe20000100800 */
[----:B-1----:R-:W-:Y:S01]  /*dc00*/  IMAD.MOV.U32 R0, RZ, RZ, R75 ;  /* 0x000000ffff007224 */ /* 0x002fe200078e004b */
[----:B------:R-:W-:Y:S01]  /*dc10*/  MOV R41, R45 ;  /* 0x0000002d00297202 */ /* 0x000fe20000000f00 */
[----:B------:R-:W-:Y:S01]  /*dc20*/  IMAD.MOV.U32 R40, RZ, RZ, R44 ;  /* 0x000000ffff287224 */ /* 0x000fe200078e002c */
[----:B------:R-:W-:Y:S02]  /*dc30*/  MOV R39, R49 ;  /* 0x0000003100277202 */ /* 0x000fe40000000f00 */
[----:B------:R1:W-:Y:S01]  /*dc40*/  STL [R1+0x538], R0 ;  /* 0x0005380001007387 */ /* 0x0003e20000100800 */
[----:B------:R-:W-:Y:S01]  /*dc50*/  IMAD.MOV.U32 R38, RZ, RZ, R48 ;  /* 0x000000ffff267224 */ /* 0x000fe200078e0030 */
[----:B------:R-:W-:Y:S01]  /*dc60*/  MOV R45, R55 ;  /* 0x00000037002d7202 */ /* 0x000fe20000000f00 */
[----:B------:R-:W-:-:S02]  /*dc70*/  IMAD.MOV.U32 R44, RZ, RZ, R54 ;  /* 0x000000ffff2c7224 */ /* 0x000fc400078e0036 */
[----:B------:R-:W-:Y:S02]  /*dc80*/  IMAD.MOV.U32 R36, RZ, RZ, R46 ;  /* 0x000000ffff247224 */ /* 0x000fe400078e002e */
[----:B------:R-:W-:Y:S02]  /*dc90*/  IMAD.MOV.U32 R37, RZ, RZ, R47 ;  /* 0x000000ffff257224 */ /* 0x000fe400078e002f */
[----:B---3--:R-:W-:Y:S02]  /*dca0*/  IMAD.MOV.U32 R54, RZ, RZ, R58 ;  /* 0x000000ffff367224 */ /* 0x008fe400078e003a */
[----:B------:R-:W-:Y:S01]  /*dcb0*/  IMAD.MOV.U32 R55, RZ, RZ, R59 ;  /* 0x000000ffff377224 */ /* 0x000fe200078e003b */
[----:B----4-:R-:W-:Y:S01]  /*dcc0*/  MOV R46, R60 ;  /* 0x0000003c002e7202 */ /* 0x010fe20000000f00 */
[----:B------:R-:W-:Y:S02]  /*dcd0*/  IMAD.MOV.U32 R47, RZ, RZ, R61 ;  /* 0x000000ffff2f7224 */ /* 0x000fe400078e003d */
[----:B------:R-:W-:-:S02]  /*dce0*/  IMAD.MOV.U32 R56, RZ, RZ, R62 ;  /* 0x000000ffff387224 */ /* 0x000fc400078e003e */
[----:B------:R-:W-:Y:S01]  /*dcf0*/  IMAD.MOV.U32 R57, RZ, RZ, R63 ;  /* 0x000000ffff397224 */ /* 0x000fe200078e003f */
[----:B------:R-:W-:Y:S01]  /*dd00*/  MOV R48, R64 ;  /* 0x0000004000307202 */ /* 0x000fe20000000f00 */
[----:B------:R-:W-:Y:S02]  /*dd10*/  IMAD.MOV.U32 R49, RZ, RZ, R65 ;  /* 0x000000ffff317224 */ /* 0x000fe400078e0041 */
[----:B------:R-:W-:Y:S02]  /*dd20*/  IMAD.MOV.U32 R58, RZ, RZ, R66 ;  /* 0x000000ffff3a7224 */ /* 0x000fe400078e0042 */
[----:B------:R-:W-:Y:S01]  /*dd30*/  IMAD.MOV.U32 R59, RZ, RZ, R67 ;  /* 0x000000ffff3b7224 */ /* 0x000fe200078e0043 */
[----:B------:R-:W-:Y:S01]  /*dd40*/  MOV R60, R68 ;  /* 0x00000044003c7202 */ /* 0x000fe20000000f00 */
[----:B------:R-:W-:Y:S02]  /*dd50*/  IMAD.MOV.U32 R61, RZ, RZ, R69 ;  /* 0x000000ffff3d7224 */ /* 0x000fe400078e0045 */
[----:B------:R-:W-:-:S02]  /*dd60*/  IMAD.MOV.U32 R50, RZ, RZ, R70 ;  /* 0x000000ffff327224 */ /* 0x000fc400078e0046 */
[----:B------:R-:W-:Y:S01]  /*dd70*/  IMAD.MOV.U32 R51, RZ, RZ, R71 ;  /* 0x000000ffff337224 */ /* 0x000fe200078e0047 */
[----:B------:R-:W-:Y:S01]  /*dd80*/  MOV R62, R72 ;  /* 0x00000048003e7202 */ /* 0x000fe20000000f00 */
[----:B------:R-:W-:Y:S02]  /*dd90*/  IMAD.MOV.U32 R63, RZ, RZ, R73 ;  /* 0x000000ffff3f7224 */ /* 0x000fe400078e0049 */
[----:B------:R-:W-:Y:S01]  /*dda0*/  IMAD.MOV.U32 R64, RZ, RZ, R78 ;  /* 0x000000ffff407224 */ /* 0x000fe200078e004e */
[----:B------:R-:W-:Y:S01]  /*ddb0*/  MOV R65, R79 ;  /* 0x0000004f00417202 */ /* 0x000fe20000000f00 */
[----:B------:R-:W-:Y:S02]  /*ddc0*/  IMAD.MOV.U32 R66, RZ, RZ, R80 ;  /* 0x000000ffff427224 */ /* 0x000fe400078e0050 */
[----:B------:R-:W-:Y:S01]  /*ddd0*/  IMAD.MOV.U32 R67, RZ, RZ, R81 ;  /* 0x000000ffff437224 */ /* 0x000fe200078e0051 */
[----:B--2---:R2:W-:Y:S01]  /*dde0*/  STL [R1+0x544], R84 ;  /* 0x0005445401007387 */ /* 0x0045e20000100800 */
[----:B-1----:R-:W-:-:S03]  /*ddf0*/  IMAD.MOV.U32 R0, RZ, RZ, R85 ;  /* 0x000000ffff007224 */ /* 0x002fc600078e0055 */
[----:B------:R-:W3:Y:S04]  /*de00*/  LDL.LU.64 R70, [R1+0x6e0] ;  /* 0x0006e00001467983 */ /* 0x000ee80000300a00 */
[----:B------:R-:W4:Y:S01]  /*de10*/  LDL.LU.64 R74, [R1+0x720] ;  /* 0x00072000014a7983 */ /* 0x000f220000300a00 */
[----:B------:R-:W-:-:S03]  /*de20*/  IMAD.MOV.U32 R68, RZ, RZ, R82 ;  /* 0x000000ffff447224 */ /* 0x000fc600078e0052 */
[----:B------:R-:W4:Y:S01]  /*de30*/  LDL.LU.64 R72, [R1+0x698] ;  /* 0x0006980001487983 */ /* 0x000f220000300a00 */
[----:B------:R-:W-:-:S03]  /*de40*/  MOV R69, R83 ;  /* 0x0000005300457202 */ /* 0x000fc60000000f00 */
[----:B------:R-:W4:Y:S04]  /*de50*/  LDL.LU.64 R78, [R1+0x748] ;  /* 0x00074800014e7983 */ /* 0x000f280000300a00 */
[----:B------:R1:W-:Y:S04]  /*de60*/  STL [R1+0x540], R0 ;  /* 0x0005400001007387 */ /* 0x0003e80000100800 */
[----:B------:R-:W4:Y:S04]  /*de70*/  LDL.LU.64 R80, [R1+0x6e8] ;  /* 0x0006e80001507983 */ /* 0x000f280000300a00 */
[----:B------:R-:W4:Y:S04]  /*de80*/  LDL.LU.64 R82, [R1+0x728] ;  /* 0x0007280001527983 */ /* 0x000f280000300a00 */
[----:B--2---:R-:W2:Y:S01]  /*de90*/  LDL.LU.64 R84, [R1+0x6a8] ;  /* 0x0006a80001547983 */ /* 0x004ea20000300a00 */
[----:B-1----:R-:W-:-:S03]  /*dea0*/  IMAD.MOV.U32 R0, RZ, RZ, R37 ;  /* 0x000000ffff007224 */ /* 0x002fc600078e0025 */
[----:B------:R-:W-:Y:S04]  /*deb0*/  STL [R1+0x54c], R36 ;  /* 0x00054c2401007387 */ /* 0x000fe80000100800 */
[----:B------:R-:W-:Y:S04]  /*dec0*/  STL [R1+0x554], R38 ;  /* 0x0005542601007387 */ /* 0x000fe80000100800 */
[----:B------:R1:W-:Y:S02]  /*ded0*/  STL [R1+0x548], R0 ;  /* 0x0005480001007387 */ /* 0x0003e40000100800 */
[----:B-1----:R-:W-:-:S05]  /*dee0*/  IMAD.MOV.U32 R0, RZ, RZ, R39 ;  /* 0x000000ffff007224 */ /* 0x002fca00078e0027 */
[----:B------:R1:W-:Y:S04]  /*def0*/  STL [R1+0x550], R0 ;  /* 0x0005500001007387 */ /* 0x0003e80000100800 */
[----:B------:R-:W-:Y:S01]  /*df00*/  STL [R1+0x55c], R40 ;  /* 0x00055c2801007387 */ /* 0x000fe20000100800 */
[----:B-1----:R-:W-:-:S05]  /*df10*/  MOV R0, R41 ;  /* 0x0000002900007202 */ /* 0x002fca0000000f00 */
[----:B------:R1:W-:Y:S04]  /*df20*/  STL [R1+0x558], R0 ;  /* 0x0005580001007387 */ /* 0x0003e80000100800 */
[----:B------:R1:W-:Y:S02]  /*df30*/  STL [R1+0x564], R52 ;  /* 0x0005643401007387 */ /* 0x0003e40000100800 */
[----:B-1----:R-:W-:-:S05]  /*df40*/  IMAD.MOV.U32 R0, RZ, RZ, R53 ;  /* 0x000000ffff007224 */ /* 0x002fca00078e0035 */
[----:B------:R1:W-:Y:S01]  /*df50*/  STL [R1+0x560], R0 ;  /* 0x0005600001007387 */ /* 0x0003e20000100800 */
[----:B------:R-:W-:Y:S01]  /*df60*/  IMAD.MOV.U32 R52, RZ, RZ, R66 ;  /* 0x000000ffff347224 */ /* 0x000fe200078e0042 */
[----:B------:R-:W-:Y:S01]  /*df70*/  MOV R66, R68 ;  /* 0x0000004400427202 */ /* 0x000fe20000000f00 */
[----:B------:R-:W-:Y:S01]  /*df80*/  IMAD.MOV.U32 R53, RZ, RZ, R67 ;  /* 0x000000ffff357224 */ /* 0x000fe200078e0043 */
[----:B------:R4:W-:Y:S01]  /*df90*/  STL [R1+0x56c], R76 ;  /* 0x00056c4c01007387 */ /* 0x0009e20000100800 */
[----:B------:R-:W-:Y:S02]  /*dfa0*/  IMAD.MOV.U32 R67, RZ, RZ, R69 ;  /* 0x000000ffff437224 */ /* 0x000fe400078e0045 */
[----:B-1----:R-:W-:-:S05]  /*dfb0*/  IMAD.MOV.U32 R0, RZ, RZ, R77 ;  /* 0x000000ffff007224 */ /* 0x002fca00078e004d */
[----:B------:R2:W-:Y:S01]  /*dfc0*/  STL [R1+0x568], R0 ;  /* 0x0005680001007387 */ /* 0x0005e20000100800 */
[----:B---3--:R-:W-:Y:S02]  /*dfd0*/  IMAD.MOV.U32 R68, RZ, RZ, R70 ;  /* 0x000000ffff447224 */ /* 0x008fe400078e0046 */
[----:B------:R-:W-:Y:S01]  /*dfe0*/  IMAD.MOV.U32 R69, RZ, RZ, R71 ;  /* 0x000000ffff457224 */ /* 0x000fe200078e0047 */
[----:B----4-:R-:W-:Y:S01]  /*dff0*/  MOV R70, R72 ;  /* 0x0000004800467202 */ /* 0x010fe20000000f00 */
[----:B------:R-:W-:Y:S02]  /*e000*/  IMAD.MOV.U32 R71, RZ, RZ, R73 ;  /* 0x000000ffff477224 */ /* 0x000fe400078e0049 */
[----:B------:R-:W-:Y:S01]  /*e010*/  IMAD.MOV.U32 R72, RZ, RZ, R78 ;  /* 0x000000ffff487224 */ /* 0x000fe200078e004e */
[----:B------:R-:W-:Y:S01]  /*e020*/  MOV R73, R79 ;  /* 0x0000004f00497202 */ /* 0x000fe20000000f00 */
[----:B------:R-:W-:Y:S02]  /*e030*/  IMAD.MOV.U32 R76, RZ, RZ, R82 ;  /* 0x000000ffff4c7224 */ /* 0x000fe400078e0052 */
[----:B--2---:R-:W-:Y:S01]  /*e040*/  IMAD.MOV.U32 R0, RZ, RZ, R85 ;  /* 0x000000ffff007224 */ /* 0x004fe200078e0055 */
[----:B------:R1:W-:Y:S01]  /*e050*/  STL [R1+0x574], R84 ;  /* 0x0005745401007387 */ /* 0x0003e20000100800 */
[----:B------:R-:W-:-:S03]  /*e060*/  IMAD.MOV.U32 R77, RZ, RZ, R83 ;  /* 0x000000ffff4d7224 */ /* 0x000fc600078e0053 */
[----:B------:R-:W2:Y:S04]  /*e070*/  LDL.LU.64 R78, [R1+0x6f8] ;  /* 0x0006f800014e7983 */ /* 0x000ea80000300a00 */
[----:B------:R-:W3:Y:S04]  /*e080*/  LDL.LU.64 R82, [R1+0x6b8] ;  /* 0x0006b80001527983 */ /* 0x000ee80000300a00 */
[----:B------:R4:W-:Y:S04]  /*e090*/  STL [R1+0x570], R0 ;  /* 0x0005700001007387 */ /* 0x0009e80000100800 */
[----:B-1----:R-:W3:Y:S01]  /*e0a0*/  LDL.LU.64 R84, [R1+0x6a0] ;  /* 0x0006a00001547983 */ /* 0x002ee20000300a00 */
[----:B----4-:R-:W-:-:S03]  /*e0b0*/  MOV R0, R43 ;  /* 0x0000002b00007202 */ /* 0x010fc60000000f00 */
[----:B------:R-:W-:Y:S04]  /*e0c0*/  STL [R1+0x57c], R42 ;  /* 0x00057c2a01007387 */ /* 0x000fe80000100800 */
[----:B------:R-:W-:Y:S04]  /*e0d0*/  STL [R1+0x584], R44 ;  /* 0x0005842c01007387 */ /* 0x000fe80000100800 */
[----:B------:R1:W-:Y:S02]  /*e0e0*/  STL [R1+0x578], R0 ;  /* 0x0005780001007387 */ /* 0x0003e40000100800 */
        /* <DEDUP_REMOVED lines=14> */
[----:B------:R-:W-:Y:S01]  /*e1d0*/  STL [R1+0x5ac], R74 ;  /* 0x0005ac4a01007387 */ /* 0x000fe20000100800 */
[----:B-1----:R-:W-:-:S05]  /*e1e0*/  IMAD.MOV.U32 R0, RZ, RZ, R75 ;  /* 0x000000ffff007224 */ /* 0x002fca00078e004b */
[----:B------:R1:W-:Y:S04]  /*e1f0*/  STL [R1+0x5a8], R0 ;  /* 0x0005a80001007387 */ /* 0x0003e80000100800 */
[----:B------:R4:W-:Y:S01]  /*e200*/  STL [R1+0x5b4], R80 ;  /* 0x0005b45001007387 */ /* 0x0009e20000100800 */
[----:B-1----:R-:W-:-:S05]  /*e210*/  IMAD.MOV.U32 R0, RZ, RZ, R81 ;  /* 0x000000ffff007224 */ /* 0x002fca00078e0051 */
[----:B------:R1:W-:Y:S01]  /*e220*/  STL [R1+0x5b0], R0 ;  /* 0x0005b00001007387 */ /* 0x0003e20000100800 */
[----:B------:R-:W-:Y:S01]  /*e230*/  IMAD.MOV.U32 R74, RZ, RZ, R76 ;  /* 0x000000ffff4a7224 */ /* 0x000fe200078e004c */
[----:B------:R-:W-:Y:S01]  /*e240*/  MOV R75, R77 ;  /* 0x0000004d004b7202 */ /* 0x000fe20000000f00 */
[----:B--2---:R-:W-:Y:S02]  /*e250*/  IMAD.MOV.U32 R76, RZ, RZ, R78 ;  /* 0x000000ffff4c7224 */ /* 0x004fe400078e004e */
[----:B------:R-:W-:Y:S01]  /*e260*/  IMAD.MOV.U32 R77, RZ, RZ, R79 ;  /* 0x000000ffff4d7224 */ /* 0x000fe200078e004f */
[----:B---3--:R-:W-:Y:S01]  /*e270*/  MOV R78, R82 ;  /* 0x00000052004e7202 */ /* 0x008fe20000000f00 */
[----:B------:R-:W-:Y:S01]  /*e280*/  IMAD.MOV.U32 R79, RZ, RZ, R83 ;  /* 0x000000ffff4f7224 */ /* 0x000fe200078e0053 */
[----:B------:R2:W-:Y:S04]  /*e290*/  STL [R1+0x5bc], R84 ;  /* 0x0005bc5401007387 */ /* 0x0005e80000100800 */
[----:B----4-:R-:W3:Y:S01]  /*e2a0*/  LDL.LU.64 R80, [R1+0x750] ;  /* 0x0007500001507983 */ /* 0x010ee20000300a00 */
[----:B-1----:R-:W-:-:S03]  /*e2b0*/  IMAD.MOV.U32 R0, RZ, RZ, R85 ;  /* 0x000000ffff007224 */ /* 0x002fc600078e0055 */
[----:B------:R-:W4:Y:S04]  /*e2c0*/  LDL.LU.64 R82, [R1+0x738] ;  /* 0x0007380001527983 */ /* 0x000f280000300a00 */
[----:B------:R1:W-:Y:S04]  /*e2d0*/  STL [R1+0x5b8], R0 ;  /* 0x0005b80001007387 */ /* 0x0003e80000100800 */
[----:B------:R-:W-:Y:S04]  /*e2e0*/  STL [R1+0x5c4], R54 ;  /* 0x0005c43601007387 */ /* 0x000fe80000100800 */
        /* <DEDUP_REMOVED lines=36> */
[----:B------:R1:W-:Y:S02]  /*e530*/  STL [R1+0x618], R0 ;  /* 0x0006180001007387 */ /* 0x0003e40000100800 */
[----:B-1----:R-:W-:Y:S02]  /*e540*/  IMAD.MOV.U32 R0, RZ, RZ, R79 ;  /* 0x000000ffff007224 */ /* 0x002fe400078e004f */
[----:B------:R-:W-:Y:S01]  /*e550*/  IMAD.MOV.U32 R6, RZ, RZ, R87 ;  /* 0x000000ffff067224 */ /* 0x000fe200078e0057 */
[----:B------:R-:W-:-:S04]  /*e560*/  SHF.R.S32.HI R5, RZ, 0x1f, R3 ;  /* 0x0000001fff057819 */ /* 0x000fc80000011403 */
[----:B------:R-:W-:-:S04]  /*e570*/  LEA.HI R5, R5, R3, RZ, 0x6 ;  /* 0x0000000305057211 */ /* 0x000fc800078f30ff */
[----:B------:R-:W-:Y:S01]  /*e580*/  SHF.R.S32.HI R5, RZ, 0x6, R5 ;  /* 0x00000006ff057819 */ /* 0x000fe20000011405 */
[----:B---3--:R-:W-:Y:S04]  /*e590*/  STL [R1+0x62c], R80 ;  /* 0x00062c5001007387 */ /* 0x008fe80000100800 */
[----:B------:R1:W-:Y:S04]  /*e5a0*/  STL [R1+0x620], R0 ;  /* 0x0006200001007387 */ /* 0x0003e80000100800 */
[----:B----4-:R-:W-:Y:S01]  /*e5b0*/  STL [R1+0x634], R82 ;  /* 0x0006345201007387 */ /* 0x010fe20000100800 */
[----:B-1----:R-:W-:-:S05]  /*e5c0*/  MOV R0, R81 ;  /* 0x0000005100007202 */ /* 0x002fca0000000f00 */
[----:B------:R1:W-:Y:S04]  /*e5d0*/  STL [R1+0x628], R0 ;  /* 0x0006280001007387 */ /* 0x0003e80000100800 */
[----:B--2---:R-:W-:Y:S01]  /*e5e0*/  STL [R1+0x63c], R84 ;  /* 0x00063c5401007387 */ /* 0x004fe20000100800 */
[----:B-1----:R-:W-:-:S05]  /*e5f0*/  IMAD.MOV.U32 R0, RZ, RZ, R83 ;  /* 0x000000ffff007224 */ /* 0x002fca00078e0053 */
[----:B------:R1:W-:Y:S02]  /*e600*/  STL [R1+0x630], R0 ;  /* 0x0006300001007387 */ /* 0x0003e40000100800 */
[----:B-1----:R-:W-:-:S05]  /*e610*/  IMAD.MOV.U32 R0, RZ, RZ, R85 ;  /* 0x000000ffff007224 */ /* 0x002fca00078e0055 */
[----:B------:R-:W-:Y:S04]  /*e620*/  STL [R1+0x638], R0 ;  /* 0x0006380001007387 */ /* 0x000fe80000100800 */
[----:B------:R-:W-:Y:S04]  /*e630*/  STL [R1+0x644], R86 ;  /* 0x0006445601007387 */ /* 0x000fe80000100800 */
[----:B------:R-:W-:Y:S04]  /*e640*/  STL [R1+0x640], R6 ;  /* 0x0006400601007387 */ /* 0x000fe80000100800 */
[----:B------:R-:W-:Y:S04]  /*e650*/  STL [R1], RZ ;  /* 0x000000ff01007387 */ /* 0x000fe80000100800 */
[----:B------:R-:W-:Y:S04]  /*e660*/  STL [R1+0x4], RZ ;  /* 0x000004ff01007387 */ /* 0x000fe80000100800 */
        /* <DEDUP_REMOVED lines=62> */
[----:B------:R1:W-:Y:S02]  /*ea50*/  STL [R1+0x648], R5 ;  /* 0x0006480501007387 */ /* 0x0003e40000100800 */
[----:B-1----:R-:W-:-:S05]  /*ea60*/  VIADD R5, R5, 0xfffffffe ;  /* 0xfffffffe05057836 */ /* 0x002fca0000000000 */
[----:B------:R1:W-:Y:S01]  /*ea70*/  STL [R1+0x64c], R5 ;  /* 0x00064c0501007387 */ /* 0x0003e20000100800 */
[----:B------:R-:W-:Y:S02]  /*ea80*/  SHF.R.S32.HI R0, RZ, 0x1f, R2 ;  /* 0x0000001fff007819 */ /* 0x000fe40000011402 */
[----:B------:R-:W-:Y:S01]  /*ea90*/  SHF.R.S32.HI R3, RZ, 0x1f, R4 ;  /* 0x0000001fff037819 */ /* 0x000fe20000011404 */
[----:B------:R-:W-:Y:S01]  /*eaa0*/  IMAD.MOV.U32 R13, RZ, RZ, RZ ;  /* 0x000000ffff0d7224 */ /* 0x000fe200078e00ff */
[----:B------:R-:W-:Y:S02]  /*eab0*/  SHF.L.U64.HI R0, R2, 0x2, R0 ;  /* 0x0000000202007819 */ /* 0x000fe40000010200 */
[----:B------:R-:W-:Y:S02]  /*eac0*/  CS2R R152, SRZ ;  /* 0x0000000000987805 */ /* 0x000fe4000001ff00 */
[C---:B------:R-:W-:Y:S01]  /*ead0*/  SHF.L.U64.HI R3, R4.reuse, 0x2, R3 ;  /* 0x0000000204037819 */ /* 0x040fe20000010203 */
[----:B------:R-:W-:Y:S01]  /*eae0*/  IMAD.SHL.U32 R4, R4, 0x4, RZ ;  /* 0x0000000404047824 */ /* 0x000fe200078e00ff */
[----:B------:R-:W-:-:S02]  /*eaf0*/  SHF.L.U32 R2, R2, 0x2, RZ ;  /* 0x0000000202027819 */ /* 0x000fc400000006ff */
        /* <DEDUP_REMOVED lines=95> */
[----:B------:R-:W-:Y:S01]  /*f0f0*/  UMOV UR14, 0x1 ;  /* 0x00000001000e7882 */ /* 0x000fe20000000000 */
[----:B-1----:R-:W-:-:S05]  /*f100*/  UMOV UR13, 0xffffffff ;  /* 0xffffffff000d7882 */ /* 0x002fca0000000000 */
.L_x_1:
[----:B------:R-:W-:Y:S01]  /*f110*/  STL.64 [R1+0x878], R86 ;  /* 0x0008785601007387 */ /* 0x000fe20000100a00 */
[----:B------:R-:W-:Y:S01]  /*f120*/  UIADD3 UR13, UR13, 0x1, URZ ;  /* 0x000000010d0d7890 */ /* 0x000fe2000fffe03f */
[----:B------:R-:W-:-:S04]  /*f130*/  DEPBAR.LE SB0, 0x2 ;  /* 0x000080800000791a */ /* 0x000fc80000000000 */
[----:B------:R-:W-:Y:S01]  /*f140*/  STL.64 [R1+0x870], R84 ;  /* 0x0008705401007387 */ /* 0x000fe20000100a00 */
[----:B------:R-:W-:Y:S01]  /*f150*/  UMOV UR7, 0x40000040 ;  /* 0x4000004000077882 */ /* 0x000fe20000000000 */
[----:B------:R-:W1:Y:S02]  /*f160*/  LDC R5, c[0x0][0x230] ;  /* 0x00008c00ff057b82 */ /* 0x000e640000000800 */
[----:B------:R-:W-:Y:S04]  /*f170*/  STL.64 [R1+0x868], R82 ;  /* 0x0008685201007387 */ /* 0x000fe80000100a00 */
        /* <DEDUP_REMOVED lines=28> */
[----:B------:R2:W-:Y:S04]  /*f340*/  STL.64 [R1+0x780], R24 ;  /* 0x0007801801007387 */ /* 0x0005e80000100a00 */
[----:B--2---:R-:W2:Y:S04]  /*f350*/  LDL.LU.64 R24, [R1] ;  /* 0x0000000001187983 */ /* 0x004ea80000300a00 */
[----:B------:R-:W2:Y:S04]  /*f360*/  LDL.LU.64 R26, [R1+0x8] ;  /* 0x00000800011a7983 */ /* 0x000ea80000300a00 */
        /* <DEDUP_REMOVED lines=29> */
[----:B------:R-:W2:Y:S01]  /*f540*/  LDL.LU.64 R86, [R1+0xf8] ;  /* 0x0000f80001567983 */ /* 0x000ea20000300a00 */
[----:B------:R-:W-:Y:S01]  /*f550*/  UISETP.GT.AND UP0, UPT, UR13, 0x2, UPT ;  /* 0x000000020d00788c */ /* 0x000fe2000bf04270 */
[----:B------:R-:W-:Y:S03]  /*f560*/  BAR.SYNC.DEFER_BLOCKING 0x0 ;  /* 0x0000000000007b1d */ /* 0x000fe60000010000 */
[----:B------:R-:W-:-:S04]  /*f570*/  USEL UR13, UR13, URZ, !UP0 ;  /* 0x0000003f0d0d7287 */ /* 0x000fc8000c000000 */
[----:B------:R-:W-:Y:S02]  /*f580*/  ULEA UR5, UR13, UR12, 0xf ;  /* 0x0000000c0d057291 */ /* 0x000fe4000f8e783f */
[----:B------:R-:W-:Y:S01]  /*f590*/  ULEA UR4, UR13, UR12, 0x10 ;  /* 0x0000000c0d047291 */ /* 0x000fe2000f8e803f */
[----:B------:R-:W-:Y:S01]  /*f5a0*/  STL [R1+0x778], R14 ;  /* 0x0007780e01007387 */ /* 0x000fe20000100800 */
[----:B------:R-:W-:Y:S02]  /*f5b0*/  UIADD3 UR5, UR5, 0x30000, URZ ;  /* 0x0003000005057890 */ /* 0x000fe4000fffe03f */
[----:B------:R-:W-:Y:S01]  /*f5c0*/  USHF.R.U32.HI UR4, URZ, 0x4, UR4 ;  /* 0x000000043f047899 */ /* 0x000fe20008011604 */
[----:B-----5:R-:W-:Y:S01]  /*f5d0*/  STL [R1+0x764], R12 ;  /* 0x0007640c01007387 */ /* 0x020fe20000100800 */
[----:B------:R-:W-:Y:S02]  /*f5e0*/  USHF.R.U32.HI UR5, URZ, 0x4, UR5 ;  /* 0x000000043f057899 */ /* 0x000fe40008011605 */
[----:B------:R-:W-:Y:S01]  /*f5f0*/  USGXT.U32 UR4, UR4, 0xe ;  /* 0x0000000e0404789a */ /* 0x000fe20008000000 */
[----:B------:R-:W-:Y:S01]  /*f600*/  STL [R1+0x760], R11 ;  /* 0x0007600b01007387 */ /* 0x000fe20000100800 */
[----:B------:R-:W-:-:S02]  /*f610*/  USGXT.U32 UR6, UR5, 0xe ;  /* 0x0000000e0506789a */ /* 0x000fc40008000000 */
[----:B------:R-:W-:Y:S01]  /*f620*/  UIADD3 UR8, UP0, UR4, 0x2, URZ ;  /* 0x0000000204087890 */ /* 0x000fe2000ff1e03f */
[----:B-----5:R-:W-:Y:S01]  /*f630*/  STL [R1+0x75c], R10 ;  /* 0x00075c0a01007387 */ /* 0x020fe20000100800 */
[----:B------:R-:W-:Y:S01]  /*f640*/  UMOV UR5, 0x40000040 ;  /* 0x4000004000057882 */ /* 0x000fe20000000000 */
[----:B------:R-:W-:Y:S01]  /*f650*/  UIADD3 UR10, UP1, UR6, 0x2, URZ ;  /* 0x00000002060a7890 */ /* 0x000fe2000ff3e03f */
[----:B--2---:R-:W-:-:S06]  /*f660*/  WARPGROUP.ARRIVE ;  /* 0x00000000000079c5 */ /* 0x004fcc0000000000 */
[----:B------:R-:W-:Y:S01]  /*f670*/  HGMMA.64x128x8.F32.TF32 R24, gdesc[UR4], R24, gsb0 ;  /* 0x05e00000041879f0 */ /* 0x000fe20008002818 */
[----:B------:R-:W-:Y:S01]  /*f680*/  UMOV UR4, URZ ;  /* 0x0000003f00047c82 */ /* 0x000fe20008000000 */
[----:B------:R-:W-:Y:S01]  /*f690*/  UMOV UR5, URZ ;  /* 0x0000003f00057c82 */ /* 0x000fe20008000000 */
[----:B------:R-:W-:Y:S02]  /*f6a0*/  UIADD3.X UR9, UR4, 0x40000040, URZ, UP0, !UPT ;  /* 0x4000004004097890 */ /* 0x000fe400087fe43f */
[----:B------:R-:W-:Y:S02]  /*f6b0*/  UIADD3.X UR11, UR5, 0x40000040, URZ, UP1, !UPT ;  /* 0x40000040050b7890 */ /* 0x000fe40008ffe43f */
[----:B------:R-:W-:Y:S02]  /*f6c0*/  UIADD3.64 UR40, UR8, 0x2, URZ ;  /* 0x0000000208287897 */ /* 0x000fe4000fffe03f */
[----:B------:R-:W-:Y:S02]  /*f6d0*/  UIADD3.64 UR42, UR10, 0x2, URZ ;  /* 0x000000020a2a7897 */ /* 0x000fe4000fffe03f */
[----:B------:R-:W-:-:S02]  /*f6e0*/  UIADD3.64 UR36, UR8, 0x4, URZ ;  /* 0x0000000408247897 */ /* 0x000fc4000fffe03f */
[----:B------:R-:W-:Y:S02]  /*f6f0*/  UIADD3.64 UR38, UR10, 0x4, URZ ;  /* 0x000000040a267897 */ /* 0x000fe4000fffe03f */
[----:B------:R-:W-:Y:S02]  /*f700*/  UIADD3.64 UR32, UR8, 0x7fe, URZ ;  /* 0x000007fe08207897 */ /* 0x000fe4000fffe03f */
[----:B------:R-:W-:Y:S02]  /*f710*/  UIADD3.64 UR34, UR10, 0x3fe, URZ ;  /* 0x000003fe0a227897 */ /* 0x000fe4000fffe03f */
[----:B------:R-:W-:Y:S02]  /*f720*/  UIADD3.64 UR28, UR8, 0x800, URZ ;  /* 0x00000800081c7897 */ /* 0x000fe4000fffe03f */
[----:B------:R-:W-:Y:S02]  /*f730*/  UIADD3.64 UR30, UR10, 0x400, URZ ;  /* 0x000004000a1e7897 */ /* 0x000fe4000fffe03f */
[----:B------:R-:W-:-:S02]  /*f740*/  UIADD3.64 UR24, UR8, 0x802, URZ ;  /* 0x0000080208187897 */ /* 0x000fc4000fffe03f */
[----:B------:R-:W-:Y:S02]  /*f750*/  UIADD3.64 UR26, UR10, 0x402, URZ ;  /* 0x000004020a1a7897 */ /* 0x000fe4000fffe03f */
[----:B------:R-:W-:Y:S02]  /*f760*/  UIADD3.64 UR20, UR8, 0x804, URZ ;  /* 0x0000080408147897 */ /* 0x000fe4000fffe03f */
[----:B------:R-:W-:Y:S01]  /*f770*/  UIADD3.64 UR22, UR10, 0x404, URZ ;  /* 0x000004040a167897 */ /* 0x000fe2000fffe03f */
[----:B------:R-:W-:Y:S02]  /*f780*/  WARPGROUP.DEPBAR.LE gsb0, 0x0 ;  /* 0x00008000000079c5 */ /* 0x000fe40000010000 */
[----:B------:R-:W-:-:S06]  /*f790*/  WARPGROUP.ARRIVE ;  /* 0x00000000000079c5 */ /* 0x000fcc0000000000 */
[----:B------:R-:W-:Y:S03]  /*f7a0*/  HGMMA.64x128x8.F32.TF32 R24, gdesc[UR8], R24, gsb0 ;  /* 0x05e00000081879f0 */ /* 0x000fe60008002818 */
[----:B------:R-:W-:Y:S02]  /*f7b0*/  WARPGROUP.DEPBAR.LE gsb0, 0x0 ;  /* 0x00008000000079c5 */ /* 0x000fe40000010000 */
[----:B------:R-:W-:-:S07]  /*f7c0*/  WARPGROUP.ARRIVE ;  /* 0x00000000000079c5 */ /* 0x000fce0000000000 */
        /* <DEDUP_REMOVED lines=12> */
[----:B------:R-:W-:Y:S01]  /*f890*/  HGMMA.64x128x8.F32.TF32 R24, gdesc[UR24], R24, gsb0 ;  /* 0x05e00000181879f0 */ /* 0x000fe20008002818 */
[----:B------:R-:W-:Y:S02]  /*f8a0*/  UIADD3.64 UR4, UR8, 0x1fe, URZ ;  /* 0x000001fe08047897 */ /* 0x000fe4000fffe03f */
[----:B------:R-:W-:Y:S02]  /*f8b0*/  WARPGROUP.DEPBAR.LE gsb0, 0x0 ;  /* 0x00008000000079c5 */ /* 0x000fe40000010000 */
[----:B------:R-:W-:-:S07]  /*f8c0*/  WARPGROUP.ARRIVE ;  /* 0x00000000000079c5 */ /* 0x000fce0000000000 */
[----:B------:R-:W-:Y:S01]  /*f8d0*/  HGMMA.64x128x8.F32.TF32 R24, gdesc[UR20], R24, gsb0 ;  /* 0x05e00000141879f0 */ /* 0x000fe20008002818 */
[----:B------:R-:W-:Y:S01]  /*f8e0*/  UIADD3.64 UR44, UR8, 0x200, URZ ;  /* 0x00000200082c7897 */ /* 0x000fe2000fffe03f */
[----:B------:R-:W-:Y:S01]  /*f8f0*/  UMOV UR46, UR10 ;  /* 0x0000000a002e7c82 */ /* 0x000fe20008000000 */
[----:B------:R-:W-:Y:S01]  /*f900*/  UMOV UR47, UR11 ;  /* 0x0000000b002f7c82 */ /* 0x000fe20008000000 */
[----:B------:R-:W-:Y:S02]  /*f910*/  WARPGROUP.DEPBAR.LE gsb0, 0x0 ;  /* 0x00008000000079c5 */ /* 0x000fe40000010000 */
[----:B------:R-:W-:Y:S01]  /*f920*/  WARPGROUP.ARRIVE ;  /* 0x00000000000079c5 */ /* 0x000fe20000000000 */
[----:B------:R-:W-:Y:S01]  /*f930*/  UIADD3.64 UR40, UR8, 0x202, URZ ;  /* 0x0000020208287897 */ /* 0x000fe2000fffe03f */
[----:B------:R-:W-:Y:S04]  /*f940*/  STL.64 [R1], R24 ;  /* 0x0000001801007387 */ /* 0x000fe80000100a00 */
[----:B------:R-:W-:Y:S01]  /*f950*/  HGMMA.64x128x8.F32.TF32 R152, gdesc[UR4], R152, gsb0 ;  /* 0x05e00000049879f0 */ /* 0x000fe20008002898 */
[----:B------:R-:W-:Y:S01]  /*f960*/  UIADD3.64 UR36, UR8, 0x204, URZ ;  /* 0x0000020408247897 */ /* 0x000fe2000fffe03f */
[----:B------:R-:W-:Y:S01]  /*f970*/  STL.64 [R1+0x8], R26 ;  /* 0x0000081a01007387 */ /* 0x000fe20000100a00 */
[----:B------:R-:W-:-:S02]  /*f980*/  UIADD3.64 UR32, UR8, 0x9fe, URZ ;  /* 0x000009fe08207897 */ /* 0x000fc4000fffe03f */
[----:B------:R-:W-:Y:S01]  /*f990*/  UIADD3.64 UR28, UR8, 0xa00, URZ ;  /* 0x00000a00081c7897 */ /* 0x000fe2000fffe03f */
[----:B------:R-:W-:Y:S01]  /*f9a0*/  STL.64 [R1+0x10], R28 ;  /* 0x0000101c01007387 */ /* 0x000fe20000100a00 */
[----:B------:R-:W-:Y:S02]  /*f9b0*/  UIADD3.64 UR24, UR8, 0xa02, URZ ;  /* 0x00000a0208187897 */ /* 0x000fe4000fffe03f */
[----:B------:R-:W-:Y:S01]  /*f9c0*/  UIADD3.64 UR20, UR8, 0xa04, URZ ;  /* 0x00000a0408147897 */ /* 0x000fe2000fffe03f */
[----:B------:R-:W-:Y:S01]  /*f9d0*/  STL.64 [R1+0x18], R30 ;  /* 0x0000181e01007387 */ /* 0x000fe20000100a00 */
[----:B------:R-:W-:-:S03]  /*f9e0*/  UIADD3.64 UR4, UR8, 0x3fe, URZ ;  /* 0x000003fe08047897 */ /* 0x000fc6000fffe03f */
        /* <DEDUP_REMOVED lines=27> */
[----:B------:R2:W-:Y:S01]  /*fba0*/  STL.64 [R1+0xf8], R86 ;  /* 0x0000f85601007387 */ /* 0x0005e20000100a00 */
[----:B------:R-:W-:-:S02]  /*fbb0*/  WARPGROUP.DEPBAR.LE gsb0, 0x0 ;  /* 0x00008000000079c5 */ /* 0x000fc40000010000 */
[----:B------:R-:W-:Y:S01]  /*fbc0*/  WARPGROUP.ARRIVE ;  /* 0x00000000000079c5 */ /* 0x000fe20000000000 */
[----:B--2---:R-:W2:Y:S04]  /*fbd0*/  LDL.LU.64 R86, [R1+0x878] ;  /* 0x0008780001567983 */ /* 0x004ea80000300a00 */
[----:B------:R-:W2:Y:S01]  /*fbe0*/  LDL.LU.64 R84, [R1+0x870] ;  /* 0x0008700001547983 */ /* 0x000ea20000300a00 */
[----:B------:R-:W-:Y:S03]  /*fbf0*/  HGMMA.64x128x8.F32.TF32 R152, gdesc[UR44], R152, gsb0 ;  /* 0x05e000002c9879f0 */ /* 0x000fe60008002898 */
[----:B------:R-:W2:Y:S01]  /*fc00*/  LDL.LU.64 R82, [R1+0x868] ;  /* 0x0008680001527983 */ /* 0x000ea20000300a00 */
[----:B------:R-:W-:Y:S01]  /*fc10*/  UIADD3.64 UR44, UR8, 0x400, URZ ;  /* 0x00000400082c7897 */ /* 0x000fe2000fffe03f */
[----:B------:R-:W-:Y:S01]  /*fc20*/  UMOV UR46, UR10 ;  /* 0x0000000a002e7c82 */ /* 0x000fe20008000000 */
[----:B------:R-:W-:Y:S01]  /*fc30*/  UMOV UR47, UR11 ;  /* 0x0000000b002f7c82 */ /* 0x000fe20008000000 */
        /* <DEDUP_REMOVED lines=29> */
[----:B------:R-:W3:Y:S01]  /*fe10*/  LDL R6, [R1+0x64c] ;  /* 0x00064c0001067983 */ /* 0x000ee20000100800 */
[----:B-1----:R-:W-:Y:S01]  /*fe20*/  IADD3 R5, R5, -0x80, RZ ;  /* 0xffffff8005057810 */ /* 0x002fe20007ffe0ff */
[----:B------:R-:W-:-:S04]  /*fe30*/  UIADD3 UR14, UR14, 0x1, URZ ;  /* 0x000000010e0e7890 */ /* 0x000fc8000fffe03f */
[----:B------:R-:W-:Y:S01]  /*fe40*/  IMAD R5, R13, -0x40, R5 ;  /* 0xffffffc00d057824 */ /* 0x000fe200078e0205 */
[----:B------:R-:W-:Y:S02]  /*fe50*/  WARPGROUP.DEPBAR.LE gsb0, 0x0 ;  /* 0x00008000000079c5 */ /* 0x000fe40000010000 */
[----:B------:R-:W-:Y:S02]  /*fe60*/  WARPGROUP.ARRIVE ;  /* 0x00000000000079c5 */ /* 0x000fe40000000000 */
[----:B------:R-:W-:-:S04]  /*fe70*/  ISETP.GT.AND P1, PT, R5, RZ, PT ;  /* 0x000000ff0500720c */ /* 0x000fc80003f24270 */
[----:B------:R-:W-:Y:S01]  /*fe80*/  HGMMA.64x128x8.F32.TF32 R152, gdesc[UR40], R152, gsb0 ;  /* 0x05e00000289879f0 */ /* 0x000fe20008002898 */
[----:B------:R-:W-:Y:S02]  /*fe90*/  UIADD3.64 UR40, UR8, 0x402, URZ ;  /* 0x0000040208287897 */ /* 0x000fe4000fffe03f */
[----:B------:R-:W-:Y:S02]  /*fea0*/  WARPGROUP.DEPBAR.LE gsb0, 0x0 ;  /* 0x00008000000079c5 */ /* 0x000fe40000010000 */
[----:B------:R-:W-:-:S07]  /*feb0*/  WARPGROUP.ARRIVE ;  /* 0x00000000000079c5 */ /* 0x000fce0000000000 */
[----:B------:R-:W-:Y:S01]  /*fec0*/  HGMMA.64x128x8.F32.TF32 R152, gdesc[UR36], R152, gsb0 ;  /* 0x05e00000249879f0 */ /* 0x000fe20008002898 */
[----:B------:R-:W-:Y:S02]  /*fed0*/  UIADD3.64 UR36, UR8, 0x404, URZ ;  /* 0x0000040408247897 */ /* 0x000fe4000fffe03f */
[----:B------:R-:W-:Y:S02]  /*fee0*/  WARPGROUP.DEPBAR.LE gsb0, 0x0 ;  /* 0x00008000000079c5 */ /* 0x000fe40000010000 */
[----:B------:R-:W-:Y:S01]  /*fef0*/  WARPGROUP.ARRIVE ;  /* 0x00000000000079c5 */ /* 0x000fe20000000000 */
[----:B---3--:R-:W-:-:S06]  /*ff00*/  ISETP.GE.AND P0, PT, R13, R6, PT ;  /* 0x000000060d00720c */ /* 0x008fcc0003f06270 */
[----:B------:R-:W-:Y:S01]  /*ff10*/  HGMMA.64x128x8.F32.TF32 R152, gdesc[UR32], R152, gsb0 ;  /* 0x05e00000209879f0 */ /* 0x000fe20008002898 */
[----:B------:R-:W-:Y:S02]  /*ff20*/  UIADD3.64 UR32, UR8, 0xbfe, URZ ;  /* 0x00000bfe08207897 */ /* 0x000fe4000fffe03f */
[----:B------:R-:W-:Y:S02]  /*ff30*/  WARPGROUP.DEPBAR.LE gsb0, 0x0 ;  /* 0x00008000000079c5 */ /* 0x000fe40000010000 */
[----:B------:R-:W-:-:S07]  /*ff40*/  WARPGROUP.ARRIVE ;  /* 0x00000000000079c5 */ /* 0x000fce0000000000 */
        /* <DEDUP_REMOVED lines=12> */
[----:B------:R-:W-:Y:S04]  /*10010*/  STL [R1+0x774], R212 ;  /* 0x000774d401007387 */ /* 0x000fe80000100800 */
[----:B------:R1:W-:Y:S02]  /*10020*/  STL [R1+0x770], R213 ;  /* 0x000770d501007387 */ /* 0x0003e40000100800 */
[----:B------:R-:W-:Y:S01]  /*10030*/  HGMMA.64x128x8.F32.TF32 R88, gdesc[UR4], R88, gsb0 ;  /* 0x05e00000045879f0 */ /* 0x000fe20008002858 */
[----:B------:R-:W-:Y:S01]  /*10040*/  UIADD3.64 UR4, UR8, 0x5fe, URZ ;  /* 0x000005fe08047897 */ /* 0x000fe2000fffe03f */
[----:B------:R3:W-:Y:S04]  /*10050*/  STL [R1+0x76c], R214 ;  /* 0x00076cd601007387 */ /* 0x0007e80000100800 */
[----:B------:R4:W-:Y:S04]  /*10060*/  STL [R1+0x768], R215 ;  /* 0x000768d701007387 */ /* 0x0009e80000100800 */
[----:B-1----:R-:W3:Y:S04]  /*10070*/  LDL.LU R213, [R1+0x248] ;  /* 0x0002480001d57983 */ /* 0x002ee80000300800 */
[----:B------:R-:W4:Y:S04]  /*10080*/  LDL.LU R212, [R1+0x24c] ;  /* 0x00024c0001d47983 */ /* 0x000f280000300800 */
[----:B------:R-:W3:Y:S04]  /*10090*/  LDL.LU R14, [R1+0x250] ;  /* 0x00025000010e7983 */ /* 0x000ee80000300800 */
[----:B------:R-:W3:Y:S04]  /*100a0*/  LDL.LU R12, [R1+0x254] ;  /* 0x00025400010c7983 */ /* 0x000ee80000300800 */
[----:B------:R-:W3:Y:S04]  /*100b0*/  LDL.LU R11, [R1+0x258] ;  /* 0x00025800010b7983 */ /* 0x000ee80000300800 */
[----:B------:R-:W3:Y:S01]  /*100c0*/  LDL.LU R10, [R1+0x25c] ;  /* 0x00025c00010a7983 */ /* 0x000ee20000300800 */
[----:B------:R-:W-:-:S02]  /*100d0*/  WARPGROUP.DEPBAR.LE gsb0, 0x0 ;  /* 0x00008000000079c5 */ /* 0x000fc40000010000 */
[----:B------:R-:W-:-:S06]  /*100e0*/  WARPGROUP.ARRIVE ;  /* 0x00000000000079c5 */ /* 0x000fcc0000000000 */
        /* <DEDUP_REMOVED lines=23> */
[----:B------:R-:W-:Y:S03]  /*10260*/  HGMMA.64x128x8.F32.TF32 R88, gdesc[UR20], R88, gsb0 ;  /* 0x05e00000145879f0 */ /* 0x000fe60008002858 */
[----:B------:R-:W-:Y:S02]  /*10270*/  WARPGROUP.DEPBAR.LE gsb0, 0x0 ;  /* 0x00008000000079c5 */ /* 0x000fe40000010000 */
[----:B--2---:R-:W-:-:S07]  /*10280*/  WARPGROUP.ARRIVE ;  /* 0x00000000000079c5 */ /* 0x004fce0000000000 */
[----:B------:R-:W-:Y:S01]  /*10290*/  HGMMA.64x128x8.F32.TF32 R24, gdesc[UR4], R24, gsb0 ;  /* 0x05e00000041879f0 */ /* 0x000fe20008002818 */
[----:B------:R-:W-:Y:S01]  /*102a0*/  UIADD3.64 UR4, UR8, 0x600, URZ ;  /* 0x0000060008047897 */ /* 0x000fe2000fffe03f */
[----:B------:R-:W-:Y:S01]  /*102b0*/  UMOV UR6, UR10 ;  /* 0x0000000a00067c82 */ /* 0x000fe20008000000 */
[----:B------:R-:W-:Y:S01]  /*102c0*/  UMOV UR7, UR11 ;  /* 0x0000000b00077c82 */ /* 0x000fe20008000000 */
        /* <DEDUP_REMOVED lines=15> */
[----:B------:R-:W-:Y:S01]  /*103c0*/  UIADD3.64 UR8, UR8, 0xe04, URZ ;  /* 0x00000e0408087897 */ /* 0x000fe2000fffe03f */
[----:B------:R-:W-:Y:S01]  /*103d0*/  UMOV UR10, UR22 ;  /* 0x00000016000a7c82 */ /* 0x000fe20008000000 */
[----:B------:R-:W-:Y:S01]  /*103e0*/  UMOV UR11, UR23 ;  /* 0x00000017000b7c82 */ /* 0x000fe20008000000 */
[----:B------:R-:W-:Y:S02]  /*103f0*/  WARPGROUP.DEPBAR.LE gsb0, 0x0 ;  /* 0x00008000000079c5 */ /* 0x000fe40000010000 */
[----:B------:R-:W-:-:S06]  /*10400*/  WARPGROUP.ARRIVE ;  /* 0x00000000000079c5 */ /* 0x000fcc0000000000 */
[----:B------:R-:W-:Y:S01]  /*10410*/  HGMMA.64x128x8.F32.TF32 R24, gdesc[UR24], R24, gsb0 ;  /* 0x05e00000181879f0 */ /* 0x000fe20008002818 */
[----:B------:R-:W-:Y:S01]  /*10420*/  SEL R6, RZ, 0x4, !P1 ;  /* 0x00000004ff067807 */ /* 0x000fe20004800000 */
[----:B------:R-:W-:Y:S01]  /*10430*/  UISETP.GT.AND UP0, UPT, UR14, 0x2, UPT ;  /* 0x000000020e00788c */ /* 0x000fe2000bf04270 */
[----:B------:R-:W-:Y:S02]  /*10440*/  IADD3 R16, P1, R16, R2, RZ ;  /* 0x0000000210107210 */ /* 0x000fe40007f3e0ff */
[----:B------:R-:W-:Y:S01]  /*10450*/  SEL R6, R6, RZ, !P0 ;  /* 0x000000ff06067207 */ /* 0x000fe20004000000 */
[----:B------:R-:W-:Y:S01]  /*10460*/  USEL UR14, UR14, URZ, !UP0 ;  /* 0x0000003f0e0e7287 */ /* 0x000fe2000c000000 */
[----:B------:R-:W-:Y:S02]  /*10470*/  WARPGROUP.DEPBAR.LE gsb0, 0x0 ;  /* 0x00008000000079c5 */ /* 0x000fe40000010000 */
[----:B------:R-:W-:-:S06]  /*10480*/  WARPGROUP.ARRIVE ;  /* 0x00000000000079c5 */ /* 0x000fcc0000000000 */
[----:B------:R-:W-:Y:S01]  /*10490*/  HGMMA.64x128x8.F32.TF32 R24, gdesc[UR8], R24, gsb0 ;  /* 0x05e00000081879f0 */ /* 0x000fe20008002818 */
[----:B------:R-:W-:Y:S01]  /*104a0*/  ISETP.NE.U32.AND P2, PT, R6, RZ, PT ;  /* 0x000000ff0600720c */ /* 0x000fe20003f45070 */
[----:B------:R-:W-:Y:S01]  /*104b0*/  ULEA UR4, UR14, UR12, 0x10 ;  /* 0x0000000c0e047291 */ /* 0x000fe2000f8e803f */
[----:B------:R-:W-:Y:S02]  /*104c0*/  IMAD.X R15, R15, 0x1, R0, P1 ;  /* 0x000000010f0f7824 */ /* 0x000fe400008e0600 */
[----:B------:R-:W-:Y:S01]  /*104d0*/  IMAD.MOV.U32 R8, RZ, RZ, R16 ;  /* 0x000000ffff087224 */ /* 0x000fe200078e0010 */
[----:B------:R-:W-:Y:S02]  /*104e0*/  ISETP.GT.AND P1, PT, R5, 0x1, PT ;  /* 0x000000010500780c */ /* 0x000fe40003f24270 */
[----:B------:R-:W-:Y:S01]  /*104f0*/  VIADD R6, R7, UR4 ;  /* 0x0000000407067c36 */ /* 0x000fe20008000000 */
[----:B------:R-:W-:Y:S02]  /*10500*/  MOV R9, R15 ;  /* 0x0000000f00097202 */ /* 0x000fe40000000f00 */
[----:B------:R-:W-:-:S02]  /*10510*/  IADD3 R18, P3, R18, R2, RZ ;  /* 0x0000000212127210 */ /* 0x000fc40007f7e0ff */
[----:B------:R-:W-:-:S03]  /*10520*/  IADD3 R20, P4, R20, R2, RZ ;  /* 0x0000000214147210 */ /* 0x000fc60007f9e0ff */
[--C-:B------:R-:W-:Y:S02]  /*10530*/  IMAD.X R17, R17, 0x1, R0.reuse, P3 ;  /* 0x0000000111117824 */ /* 0x100fe400018e0600 */
[----:B------:R-:W-:Y:S01]  /*10540*/  IMAD.X R19, R19, 0x1, R0, P4 ;  /* 0x0000000113137824 */ /* 0x000fe200020e0600 */
[-C--:B------:R-:W-:Y:S02]  /*10550*/  IADD3 R22, P3, R22, R2.reuse, RZ ;  /* 0x0000000216167210 */ /* 0x080fe40007f7e0ff */
[----:B------:R-:W-:-:S03]  /*10560*/  IADD3 R216, P4, R216, R2, RZ ;  /* 0x00000002d8d87210 */ /* 0x000fc60007f9e0ff */
[----:B------:R-:W-:Y:S01]  /*10570*/  IMAD.X R21, R21, 0x1, R0, P3 ;  /* 0x0000000115157824 */ /* 0x000fe200018e0600 */
[----:B------:R-:W-:Y:S02]  /*10580*/  IADD3.X R23, R23, R0, RZ, P4, !PT ;  /* 0x0000000017177210 */ /* 0x000fe400027fe4ff */
[-C--:B------:R-:W-:Y:S02]  /*10590*/  IADD3 R218, P3, R218, R2.reuse, RZ ;  /* 0x00000002dada7210 */ /* 0x080fe40007f7e0ff */
[----:B------:R-:W-:-:S03]  /*105a0*/  IADD3 R220, P4, R220, R2, RZ ;  /* 0x00000002dcdc7210 */ /* 0x000fc60007f9e0ff */
[--C-:B------:R-:W-:Y:S02]  /*105b0*/  IMAD.X R217, R217, 0x1, R0.reuse, P3 ;  /* 0x00000001d9d97824 */ /* 0x100fe400018e0600 */
[----:B------:R-:W-:Y:S01]  /*105c0*/  IMAD.X R219, R219, 0x1, R0, P4 ;  /* 0x00000001dbdb7824 */ /* 0x000fe200020e0600 */
[----:B------:R-:W-:Y:S01]  /*105d0*/  IADD3 R222, P3, R222, R2, RZ ;  /* 0x00000002dede7210 */ /* 0x000fe20007f7e0ff */
[----:B------:R-:W-:Y:S02]  /*105e0*/  WARPGROUP.DEPBAR.LE gsb0, 0x0 ;  /* 0x00008000000079c5 */ /* 0x000fe40000010000 */
[----:B------:R-:W-:Y:S06]  /*105f0*/  BAR.SYNC.DEFER_BLOCKING 0x0 ;  /* 0x0000000000007b1d */ /* 0x000fec0000010000 */
[----:B------:R-:W-:Y:S01]  /*10600*/  @!PT LDS RZ, [RZ] ;  /* 0x00000000fffff984 */ /* 0x000fe20000000800 */
[----:B------:R-:W-:Y:S01]  /*10610*/  @!PT LDS RZ, [RZ] ;  /* 0x00000000fffff984 */ /* 0x000fe20000000800 */
[----:B------:R-:W-:Y:S01]  /*10620*/  @!PT LDS RZ, [RZ] ;  /* 0x00000000fffff984 */ /* 0x000fe20000000800 */
[----:B------:R1:W-:Y:S02]  /*10630*/  LDGSTS.E [R6], desc[UR16][R8.64], P2 ;  /* 0x0000000008067fae */ /* 0x0003e40009121850 */
[----:B-1----:R-:W-:-:S04]  /*10640*/  SEL R8, RZ, 0x4, !P1 ;  /* 0x00000004ff087807 */ /* 0x002fc80004800000 */
[----:B------:R-:W-:Y:S02]  /*10650*/  SEL R8, R8, RZ, !P0 ;  /* 0x000000ff08087207 */ /* 0x000fe40004000000 */
[----:B------:R-:W-:Y:S02]  /*10660*/  MOV R9, R17 ;  /* 0x0000001100097202 */ /* 0x000fe40000000f00 */
[----:B------:R-:W-:Y:S01]  /*10670*/  ISETP.NE.U32.AND P1, PT, R8, RZ, PT ;  /* 0x000000ff0800720c */ /* 0x000fe20003f25070 */
[----:B------:R-:W-:-:S05]  /*10680*/  IMAD.MOV.U32 R8, RZ, RZ, R18 ;  /* 0x000000ffff087224 */ /* 0x000fca00078e0012 */
[----:B------:R1:W-:Y:S01]  /*10690*/  LDGSTS.E [R6+0x4000], desc[UR16][R8.64], P2 ;  /* 0x0400000008067fae */ /* 0x0003e20009121850 */
[----:B------:R-:W-:Y:S01]  /*106a0*/  ISETP.GT.AND P2, PT, R5, 0x2, PT ;  /* 0x000000020500780c */ /* 0x000fe20003f44270 */
[----:B-1----:R-:W-:Y:S02]  /*106b0*/  IMAD.MOV.U32 R8, RZ, RZ, R20 ;  /* 0x000000ffff087224 */ /* 0x002fe400078e0014 */
[----:B------:R-:W-:-:S05]  /*106c0*/  IMAD.MOV.U32 R9, RZ, RZ, R19 ;  /* 0x000000ffff097224 */ /* 0x000fca00078e0013 */
[----:B------:R1:W-:Y:S02]  /*106d0*/  LDGSTS.E [R6+0x4], desc[UR16][R8.64], P1 ;  /* 0x0000400008067fae */ /* 0x0003e40008921850 */
[----:B-1----:R-:W-:-:S04]  /*106e0*/  SEL R8, RZ, 0x4, !P2 ;  /* 0x00000004ff087807 */ /* 0x002fc80005000000 */
[----:B------:R-:W-:Y:S01]  /*106f0*/  SEL R8, R8, RZ, !P0 ;  /* 0x000000ff08087207 */ /* 0x000fe20004000000 */
[----:B------:R-:W-:-:S03]  /*10700*/  IMAD.MOV.U32 R9, RZ, RZ, R21 ;  /* 0x000000ffff097224 */ /* 0x000fc600078e0015 */
[----:B------:R-:W-:Y:S01]  /*10710*/  ISETP.NE.U32.AND P2, PT, R8, RZ, PT ;  /* 0x000000ff0800720c */ /* 0x000fe20003f45070 */
[----:B------:R-:W-:-:S05]  /*10720*/  IMAD.MOV.U32 R8, RZ, RZ, R22 ;  /* 0x000000ffff087224 */ /* 0x000fca00078e0016 */
[----:B------:R1:W-:Y:S01]  /*10730*/  LDGSTS.E [R6+0x4004], desc[UR16][R8.64], P1 ;  /* 0x0400400008067fae */ /* 0x0003e20008921850 */
[----:B------:R-:W-:Y:S01]  /*10740*/  ISETP.GT.AND P1, PT, R5, 0x3, PT ;  /* 0x000000030500780c */ /* 0x000fe20003f24270 */
[----:B-1----:R-:W-:Y:S01]  /*10750*/  IMAD.MOV.U32 R8, RZ, RZ, R216 ;  /* 0x000000ffff087224 */ /* 0x002fe200078e00d8 */
[----:B------:R-:W-:-:S05]  /*10760*/  MOV R9, R23 ;  /* 0x0000001700097202 */ /* 0x000fca0000000f00 */
[----:B------:R1:W-:Y:S02]  /*10770*/  LDGSTS.E [R6+0x8], desc[UR16][R8.64], P2 ;  /* 0x0000800008067fae */ /* 0x0003e40009121850 */
        /* <DEDUP_REMOVED lines=9> */
[----:B------:R1:W-:Y:S01]  /*10810*/  LDGSTS.E [R6+0xc], desc[UR16][R8.64], P1 ;  /* 0x0000c00008067fae */ /* 0x0003e20008921850 */
[----:B------:R-:W-:Y:S01]  /*10820*/  IMAD.X R221, R221, 0x1, R0, P3 ;  /* 0x00000001dddd7824 */ /* 0x000fe200018e0600 */
[----:B----4-:R-:W-:Y:S02]  /*10830*/  IADD3 R212, P4, R212, R2, RZ ;  /* 0x00000002d4d47210 */ /* 0x010fe40007f9e0ff */
[----:B-1----:R-:W-:-:S04]  /*10840*/  SEL R8, RZ, 0x4, !P2 ;  /* 0x00000004ff087807 */ /* 0x002fc80005000000 */
[----:B------:R-:W-:Y:S01]  /*10850*/  SEL R8, R8, RZ, !P0 ;  /* 0x000000ff08087207 */ /* 0x000fe20004000000 */
[----:B------:R-:W-:-:S03]  /*10860*/  IMAD.MOV.U32 R9, RZ, RZ, R221 ;  /* 0x000000ffff097224 */ /* 0x000fc600078e00dd */
[----:B------:R-:W-:Y:S01]  /*10870*/  ISETP.NE.U32.AND P2, PT, R8, RZ, PT ;  /* 0x000000ff0800720c */ /* 0x000fe20003f45070 */
[----:B------:R-:W-:Y:S01]  /*10880*/  IMAD.MOV.U32 R8, RZ, RZ, R222 ;  /* 0x000000ffff087224 */ /* 0x000fe200078e00de */
[----:B---3--:R-:W-:-:S04]  /*10890*/  IADD3.X R213, R213, R0, RZ, P4, !PT ;  /* 0x00000000d5d57210 */ /* 0x008fc800027fe4ff */
[----:B------:R1:W-:Y:S01]  /*108a0*/  LDGSTS.E [R6+0x400c], desc[UR16][R8.64], P1 ;  /* 0x0400c00008067fae */ /* 0x0003e20008921850 */
[----:B------:R-:W-:Y:S02]  /*108b0*/  ISETP.GT.AND P1, PT, R5, 0x21, PT ;  /* 0x000000210500780c */ /* 0x000fe40003f24270 */
[----:B------:R-:W-:Y:S01]  /*108c0*/  IADD3 R12, P3, R12, R2, RZ ;  /* 0x000000020c0c7210 */ /* 0x000fe20007f7e0ff */
[----:B-1----:R-:W-:Y:S01]  /*108d0*/  IMAD.MOV.U32 R8, RZ, RZ, R212 ;  /* 0x000000ffff087224 */ /* 0x002fe200078e00d4 */
[----:B------:R-:W-:-:S05]  /*108e0*/  MOV R9, R213 ;  /* 0x000000d500097202 */ /* 0x000fca0000000f00 */
[----:B------:R1:W-:Y:S01]  /*108f0*/  LDGSTS.E [R6+0x8000], desc[UR16][R8.64], P2 ;  /* 0x0800000008067fae */ /* 0x0003e20009121850 */
[----:B------:R-:W-:Y:S01]  /*10900*/  IMAD.X R14, R14, 0x1, R0, P3 ;  /* 0x000000010e0e7824 */ /* 0x000fe200018e0600 */
[----:B------:R-:W-:Y:S02]  /*10910*/  IADD3 R10, P4, R10, R2, RZ ;  /* 0x000000020a0a7210 */ /* 0x000fe40007f9e0ff */
[----:B-1----:R-:W-:-:S04]  /*10920*/  SEL R8, RZ, 0x4, !P1 ;  /* 0x00000004ff087807 */ /* 0x002fc80004800000 */
[----:B------:R-:W-:Y:S02]  /*10930*/  SEL R8, R8, RZ, !P0 ;  /* 0x000000ff08087207 */ /* 0x000fe40004000000 */
[----:B------:R-:W-:Y:S02]  /*10940*/  MOV R9, R14 ;  /* 0x0000000e00097202 */ /* 0x000fe40000000f00 */
[----:B------:R-:W-:Y:S01]  /*10950*/  ISETP.NE.U32.AND P1, PT, R8, RZ, PT ;  /* 0x000000ff0800720c */ /* 0x000fe20003f25070 */
[----:B------:R-:W-:Y:S01]  /*10960*/  IMAD.MOV.U32 R8, RZ, RZ, R12 ;  /* 0x000000ffff087224 */ /* 0x000fe200078e000c */
[----:B------:R-:W-:Y:S01]  /*10970*/  STL [R1+0x24c], R212 ;  /* 0x00024cd401007387 */ /* 0x000fe20000100800 */
[----:B------:R-:W-:-:S03]  /*10980*/  IMAD.X R11, R11, 0x1, R0, P4 ;  /* 0x000000010b0b7824 */ /* 0x000fc600020e0600 */
[----:B------:R1:W-:Y:S04]  /*10990*/  STL [R1+0x248], R213 ;  /* 0x000248d501007387 */ /* 0x0003e80000100800 */
[----:B------:R-:W2:Y:S04]  /*109a0*/  LDL.LU R214, [R1+0x26c] ;  /* 0x00026c0001d67983 */ /* 0x000ea80000300800 */
[----:B------:R3:W-:Y:S01]  /*109b0*/  LDGSTS.E [R6+0xc000], desc[UR16][R8.64], P2 ;  /* 0x0c00000008067fae */ /* 0x0007e20009121850 */
[----:B------:R-:W-:-:S03]  /*109c0*/  ISETP.GT.AND P2, PT, R5, 0x22, PT ;  /* 0x000000220500780c */ /* 0x000fc60003f44270 */
[----:B------:R-:W-:Y:S04]  /*109d0*/  STL [R1+0x254], R12 ;  /* 0x0002540c01007387 */ /* 0x000fe80000100800 */
[----:B------:R4:W-:Y:S01]  /*109e0*/  STL [R1+0x250], R14 ;  /* 0x0002500e01007387 */ /* 0x0009e20000100800 */
[----:B---3--:R-:W-:Y:S02]  /*109f0*/  IMAD.MOV.U32 R8, RZ, RZ, R10 ;  /* 0x000000ffff087224 */ /* 0x008fe400078e000a */
[----:B------:R-:W-:Y:S01]  /*10a00*/  IMAD.MOV.U32 R9, RZ, RZ, R11 ;  /* 0x000000ffff097224 */ /* 0x000fe200078e000b */
[----:B------:R-:W-:Y:S04]  /*10a10*/  STL [R1+0x25c], R10 ;  /* 0x00025c0a01007387 */ /* 0x000fe80000100800 */
[----:B------:R-:W3:Y:S04]  /*10a20*/  LDL.LU R215, [R1+0x268] ;  /* 0x0002680001d77983 */ /* 0x000ee80000300800 */
[----:B------:R4:W-:Y:S04]  /*10a30*/  STL [R1+0x258], R11 ;  /* 0x0002580b01007387 */ /* 0x0009e80000100800 */
[----:B-1----:R-:W3:Y:S04]  /*10a40*/  LDL.LU R213, [R1+0x270] ;  /* 0x0002700001d57983 */ /* 0x002ee80000300800 */
[----:B------:R1:W-:Y:S04]  /*10a50*/  LDGSTS.E [R6+0x8004], desc[UR16][R8.64], P1 ;  /* 0x0800400008067fae */ /* 0x0003e80008921850 */
[----:B------:R-:W3:Y:S04]  /*10a60*/  LDL.LU R212, [R1+0x274] ;  /* 0x0002740001d47983 */ /* 0x000ee80000300800 */
[----:B----4-:R-:W4:Y:S01]  /*10a70*/  LDL.LU R14, [R1+0x278] ;  /* 0x00027800010e7983 */ /* 0x010f220000300800 */
[----:B-1----:R-:W-:-:S03]  /*10a80*/  SEL R8, RZ, 0x4, !P2 ;  /* 0x00000004ff087807 */ /* 0x002fc60005000000 */
[----:B------:R-:W4:Y:S01]  /*10a90*/  LDL.LU R12, [R1+0x27c] ;  /* 0x00027c00010c7983 */ /* 0x000f220000300800 */
[----:B------:R-:W-:-:S03]  /*10aa0*/  SEL R8, R8, RZ, !P0 ;  /* 0x000000ff08087207 */ /* 0x000fc60004000000 */
[----:B------:R-:W4:Y:S04]  /*10ab0*/  LDL.LU R11, [R1+0x280] ;  /* 0x00028000010b7983 */ /* 0x000f280000300800 */
[----:B------:R-:W4:Y:S04]  /*10ac0*/  LDL.LU R10, [R1+0x284] ;  /* 0x00028400010a7983 */ /* 0x000f280000300800 */
[----:B------:R-:W4:Y:S01]  /*10ad0*/  LDL.LU R9, [R1+0x264] ;  /* 0x0002640001097983 */ /* 0x000f220000300800 */
[----:B------:R-:W-:-:S03]  /*10ae0*/  ISETP.NE.U32.AND P2, PT, R8, RZ, PT ;  /* 0x000000ff0800720c */ /* 0x000fc60003f45070 */
[----:B------:R-:W4:Y:S01]  /*10af0*/  LDL.LU R8, [R1+0x260] ;  /* 0x0002600001087983 */ /* 0x000f220000300800 */
[----:B--2---:R-:W-:-:S04]  /*10b00*/  IADD3 R214, P4, R214, R2, RZ ;  /* 0x00000002d6d67210 */ /* 0x004fc80007f9e0ff */
[----:B---3--:R-:W-:Y:S02]  /*10b10*/  IADD3.X R215, R215, R0, RZ, P4, !PT ;  /* 0x00000000d7d77210 */ /* 0x008fe400027fe4ff */
[----:B----4-:R-:W-:-:S05]  /*10b20*/  IADD3 R9, P3, R9, R2, RZ ;  /* 0x0000000209097210 */ /* 0x010fca0007f7e0ff */
[----:B------:R-:W-:Y:S01]  /*10b30*/  IMAD.X R8, R8, 0x1, R0, P3 ;  /* 0x0000000108087824 */ /* 0x000fe200018e0600 */
[----:B------:R1:W-:Y:S04]  /*10b40*/  STL [R1+0x264], R9 ;  /* 0x0002640901007387 */ /* 0x0003e80000100800 */
[----:B------:R2:W-:Y:S01]  /*10b50*/  STL [R1+0x260], R8 ;  /* 0x0002600801007387 */ /* 0x0005e20000100800 */
[----:B-1----:R-:W-:-:S04]  /*10b60*/  LOP3.LUT R9, R9, R8, RZ, 0x3c, !PT ;  /* 0x0000000809097212 */ /* 0x002fc800078e3cff */
[----:B--2---:R-:W-:-:S04]  /*10b70*/  LOP3.LUT R8, R9, R8, RZ, 0x3c, !PT ;  /* 0x0000000809087212 */ /* 0x004fc800078e3cff */
[----:B------:R-:W-:-:S05]  /*10b80*/  LOP3.LUT R9, R9, R8, RZ, 0x3c, !PT ;  /* 0x0000000809097212 */ /* 0x000fca00078e3cff */
[----:B------:R1:W-:Y:S01]  /*10b90*/  LDGSTS.E [R6+0xc004], desc[UR16][R8.64], P1 ;  /* 0x0c00400008067fae */ /* 0x0003e20008921850 */
[----:B------:R-:W-:Y:S02]  /*10ba0*/  ISETP.GT.AND P1, PT, R5, 0x23, PT ;  /* 0x000000230500780c */ /* 0x000fe40003f24270 */
[----:B------:R-:W-:Y:S01]  /*10bb0*/  IADD3 R212, P3, R212, R2, RZ ;  /* 0x00000002d4d47210 */ /* 0x000fe20007f7e0ff */
[----:B-1----:R-:W-:Y:S02]  /*10bc0*/  IMAD.MOV.U32 R8, RZ, RZ, R214 ;  /* 0x000000ffff087224 */ /* 0x002fe400078e00d6 */
[----:B------:R-:W-:-:S05]  /*10bd0*/  IMAD.MOV.U32 R9, RZ, RZ, R215 ;  /* 0x000000ffff097224 */ /* 0x000fca00078e00d7 */
[----:B------:R1:W-:Y:S01]  /*10be0*/  LDGSTS.E [R6+0x8008], desc[UR16][R8.64], P2 ;  /* 0x0800800008067fae */ /* 0x0003e20009121850 */
[----:B------:R-:W-:Y:S01]  /*10bf0*/  IMAD.X R213, R213, 0x1, R0, P3 ;  /* 0x00000001d5d57824 */ /* 0x000fe200018e0600 */
[----:B-1----:R-:W-:-:S04]  /*10c00*/  SEL R8, RZ, 0x4, !P1 ;  /* 0x00000004ff087807 */ /* 0x002fc80004800000 */
[----:B------:R-:W-:Y:S01]  /*10c10*/  SEL R8, R8, RZ, !P0 ;  /* 0x000000ff08087207 */ /* 0x000fe20004000000 */
[----:B------:R-:W-:-:S03]  /*10c20*/  IMAD.MOV.U32 R9, RZ, RZ, R213 ;  /* 0x000000ffff097224 */ /* 0x000fc600078e00d5 */
[----:B------:R-:W-:Y:S02]  /*10c30*/  ISETP.NE.U32.AND P1, PT, R8, RZ, PT ;  /* 0x000000ff0800720c */ /* 0x000fe40003f25070 */
[----:B------:R-:W-:Y:S02]  /*10c40*/  MOV R8, R212 ;  /* 0x000000d400087202 */ /* 0x000fe40000000f00 */
[----:B------:R-:W-:-:S03]  /*10c50*/  IADD3 R10, P3, R10, R2, RZ ;  /* 0x000000020a0a7210 */ /* 0x000fc60007f7e0ff */
[----:B------:R1:W-:Y:S01]  /*10c60*/  LDGSTS.E [R6+0xc008], desc[UR16][R8.64], P2 ;  /* 0x0c00800008067fae */ /* 0x0003e20009121850 */
[----:B------:R-:W-:Y:S01]  /*10c70*/  IADD3 R12, P2, R12, R2, RZ ;  /* 0x000000020c0c7210 */ /* 0x000fe20007f5e0ff */
[--C-:B------:R-:W-:Y:S02]  /*10c80*/  IMAD.X R11, R11, 0x1, R0.reuse, P3 ;  /* 0x000000010b0b7824 */ /* 0x100fe400018e0600 */
[----:B------:R-:W-:Y:S02]  /*10c90*/  STL [R1+0x26c], R214 ;  /* 0x00026cd601007387 */ /* 0x000fe40000100800 */
[----:B------:R-:W-:Y:S02]  /*10ca0*/  IMAD.X R14, R14, 0x1, R0, P2 ;  /* 0x000000010e0e7824 */ /* 0x000fe400010e0600 */
[----:B------:R-:W-:Y:S04]  /*10cb0*/  STL [R1+0x268], R215 ;  /* 0x000268d701007387 */ /* 0x000fe80000100800 */
[----:B------:R-:W-:Y:S04]  /*10cc0*/  STL [R1+0x274], R212 ;  /* 0x000274d401007387 */ /* 0x000fe80000100800 */
[----:B------:R2:W-:Y:S04]  /*10cd0*/  STL [R1+0x270], R213 ;  /* 0x000270d501007387 */ /* 0x0005e80000100800 */
[----:B------:R-:W-:Y:S04]  /*10ce0*/  STL [R1+0x27c], R12 ;  /* 0x00027c0c01007387 */ /* 0x000fe80000100800 */
[----:B------:R3:W-:Y:S04]  /*10cf0*/  STL [R1+0x278], R14 ;  /* 0x0002780e01007387 */ /* 0x0007e80000100800 */
[----:B------:R-:W-:Y:S04]  /*10d00*/  STL [R1+0x284], R10 ;  /* 0x0002840a01007387 */ /* 0x000fe80000100800 */
[----:B------:R4:W-:Y:S04]  /*10d10*/  STL [R1+0x280], R11 ;  /* 0x0002800b01007387 */ /* 0x0009e80000100800 */
[----:B--2---:R-:W2:Y:S04]  /*10d20*/  LDL.LU R213, [R1+0x288] ;  /* 0x0002880001d57983 */ /* 0x004ea80000300800 */
[----:B------:R-:W2:Y:S01]  /*10d30*/  LDL.LU R212, [R1+0x28c] ;  /* 0x00028c0001d47983 */ /* 0x000ea20000300800 */
[----:B-1----:R-:W-:Y:S01]  /*10d40*/  MOV R8, R12 ;  /* 0x0000000c00087202 */ /* 0x002fe20000000f00 */
[----:B------:R-:W-:-:S02]  /*10d50*/  IMAD.MOV.U32 R9, RZ, RZ, R14 ;  /* 0x000000ffff097224 */ /* 0x000fc400078e000e */
[----:B---3--:R-:W3:Y:S04]  /*10d60*/  LDL.LU R14, [R1+0x290] ;  /* 0x00029000010e7983 */ /* 0x008ee80000300800 */
[----:B------:R-:W3:Y:S04]  /*10d70*/  LDL.LU R12, [R1+0x294] ;  /* 0x00029400010c7983 */ /* 0x000ee80000300800 */
[----:B------:R1:W-:Y:S02]  /*10d80*/  LDGSTS.E [R6+0x800c], desc[UR16][R8.64], P1 ;  /* 0x0800c00008067fae */ /* 0x0003e40008921850 */
[----:B-1----:R-:W-:-:S02]  /*10d90*/  IMAD.MOV.U32 R9, RZ, RZ, R11 ;  /* 0x000000ffff097224 */ /* 0x002fc400078e000b */
[----:B------:R-:W-:Y:S01]  /*10da0*/  IMAD.MOV.U32 R8, RZ, RZ, R10 ;  /* 0x000000ffff087224 */ /* 0x000fe200078e000a */
[----:B----4-:R-:W4:Y:S04]  /*10db0*/  LDL.LU R11, [R1+0x298] ;  /* 0x00029800010b7983 */ /* 0x010f280000300800 */
[----:B------:R-:W4:Y:S04]  /*10dc0*/  LDL.LU R10, [R1+0x29c] ;  /* 0x00029c00010a7983 */ /* 0x000f280000300800 */
[----:B------:R1:W-:Y:S01]  /*10dd0*/  LDGSTS.E [R6+0xc00c], desc[UR16][R8.64], P1 ;  /* 0x0c00c00008067fae */ /* 0x0003e20008921850 */
[----:B------:R-:W-:-:S04]  /*10de0*/  ISETP.GT.AND P1, PT, R5, 0x4, PT ;  /* 0x000000040500780c */ /* 0x000fc80003f24270 */
[----:B-1----:R-:W-:-:S04]  /*10df0*/  SEL R6, RZ, 0x4, !P1 ;  /* 0x00000004ff067807 */ /* 0x002fc80004800000 */
[----:B------:R-:W-:Y:S02]  /*10e00*/  SEL R6, R6, RZ, !P0 ;  /* 0x000000ff06067207 */ /* 0x000fe40004000000 */
[----:B------:R-:W-:Y:S02]  /*10e10*/  IADD3 R224, P1, R224, R2, RZ ;  /* 0x00000002e0e07210 */ /* 0x000fe40007f3e0ff */
[----:B------:R-:W-:Y:S02]  /*10e20*/  ISETP.NE.U32.AND P2, PT, R6, RZ, PT ;  /* 0x000000ff0600720c */ /* 0x000fe40003f45070 */
[----:B------:R-:W-:Y:S02]  /*10e30*/  LOP3.LUT R6, R7, 0x10, RZ, 0x3c, !PT ;  /* 0x0000001007067812 */ /* 0x000fe400078e3cff */
[----:B------:R-:W-:Y:S01]  /*10e40*/  IADD3.X R223, R223, R0, RZ, P1, !PT ;  /* 0x00000000dfdf7210 */ /* 0x000fe20000ffe4ff */
[----:B------:R-:W-:Y:S02]  /*10e50*/  IMAD.MOV.U32 R8, RZ, RZ, R224 ;  /* 0x000000ffff087224 */ /* 0x000fe400078e00e0 */
[----:B------:R-:W-:-:S02]  /*10e60*/  VIADD R6, R6, UR4 ;  /* 0x0000000406067c36 */ /* 0x000fc40008000000 */
[----:B------:R-:W-:Y:S01]  /*10e70*/  IMAD.MOV.U32 R9, RZ, RZ, R223 ;  /* 0x000000ffff097224 */ /* 0x000fe200078e00df */
[----:B------:R-:W-:Y:S02]  /*10e80*/  ISETP.GT.AND P1, PT, R5, 0x5, PT ;  /* 0x000000050500780c */ /* 0x000fe40003f24270 */
[----:B------:R-:W-:Y:S02]  /*10e90*/  IADD3 R226, P3, R226, R2, RZ ;  /* 0x00000002e2e27210 */ /* 0x000fe40007f7e0ff */
[----:B------:R1:W-:Y:S02]  /*10ea0*/  LDGSTS.E [R6], desc[UR16][R8.64], P2 ;  /* 0x0000000008067fae */ /* 0x0003e40009121850 */
[----:B------:R-:W-:Y:S02]  /*10eb0*/  IADD3.X R225, R225, R0, RZ, P3, !PT ;  /* 0x00000000e1e17210 */ /* 0x000fe40001ffe4ff */
[----:B------:R-:W-:Y:S02]  /*10ec0*/  IADD3 R228, P4, R228, R2, RZ ;  /* 0x00000002e4e47210 */ /* 0x000fe40007f9e0ff */
[----:B-1----:R-:W-:-:S04]  /*10ed0*/  SEL R8, RZ, 0x4, !P1 ;  /* 0x00000004ff087807 */ /* 0x002fc80004800000 */
[----:B------:R-:W-:Y:S01]  /*10ee0*/  SEL R8, R8, RZ, !P0 ;  /* 0x000000ff08087207 */ /* 0x000fe20004000000 */
[----:B------:R-:W-:-:S03]  /*10ef0*/  IMAD.MOV.U32 R9, RZ, RZ, R225 ;  /* 0x000000ffff097224 */ /* 0x000fc600078e00e1 */
[----:B------:R-:W-:Y:S01]  /*10f00*/  ISETP.NE.U32.AND P1, PT, R8, RZ, PT ;  /* 0x000000ff0800720c */ /* 0x000fe20003f25070 */
[----:B------:R-:W-:Y:S02]  /*10f10*/  IMAD.MOV.U32 R8, RZ, RZ, R226 ;  /* 0x000000ffff087224 */ /* 0x000fe400078e00e2 */
[----:B------:R-:W-:-:S03]  /*10f20*/  IMAD.X R227, R227, 0x1, R0, P4 ;  /* 0x00000001e3e37824 */ /* 0x000fc600020e0600 */
[----:B------:R1:W-:Y:S01]  /*10f30*/  LDGSTS.E [R6+0x4000], desc[UR16][R8.64], P2 ;  /* 0x0400000008067fae */ /* 0x0003e20009121850 */
[----:B------:R-:W-:Y:S02]  /*10f40*/  ISETP.GT.AND P2, PT, R5, 0x6, PT ;  /* 0x000000060500780c */ /* 0x000fe40003f44270 */
[----:B------:R-:W-:Y:S02]  /*10f50*/  IADD3 R230, P3, R230, R2, RZ ;  /* 0x00000002e6e67210 */ /* 0x000fe40007f7e0ff */
[----:B-1----:R-:W-:Y:S01]  /*10f60*/  MOV R8, R228 ;  /* 0x000000e400087202 */ /* 0x002fe20000000f00 */
[----:B------:R-:W-:-:S05]  /*10f70*/  IMAD.MOV.U32 R9, RZ, RZ, R227 ;  /* 0x000000ffff097224 */ /* 0x000fca00078e00e3 */
[----:B------:R1:W-:Y:S01]  /*10f80*/  LDGSTS.E [R6+0x4], desc[UR16][R8.64], P1 ;  /* 0x0000400008067fae */ /* 0x0003e20008921850 */
[----:B------:R-:W-:Y:S01]  /*10f90*/  IMAD.X R229, R229, 0x1, R0, P3 ;  /* 0x00000001e5e57824 */ /* 0x000fe200018e0600 */
[----:B------:R-:W-:Y:S02]  /*10fa0*/  IADD3 R232, P4, R232, R2, RZ ;  /* 0x00000002e8e87210 */ /* 0x000fe40007f9e0ff */
[----:B-1----:R-:W-:-:S04]  /*10fb0*/  SEL R8, RZ, 0x4, !P2 ;  /* 0x00000004ff087807 */ /* 0x002fc80005000000 */
[----:B------:R-:W-:Y:S01]  /*10fc0*/  SEL R8, R8, RZ, !P0 ;  /* 0x000000ff08087207 */ /* 0x000fe20004000000 */
[----:B------:R-:W-:-:S03]  /*10fd0*/  IMAD.MOV.U32 R9, RZ, RZ, R229 ;  /* 0x000000ffff097224 */ /* 0x000fc600078e00e5 */
[----:B------:R-:W-:Y:S02]  /*10fe0*/  ISETP.NE.U32.AND P2, PT, R8, RZ, PT ;  /* 0x000000ff0800720c */ /* 0x000fe40003f45070 */
[----:B------:R-:W-:Y:S01]  /*10ff0*/  MOV R8, R230 ;  /* 0x000000e600087202 */ /* 0x000fe20000000f00 */
[----:B------:R-:W-:-:S04]  /*11000*/  IMAD.X R231, R231, 0x1, R0, P4 ;  /* 0x00000001e7e77824 */ /* 0x000fc800020e0600 */
[----:B------:R1:W-:Y:S01]  /*11010*/  LDGSTS.E [R6+0x4004], desc[UR16][R8.64], P1 ;  /* 0x0400400008067fae */ /* 0x0003e20008921850 */
[----:B------:R-:W-:Y:S02]  /*11020*/  ISETP.GT.AND P1, PT, R5, 0x7, PT ;  /* 0x000000070500780c */ /* 0x000fe40003f24270 */
[----:B------:R-:W-:Y:S01]  /*11030*/  IADD3 R234, P3, R234, R2, RZ ;  /* 0x00000002eaea7210 */ /* 0x000fe20007f7e0ff */
[----:B-1----:R-:W-:Y:S02]  /*11040*/  IMAD.MOV.U32 R8, RZ, RZ, R232 ;  /* 0x000000ffff087224 */ /* 0x002fe400078e00e8 */
[----:B------:R-:W-:-:S05]  /*11050*/  IMAD.MOV.U32 R9, RZ, RZ, R231 ;  /* 0x000000ffff097224 */ /* 0x000fca00078e00e7 */
[----:B------:R1:W-:Y:S01]  /*11060*/  LDGSTS.E [R6+0x8], desc[UR16][R8.64], P2 ;  /* 0x0000800008067fae */ /* 0x0003e20009121850 */
        /* <DEDUP_REMOVED lines=15> */
[----:B-1----:R-:W-:-:S04]  /*11160*/  SEL R8, RZ, 0x4, !P2 ;  /* 0x00000004ff087807 */ /* 0x002fc80005000000 */
[----:B------:R-:W-:Y:S01]  /*11170*/  SEL R8, R8, RZ, !P0 ;  /* 0x000000ff08087207 */ /* 0x000fe20004000000 */
[----:B------:R-:W-:-:S03]  /*11180*/  IMAD.MOV.U32 R9, RZ, RZ, R237 ;  /* 0x000000ffff097224 */ /* 0x000fc600078e00ed */
[----:B------:R-:W-:Y:S02]  /*11190*/  ISETP.NE.U32.AND P2, PT, R8, RZ, PT ;  /* 0x000000ff0800720c */ /* 0x000fe40003f45070 */
[----:B------:R-:W-:-:S05]  /*111a0*/  MOV R8, R238 ;  /* 0x000000ee00087202 */ /* 0x000fca0000000f00 */
[----:B------:R1:W-:Y:S01]  /*111b0*/  LDGSTS.E [R6+0x400c], desc[UR16][R8.64], P1 ;  /* 0x0400c00008067fae */ /* 0x0003e20008921850 */
[----:B------:R-:W-:Y:S02]  /*111c0*/  ISETP.GT.AND P1, PT, R5, 0x25, PT ;  /* 0x000000250500780c */ /* 0x000fe40003f24270 */
[----:B--2---:R-:W-:-:S05]  /*111d0*/  IADD3 R212, P4, R212, R2, RZ ;  /* 0x00000002d4d47210 */ /* 0x004fca0007f9e0ff */
[----:B------:R-:W-:Y:S02]  /*111e0*/  IMAD.X R213, R213, 0x1, R0, P4 ;  /* 0x00000001d5d57824 */ /* 0x000fe400020e0600 */
[----:B-1----:R-:W-:Y:S02]  /*111f0*/  IMAD.MOV.U32 R8, RZ, RZ, R212 ;  /* 0x000000ffff087224 */ /* 0x002fe400078e00d4 */
[----:B------:R-:W-:Y:S01]  /*11200*/  IMAD.MOV.U32 R9, RZ, RZ, R213 ;  /* 0x000000ffff097224 */ /* 0x000fe200078e00d5 */
[----:B---3--:R-:W-:-:S04]  /*11210*/  IADD3 R12, P3, R12, R2, RZ ;  /* 0x000000020c0c7210 */ /* 0x008fc80007f7e0ff */
[----:B------:R1:W-:Y:S01]  /*11220*/  LDGSTS.E [R6+0x8000], desc[UR16][R8.64], P2 ;  /* 0x0800000008067fae */ /* 0x0003e20009121850 */
[----:B------:R-:W-:Y:S02]  /*11230*/  IADD3.X R14, R14, R0, RZ, P3, !PT ;  /* 0x000000000e0e7210 */ /* 0x000fe40001ffe4ff */
[----:B-1----:R-:W-:-:S04]  /*11240*/  SEL R8, RZ, 0x4, !P1 ;  /* 0x00000004ff087807 */ /* 0x002fc80004800000 */
[----:B------:R-:W-:Y:S02]  /*11250*/  SEL R8, R8, RZ, !P0 ;  /* 0x000000ff08087207 */ /* 0x000fe40004000000 */
[----:B----4-:R-:W-:Y:S02]  /*11260*/  IADD3 R10, P4, R10, R2, RZ ;  /* 0x000000020a0a7210 */ /* 0x010fe40007f9e0ff */
[----:B------:R-:W-:Y:S01]  /*11270*/  ISETP.NE.U32.AND P1, PT, R8, RZ, PT ;  /* 0x000000ff0800720c */ /* 0x000fe20003f25070 */
[----:B------:R-:W-:Y:S02]  /*11280*/  IMAD.MOV.U32 R8, RZ, RZ, R12 ;  /* 0x000000ffff087224 */ /* 0x000fe400078e000c */
        /* <DEDUP_REMOVED lines=9> */
[----:B---3--:R-:W-:Y:S01]  /*11320*/  MOV R8, R10 ;  /* 0x0000000a00087202 */ /* 0x008fe20000000f00 */
[----:B------:R-:W-:Y:S02]  /*11330*/  IMAD.MOV.U32 R9, RZ, RZ, R11 ;  /* 0x000000ffff097224 */ /* 0x000fe400078e000b */
        /* <DEDUP_REMOVED lines=15> */
[----:B--2---:R-:W-:-:S05]  /*11430*/  IADD3 R214, P4, R214, R2, RZ ;  /* 0x00000002d6d67210 */ /* 0x004fca0007f9e0ff */
[----:B---3--:R-:W-:Y:S01]  /*11440*/  IMAD.X R215, R215, 0x1, R0, P4 ;  /* 0x00000001d7d77824 */ /* 0x008fe200020e0600 */
        /* <DEDUP_REMOVED lines=15> */
[----:B------:R-:W-:Y:S02]  /*11540*/  SEL R8, R8, RZ, !P0 ;  /* 0x000000ff08087207 */ /* 0x000fe40004000000 */
[----:B------:R-:W-:Y:S02]  /*11550*/  MOV R9, R213 ;  /* 0x000000d500097202 */ /* 0x000fe40000000f00 */
[----:B------:R-:W-:Y:S01]  /*11560*/  ISETP.NE.U32.AND P1, PT, R8, RZ, PT ;  /* 0x000000ff0800720c */ /* 0x000fe20003f25070 */
[----:B------:R-:W-:Y:S01]  /*11570*/  IMAD.MOV.U32 R8, RZ, RZ, R212 ;  /* 0x000000ffff087224 */ /* 0x000fe200078e00d4 */
[----:B------:R-:W-:-:S04]  /*11580*/  IADD3 R10, P3, R10, R2, RZ ;  /* 0x000000020a0a7210 */ /* 0x000fc80007f7e0ff */
[----:B------:R1:W-:Y:S01]  /*11590*/  LDGSTS.E [R6+0xc008], desc[UR16][R8.64], P2 ;  /* 0x0c00800008067fae */ /* 0x0003e20009121850 */
[----:B------:R-:W-:Y:S01]  /*115a0*/  IADD3 R12, P2, R12, R2, RZ ;  /* 0x000000020c0c7210 */ /* 0x000fe20007f5e0ff */
[--C-:B------:R-:W-:Y:S02]  /*115b0*/  IMAD.X R11, R11, 0x1, R0.reuse, P3 ;  /* 0x000000010b0b7824 */ /* 0x100fe400018e0600 */
[----:B------:R-:W-:Y:S02]  /*115c0*/  STL [R1+0x2ac], R214 ;  /* 0x0002acd601007387 */ /* 0x000fe40000100800 */
[----:B------:R-:W-:Y:S02]  /*115d0*/  IMAD.X R14, R14, 0x1, R0, P2 ;  /* 0x000000010e0e7824 */ /* 0x000fe400010e0600 */
[----:B------:R2:W-:Y:S04]  /*115e0*/  STL [R1+0x2a8], R215 ;  /* 0x0002a8d701007387 */ /* 0x0005e80000100800 */
[----:B------:R-:W-:Y:S04]  /*115f0*/  STL [R1+0x2b4], R212 ;  /* 0x0002b4d401007387 */ /* 0x000fe80000100800 */
[----:B------:R3:W-:Y:S04]  /*11600*/  STL [R1+0x2b0], R213 ;  /* 0x0002b0d501007387 */ /* 0x0007e80000100800 */
[----:B------:R4:W-:Y:S04]  /*11610*/  STL [R1+0x2bc], R12 ;  /* 0x0002bc0c01007387 */ /* 0x0009e80000100800 */
[----:B------:R4:W-:Y:S04]  /*11620*/  STL [R1+0x2b8], R14 ;  /* 0x0002b80e01007387 */ /* 0x0009e80000100800 */
[----:B------:R-:W-:Y:S04]  /*11630*/  STL [R1+0x2c4], R10 ;  /* 0x0002c40a01007387 */ /* 0x000fe80000100800 */
[----:B------:R4:W-:Y:S04]  /*11640*/  STL [R1+0x2c0], R11 ;  /* 0x0002c00b01007387 */ /* 0x0009e80000100800 */
[----:B--2---:R-:W2:Y:S04]  /*11650*/  LDL.LU R215, [R1+0x100] ;  /* 0x0001000001d77983 */ /* 0x004ea80000300800 */
[----:B------:R-:W2:Y:S01]  /*11660*/  LDL.LU R214, [R1+0x104] ;  /* 0x0001040001d67983 */ /* 0x000ea20000300800 */
[----:B-1----:R-:W-:-:S03]  /*11670*/  IMAD.MOV.U32 R8, RZ, RZ, R12 ;  /* 0x000000ffff087224 */ /* 0x002fc600078e000c */
[----:B---3--:R-:W3:Y:S04]  /*11680*/  LDL.LU R213, [R1+0x2c8] ;  /* 0x0002c80001d57983 */ /* 0x008ee80000300800 */
[----:B----4-:R-:W4:Y:S01]  /*11690*/  LDL.LU R12, [R1+0x2cc] ;  /* 0x0002cc00010c7983 */ /* 0x010f220000300800 */
[----:B------:R-:W-:-:S03]  /*116a0*/  MOV R9, R14 ;  /* 0x0000000e00097202 */ /* 0x000fc60000000f00 */
[----:B------:R-:W3:Y:S04]  /*116b0*/  LDL.LU R212, [R1+0x2d0] ;  /* 0x0002d00001d47983 */ /* 0x000ee80000300800 */
[----:B------:R-:W3:Y:S04]  /*116c0*/  LDL.LU R14, [R1+0x2d4] ;  /* 0x0002d400010e7983 */ /* 0x000ee80000300800 */
[----:B------:R1:W-:Y:S02]  /*116d0*/  LDGSTS.E [R6+0x800c], desc[UR16][R8.64], P1 ;  /* 0x0800c00008067fae */ /* 0x0003e40008921850 */
[----:B-1----:R-:W-:-:S02]  /*116e0*/  IMAD.MOV.U32 R9, RZ, RZ, R11 ;  /* 0x000000ffff097224 */ /* 0x002fc400078e000b */
[----:B------:R-:W-:Y:S01]  /*116f0*/  IMAD.MOV.U32 R8, RZ, RZ, R10 ;  /* 0x000000ffff087224 */ /* 0x000fe200078e000a */
[----:B------:R-:W3:Y:S04]  /*11700*/  LDL.LU R11, [R1+0x2d8] ;  /* 0x0002d800010b7983 */ /* 0x000ee80000300800 */
[----:B------:R-:W3:Y:S04]  /*11710*/  LDL.LU R10, [R1+0x2dc] ;  /* 0x0002dc00010a7983 */ /* 0x000ee80000300800 */
[----:B------:R1:W-:Y:S01]  /*11720*/  LDGSTS.E [R6+0xc00c], desc[UR16][R8.64], P1 ;  /* 0x0c00c00008067fae */ /* 0x0003e20008921850 */
[----:B------:R-:W-:-:S04]  /*11730*/  ISETP.GT.AND P1, PT, R5, 0x8, PT ;  /* 0x000000080500780c */ /* 0x000fc80003f24270 */
[----:B-1----:R-:W-:-:S04]  /*11740*/  SEL R6, RZ, 0x4, !P1 ;  /* 0x00000004ff067807 */ /* 0x002fc80004800000 */
[----:B------:R-:W-:Y:S02]  /*11750*/  SEL R6, R6, RZ, !P0 ;  /* 0x000000ff06067207 */ /* 0x000fe40004000000 */
[----:B------:R-:W-:Y:S02]  /*11760*/  IADD3 R240, P1, R240, R2, RZ ;  /* 0x00000002f0f07210 */ /* 0x000fe40007f3e0ff */
[----:B------:R-:W-:Y:S02]  /*11770*/  ISETP.NE.U32.AND P2, PT, R6, RZ, PT ;  /* 0x000000ff0600720c */ /* 0x000fe40003f45070 */
[----:B------:R-:W-:Y:S01]  /*11780*/  LOP3.LUT R6, R7, 0x20, RZ, 0x3c, !PT ;  /* 0x0000002007067812 */ /* 0x000fe200078e3cff */
[----:B------:R-:W-:Y:S02]  /*11790*/  IMAD.X R239, R239, 0x1, R0, P1 ;  /* 0x00000001efef7824 */ /* 0x000fe400008e0600 */
[----:B------:R-:W-:Y:S01]  /*117a0*/  IMAD.MOV.U32 R8, RZ, RZ, R240 ;  /* 0x000000ffff087224 */ /* 0x000fe200078e00f0 */
[----:B------:R-:W-:Y:S01]  /*117b0*/  IADD3 R6, R6, UR4, RZ ;  /* 0x0000000406067c10 */ /* 0x000fe2000fffe0ff */
[----:B------:R-:W-:Y:S01]  /*117c0*/  IMAD.MOV.U32 R9, RZ, RZ, R239 ;  /* 0x000000ffff097224 */ /* 0x000fe200078e00ef */
[----:B------:R-:W-:-:S02]  /*117d0*/  ISETP.GT.AND P1, PT, R5, 0x9, PT ;  /* 0x000000090500780c */ /* 0x000fc40003f24270 */
[----:B------:R-:W-:-:S03]  /*117e0*/  IADD3 R242, P3, R242, R2, RZ ;  /* 0x00000002f2f27210 */ /* 0x000fc60007f7e0ff */
[----:B------:R1:W-:Y:S02]  /*117f0*/  LDGSTS.E [R6], desc[UR16][R8.64], P2 ;  /* 0x0000000008067fae */ /* 0x0003e40009121850 */
[----:B------:R-:W-:Y:S01]  /*11800*/  IMAD.X R241, R241, 0x1, R0, P3 ;  /* 0x00000001f1f17824 */ /* 0x000fe200018e0600 */
[----:B------:R-:W-:Y:S02]  /*11810*/  IADD3 R244, P4, R244, R2, RZ ;  /* 0x00000002f4f47210 */ /* 0x000fe40007f9e0ff */
[----:B-1----:R-:W-:-:S04]  /*11820*/  SEL R8, RZ, 0x4, !P1 ;  /* 0x00000004ff087807 */ /* 0x002fc80004800000 */
[----:B------:R-:W-:Y:S01]  /*11830*/  SEL R8, R8, RZ, !P0 ;  /* 0x000000ff08087207 */ /* 0x000fe20004000000 */
[----:B------:R-:W-:-:S03]  /*11840*/  IMAD.MOV.U32 R9, RZ, RZ, R241 ;  /* 0x000000ffff097224 */ /* 0x000fc600078e00f1 */
[----:B------:R-:W-:Y:S01]  /*11850*/  ISETP.NE.U32.AND P1, PT, R8, RZ, PT ;  /* 0x000000ff0800720c */ /* 0x000fe20003f25070 */
[----:B------:R-:W-:Y:S01]  /*11860*/  IMAD.MOV.U32 R8, RZ, RZ, R242 ;  /* 0x000000ffff087224 */ /* 0x000fe200078e00f2 */
[----:B------:R-:W-:-:S04]  /*11870*/  IADD3.X R243, R243, R0, RZ, P4, !PT ;  /* 0x00000000f3f37210 */ /* 0x000fc800027fe4ff */
        /* <DEDUP_REMOVED lines=12> */
[----:B------:R-:W-:Y:S02]  /*11940*/  IMAD.MOV.U32 R8, RZ, RZ, R246 ;  /* 0x000000ffff087224 */ /* 0x000fe400078e00f6 */
[----:B------:R-:W-:-:S03]  /*11950*/  IMAD.X R247, R247, 0x1, R0, P4 ;  /* 0x00000001f7f77824 */ /* 0x000fc600020e0600 */
[----:B------:R1:W-:Y:S01]  /*11960*/  LDGSTS.E [R6+0x4004], desc[UR16][R8.64], P1 ;  /* 0x0400400008067fae */ /* 0x0003e20008921850 */
[----:B------:R-:W-:Y:S02]  /*11970*/  ISETP.GT.AND P1, PT, R5, 0xb, PT ;  /* 0x0000000b0500780c */ /* 0x000fe40003f24270 */
[----:B------:R-:W-:Y:S01]  /*11980*/  IADD3 R250, P3, R250, R2, RZ ;  /* 0x00000002fafa7210 */ /* 0x000fe20007f7e0ff */
[----:B-1----:R-:W-:Y:S02]  /*11990*/  IMAD.MOV.U32 R8, RZ, RZ, R248 ;  /* 0x000000ffff087224 */ /* 0x002fe400078e00f8 */
[----:B------:R-:W-:-:S05]  /*119a0*/  IMAD.MOV.U32 R9, RZ, RZ, R247 ;  /* 0x000000ffff097224 */ /* 0x000fca00078e00f7 */
[----:B------:R1:W-:Y:S01]  /*119b0*/  LDGSTS.E [R6+0x8], desc[UR16][R8.64], P2 ;  /* 0x0000800008067fae */ /* 0x0003e20009121850 */
        /* <DEDUP_REMOVED lines=9> */
[----:B------:R-:W-:Y:S01]  /*11a50*/  ISETP.GT.AND P2, PT, R5, 0x28, PT ;  /* 0x000000280500780c */ /* 0x000fe20003f44270 */
[----:B-1----:R-:W-:Y:S01]  /*11a60*/  IMAD.MOV.U32 R8, RZ, RZ, R252 ;  /* 0x000000ffff087224 */ /* 0x002fe200078e00fc */
[----:B------:R-:W-:-:S05]  /*11a70*/  MOV R9, R251 ;  /* 0x000000fb00097202 */ /* 0x000fca0000000f00 */
[----:B------:R1:W-:Y:S02]  /*11a80*/  LDGSTS.E [R6+0xc], desc[UR16][R8.64], P1 ;  /* 0x0000c00008067fae */ /* 0x0003e40008921850 */
[----:B-1----:R-:W-:-:S04]  /*11a90*/  SEL R8, RZ, 0x4, !P2 ;  /* 0x00000004ff087807 */ /* 0x002fc80005000000 */
[----:B------:R-:W-:-:S04]  /*11aa0*/  SEL R8, R8, RZ, !P0 ;  /* 0x000000ff08087207 */ /* 0x000fc80004000000 */
[----:B------:R-:W-:Y:S02]  /*11ab0*/  ISETP.NE.U32.AND P2, PT, R8, RZ, PT ;  /* 0x000000ff0800720c */ /* 0x000fe40003f45070 */
[----:B--2---:R-:W-:-:S05]  /*11ac0*/  IADD3 R214, P3, R214, R2, RZ ;  /* 0x00000002d6d67210 */ /* 0x004fca0007f7e0ff */
[----:B------:R-:W-:Y:S01]  /*11ad0*/  IMAD.X R215, R215, 0x1, R0, P3 ;  /* 0x00000001d7d77824 */ /* 0x000fe200018e0600 */
[----:B----4-:R-:W-:Y:S01]  /*11ae0*/  IADD3 R12, P4, R12, R2, RZ ;  /* 0x000000020c0c7210 */ /* 0x010fe20007f9e0ff */
[----:B------:R-:W-:-:S03]  /*11af0*/  IMAD.MOV.U32 R8, RZ, RZ, R214 ;  /* 0x000000ffff087224 */ /* 0x000fc600078e00d6 */
[----:B------:R-:W-:Y:S01]  /*11b00*/  MOV R9, R215 ;  /* 0x000000d700097202 */ /* 0x000fe20000000f00 */
[----:B------:R-:W-:Y:S01]  /*11b10*/  STL [R1+0x104], R214 ;  /* 0x000104d601007387 */ /* 0x000fe20000100800 */
[----:B---3--:R-:W-:-:S03]  /*11b20*/  IMAD.X R213, R213, 0x1, R0, P4 ;  /* 0x00000001d5d57824 */ /* 0x008fc600020e0600 */
[----:B------:R-:W-:Y:S04]  /*11b30*/  STL [R1+0x100], R215 ;  /* 0x000100d701007387 */ /* 0x000fe80000100800 */
[----:B------:R-:W-:Y:S04]  /*11b40*/  STL [R1+0x2cc], R12 ;  /* 0x0002cc0c01007387 */ /* 0x000fe80000100800 */
[----:B------:R1:W-:Y:S04]  /*11b50*/  LDGSTS.E [R6+0x400c], desc[UR16][R8.64], P1 ;  /* 0x0400c00008067fae */ /* 0x0003e80008921850 */
[----:B------:R2:W-:Y:S01]  /*11b60*/  STL [R1+0x2c8], R213 ;  /* 0x0002c8d501007387 */ /* 0x0005e20000100800 */
[----:B------:R-:W-:Y:S01]  /*11b70*/  ISETP.GT.AND P1, PT, R5, 0x29, PT ;  /* 0x000000290500780c */ /* 0x000fe20003f24270 */
[----:B-1----:R-:W-:-:S02]  /*11b80*/  IMAD.MOV.U32 R9, RZ, RZ, R213 ;  /* 0x000000ffff097224 */ /* 0x002fc400078e00d5 */
[----:B------:R-:W-:Y:S01]  /*11b90*/  IMAD.MOV.U32 R8, RZ, RZ, R12 ;  /* 0x000000ffff087224 */ /* 0x000fe200078e000c */
[----:B--2---:R-:W2:Y:S04]  /*11ba0*/  LDL.LU R213, [R1+0x2e0] ;  /* 0x0002e00001d57983 */ /* 0x004ea80000300800 */
[----:B------:R-:W3:Y:S04]  /*11bb0*/  LDL.LU R12, [R1+0x2e4] ;  /* 0x0002e400010c7983 */ /* 0x000ee80000300800 */
[----:B------:R-:W4:Y:S01]  /*11bc0*/  LDL.LU R215, [R1+0x2e8] ;  /* 0x0002e80001d77983 */ /* 0x000f220000300800 */
[----:B------:R-:W-:-:S03]  /*11bd0*/  IADD3 R14, P3, R14, R2, RZ ;  /* 0x000000020e0e7210 */ /* 0x000fc60007f7e0ff */
[----:B------:R-:W4:Y:S04]  /*11be0*/  LDL.LU R214, [R1+0x2ec] ;  /* 0x0002ec0001d67983 */ /* 0x000f280000300800 */
[----:B------:R1:W-:Y:S01]  /*11bf0*/  LDGSTS.E [R6+0x8000], desc[UR16][R8.64], P2 ;  /* 0x0800000008067fae */ /* 0x0003e20009121850 */
[----:B------:R-:W-:Y:S01]  /*11c00*/  IADD3 R10, P4, R10, R2, RZ ;  /* 0x000000020a0a7210 */ /* 0x000fe20007f9e0ff */
[----:B------:R-:W-:Y:S01]  /*11c10*/  IMAD.X R212, R212, 0x1, R0, P3 ;  /* 0x00000001d4d47824 */ /* 0x000fe200018e0600 */
[----:B-1----:R-:W-:-:S04]  /*11c20*/  SEL R8, RZ, 0x4, !P1 ;  /* 0x00000004ff087807 */ /* 0x002fc80004800000 */
[----:B------:R-:W-:Y:S01]  /*11c30*/  SEL R8, R8, RZ, !P0 ;  /* 0x000000ff08087207 */ /* 0x000fe20004000000 */
[----:B------:R-:W-:Y:S01]  /*11c40*/  IMAD.MOV.U32 R9, RZ, RZ, R212 ;  /* 0x000000ffff097224 */ /* 0x000fe200078e00d4 */
[----:B------:R-:W-:Y:S02]  /*11c50*/  IADD3.X R11, R11, R0, RZ, P4, !PT ;  /* 0x000000000b0b7210 */ /* 0x000fe400027fe4ff */
[----:B------:R-:W-:Y:S01]  /*11c60*/  ISETP.NE.U32.AND P1, PT, R8, RZ, PT ;  /* 0x000000ff0800720c */ /* 0x000fe20003f25070 */
[----:B------:R-:W-:Y:S01]  /*11c70*/  IMAD.MOV.U32 R8, RZ, RZ, R14 ;  /* 0x000000ffff087224 */ /* 0x000fe200078e000e */
[----:B------:R-:W-:Y:S04]  /*11c80*/  STL [R1+0x2d4], R14 ;  /* 0x0002d40e01007387 */ /* 0x000fe80000100800 */
[----:B------:R1:W-:Y:S04]  /*11c90*/  STL [R1+0x2d0], R212 ;  /* 0x0002d0d401007387 */ /* 0x0003e80000100800 */
[----:B------:R-:W-:Y:S04]  /*11ca0*/  STL [R1+0x2dc], R10 ;  /* 0x0002dc0a01007387 */ /* 0x000fe80000100800 */
[----:B------:R1:W-:Y:S04]  /*11cb0*/  LDGSTS.E [R6+0xc000], desc[UR16][R8.64], P2 ;  /* 0x0c00000008067fae */ /* 0x0003e80009121850 */
[----:B------:R1:W-:Y:S04]  /*11cc0*/  STL [R1+0x2d8], R11 ;  /* 0x0002d80b01007387 */ /* 0x0003e80000100800 */
[----:B-1----:R-:W4:Y:S01]  /*11cd0*/  LDL.LU R212, [R1+0x2f0] ;  /* 0x0002f00001d47983 */ /* 0x002f220000300800 */
[----:B------:R-:W-:-:S03]  /*11ce0*/  MOV R9, R11 ;  /* 0x0000000b00097202 */ /* 0x000fc60000000f00 */
[----:B------:R-:W4:Y:S01]  /*11cf0*/  LDL.LU R11, [R1+0x2f4] ;  /* 0x0002f400010b7983 */ /* 0x000f220000300800 */
[----:B------:R-:W-:Y:S01]  /*11d00*/  IMAD.MOV.U32 R8, RZ, RZ, R10 ;  /* 0x000000ffff087224 */ /* 0x000fe200078e000a */
[----:B------:R-:W-:Y:S02]  /*11d10*/  ISETP.GT.AND P2, PT, R5, 0x2a, PT ;  /* 0x0000002a0500780c */ /* 0x000fe40003f44270 */
[----:B------:R-:W4:Y:S04]  /*11d20*/  LDL.LU R14, [R1+0x2fc] ;  /* 0x0002fc00010e7983 */ /* 0x000f280000300800 */
[----:B------:R1:W-:Y:S04]  /*11d30*/  LDGSTS.E [R6+0x8004], desc[UR16][R8.64], P1 ;  /* 0x0800400008067fae */ /* 0x0003e80008921850 */
[----:B------:R-:W4:Y:S01]  /*11d40*/  LDL.LU R10, [R1+0x304] ;  /* 0x00030400010a7983 */ /* 0x000f220000300800 */
[----:B-1----:R-:W-:-:S04]  /*11d50*/  SEL R8, RZ, 0x4, !P2 ;  /* 0x00000004ff087807 */ /* 0x002fc80005000000 */
[----:B------:R-:W-:-:S04]  /*11d60*/  SEL R8, R8, RZ, !P0 ;  /* 0x000000ff08087207 */ /* 0x000fc80004000000 */
[----:B------:R-:W-:Y:S02]  /*11d70*/  ISETP.NE.U32.AND P2, PT, R8, RZ, PT ;  /* 0x000000ff0800720c */ /* 0x000fe40003f45070 */
[----:B---3--:R-:W-:-:S05]  /*11d80*/  IADD3 R12, P3, R12, R2, RZ ;  /* 0x000000020c0c7210 */ /* 0x008fca0007f7e0ff */
[--C-:B--2---:R-:W-:Y:S01]  /*11d90*/  IMAD.X R213, R213, 0x1, R0.reuse, P3 ;  /* 0x00000001d5d57824 */ /* 0x104fe200018e0600 */
[----:B----4-:R-:W-:Y:S01]  /*11da0*/  IADD3 R214, P4, R214, R2, RZ ;  /* 0x00000002d6d67210 */ /* 0x010fe20007f9e0ff */
[----:B------:R-:W-:Y:S03]  /*11db0*/  STL [R1+0x2e4], R12 ;  /* 0x0002e40c01007387 */ /* 0x000fe60000100800 */
[----:B------:R-:W-:Y:S01]  /*11dc0*/  MOV R9, R213 ;  /* 0x000000d500097202 */ /* 0x000fe20000000f00 */
[----:B------:R-:W-:Y:S01]  /*11dd0*/  IMAD.X R215, R215, 0x1, R0, P4 ;  /* 0x00000001d7d77824 */ /* 0x000fe200020e0600 */
[----:B------:R1:W-:Y:S01]  /*11de0*/  STL [R1+0x2e0], R213 ;  /* 0x0002e0d501007387 */ /* 0x0003e20000100800 */
[----:B------:R-:W-:-:S03]  /*11df0*/  IMAD.MOV.U32 R8, RZ, RZ, R12 ;  /* 0x000000ffff087224 */ /* 0x000fc600078e000c */
[----:B------:R-:W-:Y:S04]  /*11e00*/  STL [R1+0x2ec], R214 ;  /* 0x0002ecd601007387 */ /* 0x000fe80000100800 */
[----:B------:R2:W-:Y:S04]  /*11e10*/  LDGSTS.E [R6+0xc004], desc[UR16][R8.64], P1 ;  /* 0x0c00400008067fae */ /* 0x0005e80008921850 */
[----:B-1----:R-:W3:Y:S04]  /*11e20*/  LDL.LU R213, [R1+0x2f8] ;  /* 0x0002f80001d57983 */ /* 0x002ee80000300800 */
[----:B------:R-:W-:Y:S04]  /*11e30*/  STL [R1+0x2e8], R215 ;  /* 0x0002e8d701007387 */ /* 0x000fe80000100800 */
[----:B------:R-:W4:Y:S01]  /*11e40*/  LDL.LU R12, [R1+0x300] ;  /* 0x00030000010c7983 */ /* 0x000f220000300800 */
[----:B--2---:R-:W-:-:S02]  /*11e50*/  IMAD.MOV.U32 R8, RZ, RZ, R214 ;  /* 0x000000ffff087224 */ /* 0x004fc400078e00d6 */
[----:B------:R-:W-:Y:S01]  /*11e60*/  IMAD.MOV.U32 R9, RZ, RZ, R215 ;  /* 0x000000ffff097224 */ /* 0x000fe200078e00d7 */
[----:B------:R-:W-:-:S04]  /*11e70*/  ISETP.GT.AND P1, PT, R5, 0x2b, PT ;  /* 0x0000002b0500780c */ /* 0x000fc80003f24270 */
[----:B------:R1:W-:Y:S02]  /*11e80*/  LDGSTS.E [R6+0x8008], desc[UR16][R8.64], P2 ;  /* 0x0800800008067fae */ /* 0x0003e40009121850 */
[----:B-1----:R-:W-:Y:S02]  /*11e90*/  SEL R8, RZ, 0x4, !P1 ;  /* 0x00000004ff087807 */ /* 0x002fe40004800000 */
[----:B------:R-:W-:Y:S02]  /*11ea0*/  IADD3 R11, P3, R11, R2, RZ ;  /* 0x000000020b0b7210 */ /* 0x000fe40007f7e0ff */
[----:B------:R-:W-:-:S03]  /*11eb0*/  SEL R8, R8, RZ, !P0 ;  /* 0x000000ff08087207 */ /* 0x000fc60004000000 */
[----:B------:R-:W-:Y:S01]  /*11ec0*/  IMAD.X R212, R212, 0x1, R0, P3 ;  /* 0x00000001d4d47824 */ /* 0x000fe200018e0600 */
[----:B------:R-:W-:Y:S01]  /*11ed0*/  STL [R1+0x2f4], R11 ;  /* 0x0002f40b01007387 */ /* 0x000fe20000100800 */
[----:B------:R-:W-:Y:S02]  /*11ee0*/  ISETP.NE.U32.AND P1, PT, R8, RZ, PT ;  /* 0x000000ff0800720c */ /* 0x000fe40003f25070 */
[----:B------:R-:W-:Y:S01]  /*11ef0*/  IMAD.MOV.U32 R9, RZ, RZ, R212 ;  /* 0x000000ffff097224 */ /* 0x000fe200078e00d4 */
[----:B------:R1:W-:Y:S01]  /*11f00*/  STL [R1+0x2f0], R212 ;  /* 0x0002f0d401007387 */ /* 0x0003e20000100800 */
[----:B------:R-:W-:Y:S02]  /*11f10*/  MOV R8, R11 ;  /* 0x0000000b00087202 */ /* 0x000fe40000000f00 */
[----:B------:R-:W-:-:S03]  /*11f20*/  IADD3 R10, P3, R10, R2, RZ ;  /* 0x000000020a0a7210 */ /* 0x000fc60007f7e0ff */
[----:B------:R2:W-:Y:S04]  /*11f30*/  LDGSTS.E [R6+0xc008], desc[UR16][R8.64], P2 ;  /* 0x0c00800008067fae */ /* 0x0005e80009121850 */
[----:B-1----:R-:W4:Y:S04]  /*11f40*/  LDL.LU R212, [R1+0x108] ;  /* 0x0001080001d47983 */ /* 0x002f280000300800 */
[----:B------:R-:W4:Y:S01]  /*11f50*/  LDL.LU R11, [R1+0x10c] ;  /* 0x00010c00010b7983 */ /* 0x000f220000300800 */
[----:B------:R-:W-:-:S04]  /*11f60*/  IADD3 R14, P2, R14, R2, RZ ;  /* 0x000000020e0e7210 */ /* 0x000fc80007f5e0ff */
[----:B--2---:R-:W-:Y:S01]  /*11f70*/  MOV R8, R14 ;  /* 0x0000000e00087202 */ /* 0x004fe20000000f00 */
[----:B------:R-:W-:Y:S01]  /*11f80*/  STL [R1+0x2fc], R14 ;  /* 0x0002fc0e01007387 */ /* 0x000fe20000100800 */
[----:B---3--:R-:W-:-:S04]  /*11f90*/  IMAD.X R213, R213, 0x1, R0, P2 ;  /* 0x00000001d5d57824 */ /* 0x008fc800010e0600 */
[----:B------:R-:W-:Y:S01]  /*11fa0*/  IMAD.MOV.U32 R9, RZ, RZ, R213 ;  /* 0x000000ffff097224 */ /* 0x000fe200078e00d5 */
[----:B------:R1:W-:Y:S01]  /*11fb0*/  STL [R1+0x2f8], R213 ;  /* 0x0002f8d501007387 */ /* 0x0003e20000100800 */
[----:B----4-:R-:W-:-:S03]  /*11fc0*/  IMAD.X R12, R12, 0x1, R0, P3 ;  /* 0x000000010c0c7824 */ /* 0x010fc600018e0600 */
[----:B------:R-:W-:Y:S04]  /*11fd0*/  STL [R1+0x304], R10 ;  /* 0x0003040a01007387 */ /* 0x000fe80000100800 */
[----:B------:R2:W-:Y:S04]  /*11fe0*/  STL [R1+0x300], R12 ;  /* 0x0003000c01007387 */ /* 0x0005e80000100800 */
[----:B-1----:R-:W3:Y:S04]  /*11ff0*/  LDL.LU R213, [R1+0x110] ;  /* 0x0001100001d57983 */ /* 0x002ee80000300800 */
[----:B------:R1:W-:Y:S04]  /*12000*/  LDGSTS.E [R6+0x800c], desc[UR16][R8.64], P1 ;  /* 0x0800c00008067fae */ /* 0x0003e80008921850 */
[----:B------:R-:W4:Y:S01]  /*12010*/  LDL.LU R14, [R1+0x114] ;  /* 0x00011400010e7983 */ /* 0x000f220000300800 */
[----:B-1----:R-:W-:-:S02]  /*12020*/  IMAD.MOV.U32 R9, RZ, RZ, R12 ;  /* 0x000000ffff097224 */ /* 0x002fc400078e000c */
[----:B------:R-:W-:Y:S01]  /*12030*/  IMAD.MOV.U32 R8, RZ, RZ, R10 ;  /* 0x000000ffff087224 */ /* 0x000fe200078e000a */
[----:B--2---:R-:W2:Y:S04]  /*12040*/  LDL.LU R12, [R1+0x118] ;  /* 0x00011800010c7983 */ /* 0x004ea80000300800 */
[----:B------:R-:W2:Y:S04]  /*12050*/  LDL.LU R10, [R1+0x11c] ;  /* 0x00011c00010a7983 */ /* 0x000ea80000300800 */
[----:B------:R1:W-:Y:S01]  /*12060*/  LDGSTS.E [R6+0xc00c], desc[UR16][R8.64], P1 ;  /* 0x0c00c00008067fae */ /* 0x0003e20008921850 */
[----:B------:R-:W-:-:S04]  /*12070*/  ISETP.GT.AND P1, PT, R5, 0xc, PT ;  /* 0x0000000c0500780c */ /* 0x000fc80003f24270 */
[----:B-1----:R-:W-:Y:S02]  /*12080*/  SEL R6, RZ, 0x4, !P1 ;  /* 0x00000004ff067807 */ /* 0x002fe40004800000 */
[----:B------:R-:W-:-:S04]  /*12090*/  IADD3 R11, P1, R11, R2, RZ ;  /* 0x000000020b0b7210 */ /* 0x000fc80007f3e0ff */
[----:B------:R-:W-:Y:S01]  /*120a0*/  IADD3.X R212, R212, R0, RZ, P1, !PT ;  /* 0x00000000d4d47210 */ /* 0x000fe20000ffe4ff */
[----:B------:R-:W-:Y:S01]  /*120b0*/  STL [R1+0x10c], R11 ;  /* 0x00010c0b01007387 */ /* 0x000fe20000100800 */
[----:B------:R-:W-:-:S03]  /*120c0*/  IMAD.MOV.U32 R8, RZ, RZ, R11 ;  /* 0x000000ffff087224 */ /* 0x000fc600078e000b */
[----:B------:R1:W-:Y:S01]  /*120d0*/  STL [R1+0x108], R212 ;  /* 0x000108d401007387 */ /* 0x0003e20000100800 */
[----:B------:R-:W-:-:S03]  /*120e0*/  IMAD.MOV.U32 R9, RZ, RZ, R212 ;  /* 0x000000ffff097224 */ /* 0x000fc600078e00d4 */
[----:B------:R-:W2:Y:S04]  /*120f0*/  LDL.LU R215, [R1+0x120] ;  /* 0x0001200001d77983 */ /* 0x000ea80000300800 */
[----:B------:R-:W2:Y:S04]  /*12100*/  LDL.LU R214, [R1+0x124] ;  /* 0x0001240001d67983 */ /* 0x000ea80000300800 */
[----:B-1----:R-:W2:Y:S04]  /*12110*/  LDL.LU R212, [R1+0x128] ;  /* 0x0001280001d47983 */ /* 0x002ea80000300800 */
[----:B------:R-:W2:Y:S01]  /*12120*/  LDL.LU R11, [R1+0x12c] ;  /* 0x00012c00010b7983 */ /* 0x000ea20000300800 */
[----:B------:R-:W-:-:S04]  /*12130*/  SEL R6, R6, RZ, !P0 ;  /* 0x000000ff06067207 */ /* 0x000fc80004000000 */
[----:B------:R-:W-:Y:S02]  /*12140*/  ISETP.NE.U32.AND P2, PT, R6, RZ, PT ;  /* 0x000000ff0600720c */ /* 0x000fe40003f45070 */
[----:B------:R-:W-:Y:S02]  /*12150*/  LOP3.LUT R6, R7, 0x30, RZ, 0x3c, !PT ;  /* 0x0000003007067812 */ /* 0x000fe400078e3cff */
[----:B------:R-:W-:-:S03]  /*12160*/  ISETP.GT.AND P1, PT, R5, 0xd, PT ;  /* 0x0000000d0500780c */ /* 0x000fc60003f24270 */
[----:B------:R-:W-:-:S06]  /*12170*/  VIADD R6, R6, UR4 ;  /* 0x0000000406067c36 */ /* 0x000fcc0008000000 */
[----:B------:R1:W-:Y:S02]  /*12180*/  LDGSTS.E [R6], desc[UR16][R8.64], P2 ;  /* 0x0000000008067fae */ /* 0x0003e40009121850 */
[----:B-1----:R-:W-:-:S04]  /*12190*/  SEL R8, RZ, 0x4, !P1 ;  /* 0x00000004ff087807 */ /* 0x002fc80004800000 */
[----:B------:R-:W-:-:S04]  /*121a0*/  SEL R8, R8, RZ, !P0 ;  /* 0x000000ff08087207 */ /* 0x000fc80004000000 */
[----:B------:R-:W-:Y:S02]  /*121b0*/  ISETP.NE.U32.AND P1, PT, R8, RZ, PT ;  /* 0x000000ff0800720c */ /* 0x000fe40003f25070 */
[----:B----4-:R-:W-:-:S04]  /*121c0*/  IADD3 R14, P3, R14, R2, RZ ;  /* 0x000000020e0e7210 */ /* 0x010fc80007f7e0ff */
[----:B---3--:R-:W-:Y:S01]  /*121d0*/  IADD3.X R213, R213, R0, RZ, P3, !PT ;  /* 0x00000000d5d57210 */ /* 0x008fe20001ffe4ff */
[----:B------:R-:W-:Y:S01]  /*121e0*/  IMAD.MOV.U32 R8, RZ, RZ, R14 ;  /* 0x000000ffff087224 */ /* 0x000fe200078e000e */
[----:B------:R-:W-:Y:S03]  /*121f0*/  STL [R1+0x114], R14 ;  /* 0x0001140e01007387 */ /* 0x000fe60000100800 */
[----:B------:R-:W-:Y:S01]  /*12200*/  IMAD.MOV.U32 R9, RZ, RZ, R213 ;  /* 0x000000ffff097224 */ /* 0x000fe200078e00d5 */
[----:B--2---:R-:W-:Y:S01]  /*12210*/  IADD3 R10, P4, R10, R2, RZ ;  /* 0x000000020a0a7210 */ /* 0x004fe20007f9e0ff */
[----:B------:R1:W-:Y:S04]  /*12220*/  STL [R1+0x110], R213 ;  /* 0x000110d501007387 */ /* 0x0003e80000100800 */
[----:B------:R-:W-:Y:S01]  /*12230*/  IMAD.X R12, R12, 0x1, R0, P4 ;  /* 0x000000010c0c7824 */ /* 0x000fe200020e0600 */
[----:B------:R-:W-:Y:S04]  /*12240*/  STL [R1+0x11c], R10 ;  /* 0x00011c0a01007387 */ /* 0x000fe80000100800 */
[----:B------:R2:W-:Y:S04]  /*12250*/  STL [R1+0x118], R12 ;  /* 0x0001180c01007387 */ /* 0x0005e80000100800 */
[----:B------:R3:W-:Y:S04]  /*12260*/  LDGSTS.E [R6+0x4000], desc[UR16][R8.64], P2 ;  /* 0x0400000008067fae */ /* 0x0007e80009121850 */
[----:B-1----:R-:W4:Y:S04]  /*12270*/  LDL.LU R213, [R1+0x130] ;  /* 0x0001300001d57983 */ /* 0x002f280000300800 */
[----:B------:R-:W4:Y:S01]  /*12280*/  LDL.LU R14, [R1+0x134] ;  /* 0x00013400010e7983 */ /* 0x000f220000300800 */
[----:B---3--:R-:W-:Y:S01]  /*12290*/  IMAD.MOV.U32 R9, RZ, RZ, R12 ;  /* 0x000000ffff097224 */ /* 0x008fe200078e000c */
[----:B------:R-:W-:-:S02]  /*122a0*/  MOV R8, R10 ;  /* 0x0000000a00087202 */ /* 0x000fc40000000f00 */
[----:B--2---:R-:W2:Y:S04]  /*122b0*/  LDL.LU R12, [R1+0x138] ;  /* 0x00013800010c7983 */ /* 0x004ea80000300800 */
[----:B------:R-:W3:Y:S01]  /*122c0*/  LDL.LU R10, [R1+0x13c] ;  /* 0x00013c00010a7983 */ /* 0x000ee20000300800 */
[----:B------:R-:W-:Y:S02]  /*122d0*/  ISETP.GT.AND P2, PT, R5, 0xe, PT ;  /* 0x0000000e0500780c */ /* 0x000fe40003f44270 */
[-C--:B------:R-:W-:Y:S01]  /*122e0*/  IADD3 R214, P3, R214, R2.reuse, RZ ;  /* 0x00000002d6d67210 */ /* 0x080fe20007f7e0ff */
[----:B------:R1:W-:Y:S04]  /*122f0*/  LDGSTS.E [R6+0x4], desc[UR16][R8.64], P1 ;  /* 0x0000400008067fae */ /* 0x0003e80008921850 */
[----:B------:R-:W-:Y:S01]  /*12300*/  IMAD.X R215, R215, 0x1, R0, P3 ;  /* 0x00000001d7d77824 */ /* 0x000fe200018e0600 */
[----:B------:R-:W-:-:S02]  /*12310*/  IADD3 R11, P4, R11, R2, RZ ;  /* 0x000000020b0b7210 */ /* 0x000fc40007f9e0ff */
[----:B-1----:R-:W-:-:S03]  /*12320*/  SEL R8, RZ, 0x4, !P2 ;  /* 0x00000004ff087807 */ /* 0x002fc60005000000 */
[----:B------:R-:W-:Y:S01]  /*12330*/  IMAD.X R212, R212, 0x1, R0, P4 ;  /* 0x00000001d4d47824 */ /* 0x000fe200020e0600 */
[----:B------:R-:W-:Y:S01]  /*12340*/  SEL R8, R8, RZ, !P0 ;  /* 0x000000ff08087207 */ /* 0x000fe20004000000 */
[----:B------:R-:W-:Y:S01]  /*12350*/  STL [R1+0x124], R214 ;  /* 0x000124d601007387 */ /* 0x000fe20000100800 */
[----:B------:R-:W-:Y:S02]  /*12360*/  IMAD.MOV.U32 R9, RZ, RZ, R215 ;  /* 0x000000ffff097224 */ /* 0x000fe400078e00d7 */
[----:B------:R-:W-:Y:S01]  /*12370*/  ISETP.NE.U32.AND P2, PT, R8, RZ, PT ;  /* 0x000000ff0800720c */ /* 0x000fe20003f45070 */
[----:B------:R1:W-:Y:S01]  /*12380*/  STL [R1+0x120], R215 ;  /* 0x000120d701007387 */ /* 0x0003e20000100800 */
[----:B------:R-:W-:-:S03]  /*12390*/  MOV R8, R214 ;  /* 0x000000d600087202 */ /* 0x000fc60000000f00 */
[----:B------:R-:W-:Y:S04]  /*123a0*/  STL [R1+0x12c], R11 ;  /* 0x00012c0b01007387 */ /* 0x000fe80000100800 */
[----:B------:R1:W-:Y:S04]  /*123b0*/  STL [R1+0x128], R212 ;  /* 0x000128d401007387 */ /* 0x0003e80000100800 */
[----:B-1----:R-:W2:Y:S04]  /*123c0*/  LDL.LU R215, [R1+0x140] ;  /* 0x0001400001d77983 */ /* 0x002ea80000300800 */
[----:B------:R-:W2:Y:S04]  /*123d0*/  LDL.LU R214, [R1+0x144] ;  /* 0x0001440001d67983 */ /* 0x000ea80000300800 */
[----:B------:R1:W-:Y:S02]  /*123e0*/  LDGSTS.E [R6+0x4004], desc[UR16][R8.64], P1 ;  /* 0x0400400008067fae */ /* 0x0003e40008921850 */
[----:B-1----:R-:W-:-:S02]  /*123f0*/  IMAD.MOV.U32 R9, RZ, RZ, R212 ;  /* 0x000000ffff097224 */ /* 0x002fc400078e00d4 */
[----:B------:R-:W-:Y:S01]  /*12400*/  IMAD.MOV.U32 R8, RZ, RZ, R11 ;  /* 0x000000ffff087224 */ /* 0x000fe200078e000b */
[----:B------:R-:W2:Y:S04]  /*12410*/  LDL.LU R212, [R1+0x308] ;  /* 0x0003080001d47983 */ /* 0x000ea80000300800 */
[----:B------:R-:W2:Y:S01]  /*12420*/  LDL.LU R11, [R1+0x30c] ;  /* 0x00030c00010b7983 */ /* 0x000ea20000300800 */
[----:B------:R-:W-:-:S03]  /*12430*/  ISETP.GT.AND P1, PT, R5, 0xf, PT ;  /* 0x0000000f0500780c */ /* 0x000fc60003f24270 */
[----:B------:R1:W-:Y:S02]  /*12440*/  LDGSTS.E [R6+0x8], desc[UR16][R8.64], P2 ;  /* 0x0000800008067fae */ /* 0x0003e40009121850 */
[----:B-1----:R-:W-:-:S04]  /*12450*/  SEL R8, RZ, 0x4, !P1 ;  /* 0x00000004ff087807 */ /* 0x002fc80004800000 */
[----:B------:R-:W-:-:S04]  /*12460*/  SEL R8, R8, RZ, !P0 ;  /* 0x000000ff08087207 */ /* 0x000fc80004000000 */
[----:B------:R-:W-:Y:S02]  /*12470*/  ISETP.NE.U32.AND P1, PT, R8, RZ, PT ;  /* 0x000000ff0800720c */ /* 0x000fe40003f25070 */
[----:B----4-:R-:W-:-:S04]  /*12480*/  IADD3 R14, P3, R14, R2, RZ ;  /* 0x000000020e0e7210 */ /* 0x010fc80007f7e0ff */
[----:B------:R-:W-:Y:S02]  /*12490*/  IADD3.X R213, R213, R0, RZ, P3, !PT ;  /* 0x00000000d5d57210 */ /* 0x000fe40001ffe4ff */
[----:B---3--:R-:W-:Y:S01]  /*124a0*/  IADD3 R10, P4, R10, R2, RZ ;  /* 0x000000020a0a7210 */ /* 0x008fe20007f9e0ff */
[----:B------:R-:W-:Y:S01]  /*124b0*/  STL [R1+0x134], R14 ;  /* 0x0001340e01007387 */ /* 0x000fe20000100800 */
[----:B------:R-:W-:-:S03]  /*124c0*/  IMAD.MOV.U32 R8, RZ, RZ, R14 ;  /* 0x000000ffff087224 */ /* 0x000fc600078e000e */
[----:B--2---:R-:W-:Y:S01]  /*124d0*/  IMAD.X R12, R12, 0x1, R0, P4 ;  /* 0x000000010c0c7824 */ /* 0x004fe200020e0600 */
[----:B------:R1:W-:Y:S01]  /*124e0*/  STL [R1+0x130], R213 ;  /* 0x000130d501007387 */ /* 0x0003e20000100800 */
[----:B------:R-:W-:-:S03]  /*124f0*/  IMAD.MOV.U32 R9, RZ, RZ, R213 ;  /* 0x000000ffff097224 */ /* 0x000fc600078e00d5 */
[----:B------:R-:W-:Y:S04]  /*12500*/  STL [R1+0x13c], R10 ;  /* 0x00013c0a01007387 */ /* 0x000fe80000100800 */
[----:B------:R2:W-:Y:S04]  /*12510*/  STL [R1+0x138], R12 ;  /* 0x0001380c01007387 */ /* 0x0005e80000100800 */
[----:B-1----:R-:W3:Y:S04]  /*12520*/  LDL.LU R213, [R1+0x310] ;  /* 0x0003100001d57983 */ /* 0x002ee80000300800 */
[----:B------:R-:W4:Y:S04]  /*12530*/  LDL.LU R14, [R1+0x314] ;  /* 0x00031400010e7983 */ /* 0x000f280000300800 */
[----:B------:R1:W-:Y:S01]  /*12540*/  LDGSTS.E [R6+0x4008], desc[UR16][R8.64], P2 ;  /* 0x0400800008067fae */ /* 0x0003e20009121850 */
[----:B------:R-:W-:Y:S01]  /*12550*/  ISETP.GT.AND P2, PT, R5, 0x2c, PT ;  /* 0x0000002c0500780c */ /* 0x000fe20003f44270 */
[----:B-1----:R-:W-:Y:S01]  /*12560*/  IMAD.MOV.U32 R9, RZ, RZ, R12 ;  /* 0x000000ffff097224 */ /* 0x002fe200078e000c */
[----:B------:R-:W-:Y:S01]  /*12570*/  MOV R8, R10 ;  /* 0x0000000a00087202 */ /* 0x000fe20000000f00 */
[----:B--2---:R-:W2:Y:S04]  /*12580*/  LDL.LU R12, [R1+0x318] ;  /* 0x00031800010c7983 */ /* 0x004ea80000300800 */
[----:B------:R-:W2:Y:S01]  /*12590*/  LDL.LU R10, [R1+0x31c] ;  /* 0x00031c00010a7983 */ /* 0x000ea20000300800 */
[----:B------:R-:W-:-:S03]  /*125a0*/  IADD3 R214, P3, R214, R2, RZ ;  /* 0x00000002d6d67210 */ /* 0x000fc60007f7e0ff */
[----:B------:R1:W-:Y:S02]  /*125b0*/  LDGSTS.E [R6+0xc], desc[UR16][R8.64], P1 ;  /* 0x0000c00008067fae */ /* 0x0003e40008921850 */
[----:B------:R-:W-:Y:S01]  /*125c0*/  IMAD.X R215, R215, 0x1, R0, P3 ;  /* 0x00000001d7d77824 */ /* 0x000fe200018e0600 */
[----:B-1----:R-:W-:-:S04]  /*125d0*/  SEL R8, RZ, 0x4, !P2 ;  /* 0x00000004ff087807 */ /* 0x002fc80005000000 */
[----:B------:R-:W-:Y:S02]  /*125e0*/  SEL R8, R8, RZ, !P0 ;  /* 0x000000ff08087207 */ /* 0x000fe40004000000 */
[----:B------:R-:W-:Y:S01]  /*125f0*/  IADD3 R11, P4, R11, R2, RZ ;  /* 0x000000020b0b7210 */ /* 0x000fe20007f9e0ff */
[----:B------:R-:W-:Y:S01]  /*12600*/  IMAD.MOV.U32 R9, RZ, RZ, R215 ;  /* 0x000000ffff097224 */ /* 0x000fe200078e00d7 */
[----:B------:R-:W-:Y:S02]  /*12610*/  ISETP.NE.U32.AND P2, PT, R8, RZ, PT ;  /* 0x000000ff0800720c */ /* 0x000fe40003f45070 */
[----:B------:R-:W-:Y:S01]  /*12620*/  MOV R8, R214 ;  /* 0x000000d600087202 */ /* 0x000fe20000000f00 */
[----:B------:R-:W-:Y:S01]  /*12630*/  IMAD.X R212, R212, 0x1, R0, P4 ;  /* 0x00000001d4d47824 */ /* 0x000fe200020e0600 */
[----:B------:R-:W-:Y:S04]  /*12640*/  STL [R1+0x144], R214 ;  /* 0x000144d601007387 */ /* 0x000fe80000100800 */
[----:B------:R-:W-:Y:S04]  /*12650*/  STL [R1+0x140], R215 ;  /* 0x000140d701007387 */ /* 0x000fe80000100800 */
[----:B------:R-:W-:Y:S04]  /*12660*/  STL [R1+0x30c], R11 ;  /* 0x00030c0b01007387 */ /* 0x000fe80000100800 */
[----:B------:R1:W-:Y:S04]  /*12670*/  LDGSTS.E [R6+0x400c], desc[UR16][R8.64], P1 ;  /* 0x0400c00008067fae */ /* 0x0003e80008921850 */
[----:B------:R1:W-:Y:S02]  /*12680*/  STL [R1+0x308], R212 ;  /* 0x000308d401007387 */ /* 0x0003e40000100800 */
[----:B-1----:R-:W-:-:S02]  /*12690*/  IMAD.MOV.U32 R9, RZ, RZ, R212 ;  /* 0x000000ffff097224 */ /* 0x002fc400078e00d4 */
[----:B------:R-:W-:Y:S01]  /*126a0*/  IMAD.MOV.U32 R8, RZ, RZ, R11 ;  /* 0x000000ffff087224 */ /* 0x000fe200078e000b */
[----:B------:R-:W2:Y:S04]  /*126b0*/  LDL.LU R212, [R1+0x320] ;  /* 0x0003200001d47983 */ /* 0x000ea80000300800 */
[----:B------:R-:W2:Y:S04]  /*126c0*/  LDL.LU R11, [R1+0x324] ;  /* 0x00032400010b7983 */ /* 0x000ea80000300800 */
        /* <DEDUP_REMOVED lines=12> */
[----:B------:R1:W-:Y:S04]  /*12790*/  STL [R1+0x310], R213 ;  /* 0x000310d501007387 */ /* 0x0003e80000100800 */
[----:B------:R3:W-:Y:S01]  /*127a0*/  LDGSTS.E [R6+0xc000], desc[UR16][R8.64], P2 ;  /* 0x0c00000008067fae */ /* 0x0007e20009121850 */
[----:B--2---:R-:W-:-:S05]  /*127b0*/  IADD3 R10, P4, R10, R2, RZ ;  /* 0x000000020a0a7210 */ /* 0x004fca0007f9e0ff */
[----:B------:R-:W-:Y:S01]  /*127c0*/  IMAD.X R12, R12, 0x1, R0, P4 ;  /* 0x000000010c0c7824 */ /* 0x000fe200020e0600 */
[----:B------:R-:W-:Y:S03]  /*127d0*/  STL [R1+0x31c], R10 ;  /* 0x00031c0a01007387 */ /* 0x000fe60000100800 */
[----:B---3--:R-:W-:Y:S01]  /*127e0*/  IMAD.MOV.U32 R9, RZ, RZ, R12 ;  /* 0x000000ffff097224 */ /* 0x008fe200078e000c */
[----:B------:R2:W-:Y:S04]  /*127f0*/  STL [R1+0x318], R12 ;  /* 0x0003180c01007387 */ /* 0x0005e80000100800 */
[----:B-1----:R-:W3:Y:S04]  /*12800*/  LDL.LU R213, [R1+0x330] ;  /* 0x0003300001d57983 */ /* 0x002ee80000300800 */
[----:B--2---:R-:W2:Y:S01]  /*12810*/  LDL.LU R12, [R1+0x334] ;  /* 0x00033400010c7983 */ /* 0x004ea20000300800 */
[----:B------:R-:W-:-:S02]  /*12820*/  MOV R8, R10 ;  /* 0x0000000a00087202 */ /* 0x000fc40000000f00 */
[----:B------:R-:W-:Y:S01]  /*12830*/  ISETP.GT.AND P2, PT, R5, 0x2e, PT ;  /* 0x0000002e0500780c */ /* 0x000fe20003f44270 */
[----:B------:R-:W4:Y:S04]  /*12840*/  LDL.LU R14, [R1+0x33c] ;  /* 0x00033c00010e7983 */ /* 0x000f280000300800 */
[----:B------:R1:W-:Y:S04]  /*12850*/  LDGSTS.E [R6+0x8004], desc[UR16][R8.64], P1 ;  /* 0x0800400008067fae */ /* 0x0003e80008921850 */
[----:B------:R-:W4:Y:S01]  /*12860*/  LDL.LU R10, [R1+0x344] ;  /* 0x00034400010a7983 */ /* 0x000f220000300800 */
[----:B-1----:R-:W-:-:S04]  /*12870*/  SEL R8, RZ, 0x4, !P2 ;  /* 0x00000004ff087807 */ /* 0x002fc80005000000 */
[----:B------:R-:W-:Y:S02]  /*12880*/  SEL R8, R8, RZ, !P0 ;  /* 0x000000ff08087207 */ /* 0x000fe40004000000 */
[----:B------:R-:W-:-:S05]  /*12890*/  IADD3 R11, P3, R11, R2, RZ ;  /* 0x000000020b0b7210 */ /* 0x000fca0007f7e0ff */
[----:B------:R-:W-:Y:S01]  /*128a0*/  IMAD.X R212, R212, 0x1, R0, P3 ;  /* 0x00000001d4d47824 */ /* 0x000fe200018e0600 */
[----:B------:R-:W-:Y:S01]  /*128b0*/  IADD3 R214, P4, R214, R2, RZ ;  /* 0x00000002d6d67210 */ /* 0x000fe20007f9e0ff */
[----:B------:R-:W-:Y:S02]  /*128c0*/  STL [R1+0x324], R11 ;  /* 0x0003240b01007387 */ /* 0x000fe40000100800 */
[----:B------:R-:W-:Y:S02]  /*128d0*/  IMAD.MOV.U32 R9, RZ, RZ, R212 ;  /* 0x000000ffff097224 */ /* 0x000fe400078e00d4 */
[----:B------:R-:W-:Y:S01]  /*128e0*/  IMAD.X R215, R215, 0x1, R0, P4 ;  /* 0x00000001d7d77824 */ /* 0x000fe200020e0600 */
[----:B------:R1:W-:Y:S01]  /*128f0*/  STL [R1+0x320], R212 ;  /* 0x000320d401007387 */ /* 0x0003e20000100800 */
[----:B------:R-:W-:-:S03]  /*12900*/  ISETP.NE.U32.AND P2, PT, R8, RZ, PT ;  /* 0x000000ff0800720c */ /* 0x000fc60003f45070 */
[----:B------:R-:W-:Y:S01]  /*12910*/  STL [R1+0x32c], R214 ;  /* 0x00032cd601007387 */ /* 0x000fe20000100800 */
[----:B------:R-:W-:-:S03]  /*12920*/  MOV R8, R11 ;  /* 0x0000000b00087202 */ /* 0x000fc60000000f00 */
[----:B-1----:R-:W4:Y:S04]  /*12930*/  LDL.LU R212, [R1+0x338] ;  /* 0x0003380001d47983 */ /* 0x002f280000300800 */
[----:B------:R-:W-:Y:S04]  /*12940*/  STL [R1+0x328], R215 ;  /* 0x000328d701007387 */ /* 0x000fe80000100800 */
[----:B------:R-:W4:Y:S04]  /*12950*/  LDL.LU R11, [R1+0x340] ;  /* 0x00034000010b7983 */ /* 0x000f280000300800 */
[----:B------:R1:W-:Y:S01]  /*12960*/  LDGSTS.E [R6+0xc004], desc[UR16][R8.64], P1 ;  /* 0x0c00400008067fae */ /* 0x0003e20008921850 */
[----:B------:R-:W-:Y:S01]  /*12970*/  ISETP.GT.AND P1, PT, R5, 0x2f, PT ;  /* 0x0000002f0500780c */ /* 0x000fe20003f24270 */
[----:B-1----:R-:W-:-:S02]  /*12980*/  IMAD.MOV.U32 R8, RZ, RZ, R214 ;  /* 0x000000ffff087224 */ /* 0x002fc400078e00d6 */
[----:B------:R-:W-:-:S05]  /*12990*/  IMAD.MOV.U32 R9, RZ, RZ, R215 ;  /* 0x000000ffff097224 */ /* 0x000fca00078e00d7 */
[----:B------:R1:W-:Y:S02]  /*129a0*/  LDGSTS.E [R6+0x8008], desc[UR16][R8.64], P2 ;  /* 0x0800800008067fae */ /* 0x0003e40009121850 */
[----:B-1----:R-:W-:-:S04]  /*129b0*/  SEL R8, RZ, 0x4, !P1 ;  /* 0x00000004ff087807 */ /* 0x002fc80004800000 */
[----:B------:R-:W-:-:S04]  /*129c0*/  SEL R8, R8, RZ, !P0 ;  /* 0x000000ff08087207 */ /* 0x000fc80004000000 */
[----:B------:R-:W-:Y:S02]  /*129d0*/  ISETP.NE.U32.AND P1, PT, R8, RZ, PT ;  /* 0x000000ff0800720c */ /* 0x000fe40003f25070 */
[----:B--2---:R-:W-:-:S04]  /*129e0*/  IADD3 R12, P3, R12, R2, RZ ;  /* 0x000000020c0c7210 */ /* 0x004fc80007f7e0ff */
[----:B---3--:R-:W-:Y:S01]  /*129f0*/  IADD3.X R213, R213, R0, RZ, P3, !PT ;  /* 0x00000000d5d57210 */ /* 0x008fe20001ffe4ff */
[----:B------:R-:W-:Y:S01]  /*12a00*/  STL [R1+0x334], R12 ;  /* 0x0003340c01007387 */ /* 0x000fe20000100800 */
[----:B------:R-:W-:-:S03]  /*12a10*/  IMAD.MOV.U32 R8, RZ, RZ, R12 ;  /* 0x000000ffff087224 */ /* 0x000fc600078e000c */
[----:B------:R1:W-:Y:S01]  /*12a20*/  STL [R1+0x330], R213 ;  /* 0x000330d501007387 */ /* 0x0003e20000100800 */
[----:B------:R-:W-:-:S05]  /*12a30*/  IMAD.MOV.U32 R9, RZ, RZ, R213 ;  /* 0x000000ffff097224 */ /* 0x000fca00078e00d5 */
[----:B------:R2:W-:Y:S04]  /*12a40*/  LDGSTS.E [R6+0xc008], desc[UR16][R8.64], P2 ;  /* 0x0c00800008067fae */ /* 0x0005e80009121850 */
[----:B-1----:R-:W3:Y:S04]  /*12a50*/  LDL.LU R213, [R1+0x148] ;  /* 0x0001480001d57983 */ /* 0x002ee80000300800 */
[----:B------:R-:W3:Y:S01]  /*12a60*/  LDL.LU R12, [R1+0x14c] ;  /* 0x00014c00010c7983 */ /* 0x000ee20000300800 */
[-C--:B----4-:R-:W-:Y:S02]  /*12a70*/  IADD3 R14, P2, R14, R2.reuse, RZ ;  /* 0x000000020e0e7210 */ /* 0x090fe40007f5e0ff */
[----:B------:R-:W-:-:S03]  /*12a80*/  IADD3 R10, P3, R10, R2, RZ ;  /* 0x000000020a0a7210 */ /* 0x000fc60007f7e0ff */
[----:B------:R-:W-:Y:S01]  /*12a90*/  STL [R1+0x33c], R14 ;  /* 0x00033c0e01007387 */ /* 0x000fe20000100800 */
[----:B--2---:R-:W-:Y:S02]  /*12aa0*/  IMAD.MOV.U32 R8, RZ, RZ, R14 ;  /* 0x000000ffff087224 */ /* 0x004fe400078e000e */
[----:B------:R-:W-:-:S04]  /*12ab0*/  IMAD.X R212, R212, 0x1, R0, P2 ;  /* 0x00000001d4d47824 */ /* 0x000fc800010e0600 */
[----:B------:R-:W-:Y:S01]  /*12ac0*/  IMAD.MOV.U32 R9, RZ, RZ, R212 ;  /* 0x000000ffff097224 */ /* 0x000fe200078e00d4 */
[----:B------:R1:W-:Y:S01]  /*12ad0*/  STL [R1+0x338], R212 ;  /* 0x000338d401007387 */ /* 0x0003e20000100800 */
[----:B------:R-:W-:-:S03]  /*12ae0*/  IADD3.X R11, R11, R0, RZ, P3, !PT ;  /* 0x000000000b0b7210 */ /* 0x000fc60001ffe4ff */
[----:B------:R-:W-:Y:S04]  /*12af0*/  STL [R1+0x344], R10 ;  /* 0x0003440a01007387 */ /* 0x000fe80000100800 */
[----:B------:R2:W-:Y:S04]  /*12b00*/  STL [R1+0x340], R11 ;  /* 0x0003400b01007387 */ /* 0x0005e80000100800 */
[----:B-1----:R-:W4:Y:S04]  /*12b10*/  LDL.LU R212, [R1+0x150] ;  /* 0x0001500001d47983 */ /* 0x002f280000300800 */
[----:B------:R-:W4:Y:S04]  /*12b20*/  LDL.LU R14, [R1+0x154] ;  /* 0x00015400010e7983 */ /* 0x000f280000300800 */
[----:B------:R1:W-:Y:S02]  /*12b30*/  LDGSTS.E [R6+0x800c], desc[UR16][R8.64], P1 ;  /* 0x0800c00008067fae */ /* 0x0003e40008921850 */
[----:B-1----:R-:W-:Y:S01]  /*12b40*/  MOV R9, R11 ;  /* 0x0000000b00097202 */ /* 0x002fe20000000f00 */
[----:B------:R-:W-:Y:S01]  /*12b50*/  IMAD.MOV.U32 R8, RZ, RZ, R10 ;  /* 0x000000ffff087224 */ /* 0x000fe200078e000a */
[----:B--2---:R-:W2:Y:S04]  /*12b60*/  LDL.LU R11, [R1+0x158] ;  /* 0x00015800010b7983 */ /* 0x004ea80000300800 */
[----:B------:R-:W2:Y:S04]  /*12b70*/  LDL.LU R10, [R1+0x15c] ;  /* 0x00015c00010a7983 */ /* 0x000ea80000300800 */
[----:B------:R1:W-:Y:S01]  /*12b80*/  LDGSTS.E [R6+0xc00c], desc[UR16][R8.64], P1 ;  /* 0x0c00c00008067fae */ /* 0x0003e20008921850 */
[----:B------:R-:W-:-:S04]  /*12b90*/  ISETP.GT.AND P1, PT, R5, 0x10, PT ;  /* 0x000000100500780c */ /* 0x000fc80003f24270 */
[----:B-1----:R-:W-:-:S04]  /*12ba0*/  SEL R6, RZ, 0x4, !P1 ;  /* 0x00000004ff067807 */ /* 0x002fc80004800000 */
[----:B------:R-:W-:-:S04]  /*12bb0*/  SEL R6, R6, RZ, !P0 ;  /* 0x000000ff06067207 */ /* 0x000fc80004000000 */
[----:B------:R-:W-:Y:S02]  /*12bc0*/  ISETP.NE.U32.AND P2, PT, R6, RZ, PT ;  /* 0x000000ff0600720c */ /* 0x000fe40003f45070 */
[----:B------:R-:W-:-:S05]  /*12bd0*/  LOP3.LUT R6, R7, 0x40, RZ, 0x3c, !PT ;  /* 0x0000004007067812 */ /* 0x000fca00078e3cff */
[----:B------:R-:W-:Y:S01]  /*12be0*/  VIADD R6, R6, UR4 ;  /* 0x0000000406067c36 */ /* 0x000fe20008000000 */
[----:B---3--:R-:W-:-:S05]  /*12bf0*/  IADD3 R12, P1, R12, R2, RZ ;  /* 0x000000020c0c7210 */ /* 0x008fca0007f3e0ff */
[----:B------:R-:W-:Y:S01]  /*12c00*/  IMAD.X R213, R213, 0x1, R0, P1 ;  /* 0x00000001d5d57824 */ /* 0x000fe200008e0600 */
[----:B------:R-:W-:Y:S04]  /*12c10*/  STL [R1+0x14c], R12 ;  /* 0x00014c0c01007387 */ /* 0x000fe80000100800 */
[----:B------:R1:W-:Y:S01]  /*12c20*/  STL [R1+0x148], R213 ;  /* 0x000148d501007387 */ /* 0x0003e20000100800 */
[----:B------:R-:W-:-:S03]  /*12c30*/  MOV R9, R213 ;  /* 0x000000d500097202 */ /* 0x000fc60000000f00 */
[----:B------:R-:W3:Y:S01]  /*12c40*/  LDL.LU R215, [R1+0x160] ;  /* 0x0001600001d77983 */ /* 0x000ee20000300800 */
[----:B------:R-:W-:-:S03]  /*12c50*/  IMAD.MOV.U32 R8, RZ, RZ, R12 ;  /* 0x000000ffff087224 */ /* 0x000fc600078e000c */
[----:B------:R-:W3:Y:S01]  /*12c60*/  LDL.LU R214, [R1+0x164] ;  /* 0x0001640001d67983 */ /* 0x000ee20000300800 */
[----:B------:R-:W-:-:S03]  /*12c70*/  ISETP.GT.AND P1, PT, R5, 0x11, PT ;  /* 0x000000110500780c */ /* 0x000fc60003f24270 */
[----:B-1----:R-:W3:Y:S04]  /*12c80*/  LDL.LU R213, [R1+0x168] ;  /* 0x0001680001d57983 */ /* 0x002ee80000300800 */
[----:B------:R-:W3:Y:S04]  /*12c90*/  LDL.LU R12, [R1+0x16c] ;  /* 0x00016c00010c7983 */ /* 0x000ee80000300800 */
[----:B------:R1:W-:Y:S02]  /*12ca0*/  LDGSTS.E [R6], desc[UR16][R8.64], P2 ;  /* 0x0000000008067fae */ /* 0x0003e40009121850 */
[----:B-1----:R-:W-:-:S04]  /*12cb0*/  SEL R8, RZ, 0x4, !P1 ;  /* 0x00000004ff087807 */ /* 0x002fc80004800000 */
[----:B------:R-:W-:-:S04]  /*12cc0*/  SEL R8, R8, RZ, !P0 ;  /* 0x000000ff08087207 */ /* 0x000fc80004000000 */
[----:B------:R-:W-:Y:S02]  /*12cd0*/  ISETP.NE.U32.AND P1, PT, R8, RZ, PT ;  /* 0x000000ff0800720c */ /* 0x000fe40003f25070 */
[----:B----4-:R-:W-:-:S05]  /*12ce0*/  IADD3 R14, P3, R14, R2, RZ ;  /* 0x000000020e0e7210 */ /* 0x010fca0007f7e0ff */
[----:B------:R-:W-:Y:S01]  /*12cf0*/  IMAD.X R212, R212, 0x1, R0, P3 ;  /* 0x00000001d4d47824 */ /* 0x000fe200018e0600 */
[----:B------:R-:W-:Y:S01]  /*12d00*/  STL [R1+0x154], R14 ;  /* 0x0001540e01007387 */ /* 0x000fe20000100800 */
[----:B------:R-:W-:-:S03]  /*12d10*/  IMAD.MOV.U32 R8, RZ, RZ, R14 ;  /* 0x000000ffff087224 */ /* 0x000fc600078e000e */
[----:B------:R-:W-:Y:S01]  /*12d20*/  MOV R9, R212 ;  /* 0x000000d400097202 */ /* 0x000fe20000000f00 */
[----:B------:R1:W-:Y:S04]  /*12d30*/  STL [R1+0x150], R212 ;  /* 0x000150d401007387 */ /* 0x0003e80000100800 */
[----:B------:R4:W-:Y:S01]  /*12d40*/  LDGSTS.E [R6+0x4000], desc[UR16][R8.64], P2 ;  /* 0x0400000008067fae */ /* 0x0009e20009121850 */
[----:B--2---:R-:W-:-:S05]  /*12d50*/  IADD3 R10, P4, R10, R2, RZ ;  /* 0x000000020a0a7210 */ /* 0x004fca0007f9e0ff */
[----:B------:R-:W-:Y:S01]  /*12d60*/  IMAD.X R11, R11, 0x1, R0, P4 ;  /* 0x000000010b0b7824 */ /* 0x000fe200020e0600 */
[----:B------:R-:W-:Y:S01]  /*12d70*/  STL [R1+0x15c], R10 ;  /* 0x00015c0a01007387 */ /* 0x000fe20000100800 */
[----:B----4-:R-:W-:-:S03]  /*12d80*/  IMAD.MOV.U32 R8, RZ, RZ, R10 ;  /* 0x000000ffff087224 */ /* 0x010fc600078e000a */
[----:B------:R2:W-:Y:S01]  /*12d90*/  STL [R1+0x158], R11 ;  /* 0x0001580b01007387 */ /* 0x0005e20000100800 */
[----:B------:R-:W-:-:S03]  /*12da0*/  IMAD.MOV.U32 R9, RZ, RZ, R11 ;  /* 0x000000ffff097224 */ /* 0x000fc600078e000b */
[----:B-1----:R-:W4:Y:S04]  /*12db0*/  LDL.LU R212, [R1+0x170] ;  /* 0x0001700001d47983 */ /* 0x002f280000300800 */
[----:B------:R-:W4:Y:S04]  /*12dc0*/  LDL.LU R14, [R1+0x174] ;  /* 0x00017400010e7983 */ /* 0x000f280000300800 */
[----:B--2---:R-:W2:Y:S04]  /*12dd0*/  LDL.LU R11, [R1+0x178] ;  /* 0x00017800010b7983 */ /* 0x004ea80000300800 */
[----:B------:R-:W2:Y:S01]  /*12de0*/  LDL.LU R10, [R1+0x17c] ;  /* 0x00017c00010a7983 */ /* 0x000ea20000300800 */
[----:B------:R-:W-:-:S03]  /*12df0*/  ISETP.GT.AND P2, PT, R5, 0x12, PT ;  /* 0x000000120500780c */ /* 0x000fc60003f44270 */
[----:B------:R1:W-:Y:S02]  /*12e00*/  LDGSTS.E [R6+0x4], desc[UR16][R8.64], P1 ;  /* 0x0000400008067fae */ /* 0x0003e40008921850 */
[----:B-1----:R-:W-:-:S04]  /*12e10*/  SEL R8, RZ, 0x4, !P2 ;  /* 0x00000004ff087807 */ /* 0x002fc80005000000 */
[----:B------:R-:W-:-:S04]  /*12e20*/  SEL R8, R8, RZ, !P0 ;  /* 0x000000ff08087207 */ /* 0x000fc80004000000 */
[----:B------:R-:W-:Y:S02]  /*12e30*/  ISETP.NE.U32.AND P2, PT, R8, RZ, PT ;  /* 0x000000ff0800720c */ /* 0x000fe40003f45070 */
[----:B---3--:R-:W-:-:S05]  /*12e40*/  IADD3 R214, P3, R214, R2, RZ ;  /* 0x00000002d6d67210 */ /* 0x008fca0007f7e0ff */
[----:B------:R-:W-:Y:S01]  /*12e50*/  IMAD.X R215, R215, 0x1, R0, P3 ;  /* 0x00000001d7d77824 */ /* 0x000fe200018e0600 */
[----:B------:R-:W-:Y:S01]  /*12e60*/  IADD3 R12, P4, R12, R2, RZ ;  /* 0x000000020c0c7210 */ /* 0x000fe20007f9e0ff */
[----:B------:R-:W-:Y:S03]  /*12e70*/  STL [R1+0x164], R214 ;  /* 0x000164d601007387 */ /* 0x000fe60000100800 */
[----:B------:R-:W-:Y:S01]  /*12e80*/  IADD3.X R213, R213, R0, RZ, P4, !PT ;  /* 0x00000000d5d57210 */ /* 0x000fe200027fe4ff */
[----:B------:R1:W-:Y:S01]  /*12e90*/  STL [R1+0x160], R215 ;  /* 0x000160d701007387 */ /* 0x0003e20000100800 */
[----:B------:R-:W-:Y:S02]  /*12ea0*/  IMAD.MOV.U32 R8, RZ, RZ, R214 ;  /* 0x000000ffff087224 */ /* 0x000fe400078e00d6 */
[----:B------:R-:W-:Y:S01]  /*12eb0*/  IMAD.MOV.U32 R9, RZ, RZ, R215 ;  /* 0x000000ffff097224 */ /* 0x000fe200078e00d7 */
[----:B------:R-:W-:Y:S04]  /*12ec0*/  STL [R1+0x16c], R12 ;  /* 0x00016c0c01007387 */ /* 0x000fe80000100800 */
[----:B------:R3:W-:Y:S04]  /*12ed0*/  STL [R1+0x168], R213 ;  /* 0x000168d501007387 */ /* 0x0007e80000100800 */
[----:B-1----:R-:W2:Y:S04]  /*12ee0*/  LDL.LU R215, [R1+0x180] ;  /* 0x0001800001d77983 */ /* 0x002ea80000300800 */
[----:B------:R-:W2:Y:S04]  /*12ef0*/  LDL.LU R214, [R1+0x184] ;  /* 0x0001840001d67983 */ /* 0x000ea80000300800 */
[----:B------:R1:W-:Y:S01]  /*12f00*/  LDGSTS.E [R6+0x4004], desc[UR16][R8.64], P1 ;  /* 0x0400400008067fae */ /* 0x0003e20008921850 */
[----:B------:R-:W-:-:S02]  /*12f10*/  ISETP.GT.AND P1, PT, R5, 0x13, PT ;  /* 0x000000130500780c */ /* 0x000fc40003f24270 */
[----:B-1----:R-:W-:Y:S01]  /*12f20*/  MOV R9, R213 ;  /* 0x000000d500097202 */ /* 0x002fe20000000f00 */
[----:B------:R-:W-:Y:S01]  /*12f30*/  IMAD.MOV.U32 R8, RZ, RZ, R12 ;  /* 0x000000ffff087224 */ /* 0x000fe200078e000c */
[----:B---3--:R-:W3:Y:S04]  /*12f40*/  LDL.LU R213, [R1+0x348] ;  /* 0x0003480001d57983 */ /* 0x008ee80000300800 */
[----:B------:R-:W3:Y:S04]  /*12f50*/  LDL.LU R12, [R1+0x34c] ;  /* 0x00034c00010c7983 */ /* 0x000ee80000300800 */
[----:B------:R1:W-:Y:S02]  /*12f60*/  LDGSTS.E [R6+0x8], desc[UR16][R8.64], P2 ;  /* 0x0000800008067fae */ /* 0x0003e40009121850 */
[----:B-1----:R-:W-:-:S04]  /*12f70*/  SEL R8, RZ, 0x4, !P1 ;  /* 0x00000004ff087807 */ /* 0x002fc80004800000 */
[----:B------:R-:W-:Y:S02]  /*12f80*/  SEL R8, R8, RZ, !P0 ;  /* 0x000000ff08087207 */ /* 0x000fe40004000000 */
[----:B----4-:R-:W-:-:S05]  /*12f90*/  IADD3 R14, P3, R14, R2, RZ ;  /* 0x000000020e0e7210 */ /* 0x010fca0007f7e0ff */
[----:B------:R-:W-:Y:S01]  /*12fa0*/  IMAD.X R212, R212, 0x1, R0, P3 ;  /* 0x00000001d4d47824 */ /* 0x000fe200018e0600 */
[----:B--2---:R-:W-:Y:S01]  /*12fb0*/  IADD3 R10, P4, R10, R2, RZ ;  /* 0x000000020a0a7210 */ /* 0x004fe20007f9e0ff */
[----:B------:R-:W-:Y:S01]  /*12fc0*/  STL [R1+0x174], R14 ;  /* 0x0001740e01007387 */ /* 0x000fe20000100800 */
[----:B------:R-:W-:-:S03]  /*12fd0*/  ISETP.NE.U32.AND P1, PT, R8, RZ, PT ;  /* 0x000000ff0800720c */ /* 0x000fc60003f25070 */
[----:B------:R-:W-:Y:S01]  /*12fe0*/  IMAD.X R11, R11, 0x1, R0, P4 ;  /* 0x000000010b0b7824 */ /* 0x000fe200020e0600 */
[----:B------:R1:W-:Y:S01]  /*12ff0*/  STL [R1+0x170], R212 ;  /* 0x000170d401007387 */ /* 0x0003e20000100800 */
[----:B------:R-:W-:Y:S01]  /*13000*/  IMAD.MOV.U32 R8, RZ, RZ, R14 ;  /* 0x000000ffff087224 */ /* 0x000fe200078e000e */
[----:B------:R-:W-:Y:S02]  /*13010*/  MOV R9, R212 ;  /* 0x000000d400097202 */ /* 0x000fe40000000f00 */
[----:B------:R-:W-:Y:S04]  /*13020*/  STL [R1+0x17c], R10 ;  /* 0x00017c0a01007387 */ /* 0x000fe80000100800 */
[----:B------:R2:W-:Y:S04]  /*13030*/  STL [R1+0x178], R11 ;  /* 0x0001780b01007387 */ /* 0x0005e80000100800 */
[----:B-1----:R-:W4:Y:S04]  /*13040*/  LDL.LU R212, [R1+0x350] ;  /* 0x0003500001d47983 */ /* 0x002f280000300800 */
[----:B------:R-:W4:Y:S04]  /*13050*/  LDL.LU R14, [R1+0x354] ;  /* 0x00035400010e7983 */ /* 0x000f280000300800 */
[----:B------:R1:W-:Y:S02]  /*13060*/  LDGSTS.E [R6+0x4008], desc[UR16][R8.64], P2 ;  /* 0x0400800008067fae */ /* 0x0003e40009121850 */
[----:B-1----:R-:W-:-:S02]  /*13070*/  IMAD.MOV.U32 R9, RZ, RZ, R11 ;  /* 0x000000ffff097224 */ /* 0x002fc400078e000b */
[----:B------:R-:W-:Y:S01]  /*13080*/  IMAD.MOV.U32 R8, RZ, RZ, R10 ;  /* 0x000000ffff087224 */ /* 0x000fe200078e000a */
[----:B--2---:R-:W2:Y:S04]  /*13090*/  LDL.LU R11, [R1+0x358] ;  /* 0x00035800010b7983 */ /* 0x004ea80000300800 */
[----:B------:R-:W2:Y:S01]  /*130a0*/  LDL.LU R10, [R1+0x35c] ;  /* 0x00035c00010a7983 */ /* 0x000ea20000300800 */
[----:B------:R-:W-:-:S03]  /*130b0*/  ISETP.GT.AND P2, PT, R5, 0x30, PT ;  /* 0x000000300500780c */ /* 0x000fc60003f44270 */
[----:B------:R1:W-:Y:S02]  /*130c0*/  LDGSTS.E [R6+0xc], desc[UR16][R8.64], P1 ;  /* 0x0000c00008067fae */ /* 0x0003e40008921850 */
[----:B-1----:R-:W-:-:S04]  /*130d0*/  SEL R8, RZ, 0x4, !P2 ;  /* 0x00000004ff087807 */ /* 0x002fc80005000000 */
[----:B------:R-:W-:-:S04]  /*130e0*/  SEL R8, R8, RZ, !P0 ;  /* 0x000000ff08087207 */ /* 0x000fc80004000000 */
[----:B------:R-:W-:Y:S02]  /*130f0*/  ISETP.NE.U32.AND P2, PT, R8, RZ, PT ;  /* 0x000000ff0800720c */ /* 0x000fe40003f45070 */
[----:B------:R-:W-:-:S05]  /*13100*/  IADD3 R214, P3, R214, R2, RZ ;  /* 0x00000002d6d67210 */ /* 0x000fca0007f7e0ff */
[----:B------:R-:W-:Y:S02]  /*13110*/  IMAD.X R215, R215, 0x1, R0, P3 ;  /* 0x00000001d7d77824 */ /* 0x000fe400018e0600 */
[----:B------:R-:W-:Y:S02]  /*13120*/  IMAD.MOV.U32 R8, RZ, RZ, R214 ;  /* 0x000000ffff087224 */ /* 0x000fe400078e00d6 */
[----:B------:R-:W-:Y:S01]  /*13130*/  IMAD.MOV.U32 R9, RZ, RZ, R215 ;  /* 0x000000ffff097224 */ /* 0x000fe200078e00d7 */
[----:B------:R-:W-:Y:S04]  /*13140*/  STL [R1+0x184], R214 ;  /* 0x000184d601007387 */ /* 0x000fe80000100800 */
[----:B------:R-:W-:Y:S04]  /*13150*/  STL [R1+0x180], R215 ;  /* 0x000180d701007387 */ /* 0x000fe80000100800 */
[----:B------:R1:W-:Y:S01]  /*13160*/  LDGSTS.E [R6+0x400c], desc[UR16][R8.64], P1 ;  /* 0x0400c00008067fae */ /* 0x0003e20008921850 */
[----:B---3--:R-:W-:-:S04]  /*13170*/  IADD3 R12, P4, R12, R2, RZ ;  /* 0x000000020c0c7210 */ /* 0x008fc80007f9e0ff */
[----:B------:R-:W-:Y:S01]  /*13180*/  IADD3.X R213, R213, R0, RZ, P4, !PT ;  /* 0x00000000d5d57210 */ /* 0x000fe200027fe4ff */
[----:B------:R-:W-:Y:S03]  /*13190*/  STL [R1+0x34c], R12 ;  /* 0x00034c0c01007387 */ /* 0x000fe60000100800 */
[----:B-1----:R-:W-:Y:S01]  /*131a0*/  MOV R9, R213 ;  /* 0x000000d500097202 */ /* 0x002fe20000000f00 */
[----:B------:R1:W-:Y:S01]  /*131b0*/  STL [R1+0x348], R213 ;  /* 0x000348d501007387 */ /* 0x0003e20000100800 */
[----:B------:R-:W-:Y:S01]  /*131c0*/  IMAD.MOV.U32 R8, RZ, RZ, R12 ;  /* 0x000000ffff087224 */ /* 0x000fe200078e000c */
[----:B------:R-:W-:-:S04]  /*131d0*/  ISETP.GT.AND P1, PT, R5, 0x31, PT ;  /* 0x000000310500780c */ /* 0x000fc80003f24270 */
[----:B------:R3:W-:Y:S04]  /*131e0*/  LDGSTS.E [R6+0x8000], desc[UR16][R8.64], P2 ;  /* 0x0800000008067fae */ /* 0x0007e80009121850 */
[----:B-1----:R-:W2:Y:S04]  /*131f0*/  LDL.LU R213, [R1+0x360] ;  /* 0x0003600001d57983 */ /* 0x002ea80000300800 */
[----:B------:R-:W2:Y:S04]  /*13200*/  LDL.LU R12, [R1+0x364] ;  /* 0x00036400010c7983 */ /* 0x000ea80000300800 */
[----:B------:R-:W2:Y:S01]  /*13210*/  LDL.LU R215, [R1+0x368] ;  /* 0x0003680001d77983 */ /* 0x000ea20000300800 */
[----:B---3--:R-:W-:-:S03]  /*13220*/  SEL R8, RZ, 0x4, !P1 ;  /* 0x00000004ff087807 */ /* 0x008fc60004800000 */
[----:B------:R-:W3:Y:S01]  /*13230*/  LDL.LU R214, [R1+0x36c] ;  /* 0x00036c0001d67983 */ /* 0x000ee20000300800 */
[----:B------:R-:W-:-:S04]  /*13240*/  SEL R8, R8, RZ, !P0 ;  /* 0x000000ff08087207 */ /* 0x000fc80004000000 */
[----:B------:R-:W-:Y:S02]  /*13250*/  ISETP.NE.U32.AND P1, PT, R8, RZ, PT ;  /* 0x000000ff0800720c */ /* 0x000fe40003f25070 */
[----:B----4-:R-:W-:-:S05]  /*13260*/  IADD3 R14, P3, R14, R2, RZ ;  /* 0x000000020e0e7210 */ /* 0x010fca0007f7e0ff */
[----:B------:R-:W-:Y:S02]  /*13270*/  IMAD.X R212, R212, 0x1, R0, P3 ;  /* 0x00000001d4d47824 */ /* 0x000fe400018e0600 */
[----:B------:R-:W-:Y:S01]  /*13280*/  IMAD.MOV.U32 R8, RZ, RZ, R14 ;  /* 0x000000ffff087224 */ /* 0x000fe200078e000e */
[----:B------:R-:W-:Y:S02]  /*13290*/  STL [R1+0x354], R14 ;  /* 0x0003540e01007387 */ /* 0x000fe40000100800 */
[----:B------:R-:W-:Y:S02]  /*132a0*/  MOV R9, R212 ;  /* 0x000000d400097202 */ /* 0x000fe40000000f00 */
[----:B------:R1:W-:Y:S04]  /*132b0*/  STL [R1+0x350], R212 ;  /* 0x000350d401007387 */ /* 0x0003e80000100800 */
[----:B------:R4:W-:Y:S01]  /*132c0*/  LDGSTS.E [R6+0xc000], desc[UR16][R8.64], P2 ;  /* 0x0c00000008067fae */ /* 0x0009e20009121850 */
[----:B--2---:R-:W-:-:S05]  /*132d0*/  IADD3 R10, P4, R10, R2, RZ ;  /* 0x000000020a0a7210 */ /* 0x004fca0007f9e0ff */
[----:B------:R-:W-:Y:S01]  /*132e0*/  IMAD.X R11, R11, 0x1, R0, P4 ;  /* 0x000000010b0b7824 */ /* 0x000fe200020e0600 */
[----:B------:R-:W-:Y:S03]  /*132f0*/  STL [R1+0x35c], R10 ;  /* 0x00035c0a01007387 */ /* 0x000fe60000100800 */
[----:B----4-:R-:W-:Y:S01]  /*13300*/  IMAD.MOV.U32 R9, RZ, RZ, R11 ;  /* 0x000000ffff097224 */ /* 0x010fe200078e000b */
[----:B------:R2:W-:Y:S04]  /*13310*/  STL [R1+0x358], R11 ;  /* 0x0003580b01007387 */ /* 0x0005e80000100800 */
[----:B-1----:R-:W4:Y:S04]  /*13320*/  LDL.LU R212, [R1+0x370] ;  /* 0x0003700001d47983 */ /* 0x002f280000300800 */
[----:B--2---:R-:W2:Y:S01]  /*13330*/  LDL.LU R11, [R1+0x374] ;  /* 0x00037400010b7983 */ /* 0x004ea20000300800 */
[----:B------:R-:W-:Y:S01]  /*13340*/  IMAD.MOV.U32 R8, RZ, RZ, R10 ;  /* 0x000000ffff087224 */ /* 0x000fe200078e000a */
[----:B------:R-:W-:-:S02]  /*13350*/  ISETP.GT.AND P2, PT, R5, 0x32, PT ;  /* 0x000000320500780c */ /* 0x000fc40003f44270 */
[----:B------:R-:W4:Y:S04]  /*13360*/  LDL.LU R14, [R1+0x37c] ;  /* 0x00037c00010e7983 */ /* 0x000f280000300800 */
[----:B------:R1:W-:Y:S04]  /*13370*/  LDGSTS.E [R6+0x8004], desc[UR16][R8.64], P1 ;  /* 0x0800400008067fae */ /* 0x0003e80008921850 */
[----:B------:R-:W4:Y:S01]  /*13380*/  LDL.LU R10, [R1+0x384] ;  /* 0x00038400010a7983 */ /* 0x000f220000300800 */
[----:B-1----:R-:W-:-:S04]  /*13390*/  SEL R8, RZ, 0x4, !P2 ;  /* 0x00000004ff087807 */ /* 0x002fc80005000000 */
[----:B------:R-:W-:-:S04]  /*133a0*/  SEL R8, R8, RZ, !P0 ;  /* 0x000000ff08087207 */ /* 0x000fc80004000000 */
[----:B------:R-:W-:Y:S02]  /*133b0*/  ISETP.NE.U32.AND P2, PT, R8, RZ, PT ;  /* 0x000000ff0800720c */ /* 0x000fe40003f45070 */
[----:B------:R-:W-:-:S05]  /*133c0*/  IADD3 R12, P3, R12, R2, RZ ;  /* 0x000000020c0c7210 */ /* 0x000fca0007f7e0ff */
[----:B------:R-:W-:Y:S01]  /*133d0*/  IMAD.X R213, R213, 0x1, R0, P3 ;  /* 0x00000001d5d57824 */ /* 0x000fe200018e0600 */
[----:B---3--:R-:W-:Y:S01]  /*133e0*/  IADD3 R214, P4, R214, R2, RZ ;  /* 0x00000002d6d67210 */ /* 0x008fe20007f9e0ff */
[----:B------:R-:W-:Y:S02]  /*133f0*/  STL [R1+0x364], R12 ;  /* 0x0003640c01007387 */ /* 0x000fe40000100800 */
[----:B------:R-:W-:Y:S01]  /*13400*/  IMAD.MOV.U32 R9, RZ, RZ, R213 ;  /* 0x000000ffff097224 */ /* 0x000fe200078e00d5 */
[----:B------:R-:W-:Y:S01]  /*13410*/  IADD3.X R215, R215, R0, RZ, P4, !PT ;  /* 0x00000000d7d77210 */ /* 0x000fe200027fe4ff */
[----:B------:R1:W-:Y:S01]  /*13420*/  STL [R1+0x360], R213 ;  /* 0x000360d501007387 */ /* 0x0003e20000100800 */
[----:B------:R-:W-:-:S03]  /*13430*/  IMAD.MOV.U32 R8, RZ, RZ, R12 ;  /* 0x000000ffff087224 */ /* 0x000fc600078e000c */
[----:B------:R-:W-:Y:S04]  /*13440*/  STL [R1+0x36c], R214 ;  /* 0x00036cd601007387 */ /* 0x000fe80000100800 */
[----:B------:R3:W-:Y:S04]  /*13450*/  LDGSTS.E [R6+0xc004], desc[UR16][R8.64], P1 ;  /* 0x0c00400008067fae */ /* 0x0007e80008921850 */
[----:B-1----:R-:W4:Y:S04]  /*13460*/  LDL.LU R213, [R1+0x378] ;  /* 0x0003780001d57983 */ /* 0x002f280000300800 */
[----:B------:R-:W-:Y:S04]  /*13470*/  STL [R1+0x368], R215 ;  /* 0x000368d701007387 */ /* 0x000fe80000100800 */
[----:B------:R-:W4:Y:S01]  /*13480*/  LDL.LU R12, [R1+0x380] ;  /* 0x00038000010c7983 */ /* 0x000f220000300800 */
[----:B---3--:R-:W-:Y:S01]  /*13490*/  IMAD.MOV.U32 R8, RZ, RZ, R214 ;  /* 0x000000ffff087224 */ /* 0x008fe200078e00d6 */
[----:B------:R-:W-:-:S02]  /*134a0*/  MOV R9, R215 ;  /* 0x000000d700097202 */ /* 0x000fc40000000f00 */
[----:B------:R-:W-:-:S03]  /*134b0*/  ISETP.GT.AND P1, PT, R5, 0x33, PT ;  /* 0x000000330500780c */ /* 0x000fc60003f24270 */
[----:B------:R1:W-:Y:S02]  /*134c0*/  LDGSTS.E [R6+0x8008], desc[UR16][R8.64], P2 ;  /* 0x0800800008067fae */ /* 0x0003e40009121850 */
[----:B-1----:R-:W-:-:S04]  /*134d0*/  SEL R8, RZ, 0x4, !P1 ;  /* 0x00000004ff087807 */ /* 0x002fc80004800000 */
[----:B------:R-:W-:-:S04]  /*134e0*/  SEL R8, R8, RZ, !P0 ;  /* 0x000000ff08087207 */ /* 0x000fc80004000000 */
[----:B------:R-:W-:Y:S02]  /*134f0*/  ISETP.NE.U32.AND P1, PT, R8, RZ, PT ;  /* 0x000000ff0800720c */ /* 0x000fe40003f25070 */
[----:B--2---:R-:W-:-:S05]  /*13500*/  IADD3 R11, P3, R11, R2, RZ ;  /* 0x000000020b0b7210 */ /* 0x004fca0007f7e0ff */
[----:B----4-:R-:W-:Y:S01]  /*13510*/  IMAD.X R212, R212, 0x1, R0, P3 ;  /* 0x00000001d4d47824 */ /* 0x010fe200018e0600 */
[----:B------:R-:W-:Y:S01]  /*13520*/  STL [R1+0x374], R11 ;  /* 0x0003740b01007387 */ /* 0x000fe20000100800 */
[----:B------:R-:W-:Y:S02]  /*13530*/  IMAD.MOV.U32 R8, RZ, RZ, R11 ;  /* 0x000000ffff087224 */ /* 0x000fe400078e000b */
[----:B------:R-:W-:Y:S01]  /*13540*/  IMAD.MOV.U32 R9, RZ, RZ, R212 ;  /* 0x000000ffff097224 */ /* 0x000fe200078e00d4 */
[----:B------:R1:W-:Y:S04]  /*13550*/  STL [R1+0x370], R212 ;  /* 0x000370d401007387 */ /* 0x0003e80000100800 */
[----:B------:R2:W-:Y:S04]  /*13560*/  LDGSTS.E [R6+0xc008], desc[UR16][R8.64], P2 ;  /* 0x0c00800008067fae */ /* 0x0005e80009121850 */
[----:B-1----:R-:W3:Y:S04]  /*13570*/  LDL.LU R212, [R1+0x188] ;  /* 0x0001880001d47983 */ /* 0x002ee80000300800 */
[----:B------:R-:W4:Y:S01]  /*13580*/  LDL.LU R11, [R1+0x18c] ;  /* 0x00018c00010b7983 */ /* 0x000f220000300800 */
[----:B------:R-:W-:-:S02]  /*13590*/  IADD3 R14, P2, R14, R2, RZ ;  /* 0x000000020e0e7210 */ /* 0x000fc40007f5e0ff */
[----:B------:R-:W-:-:S03]  /*135a0*/  IADD3 R10, P3, R10, R2, RZ ;  /* 0x000000020a0a7210 */ /* 0x000fc60007f7e0ff */
[----:B------:R-:W-:Y:S01]  /*135b0*/  STL [R1+0x37c], R14 ;  /* 0x00037c0e01007387 */ /* 0x000fe20000100800 */
[----:B--2---:R-:W-:Y:S01]  /*135c0*/  IMAD.MOV.U32 R8, RZ, RZ, R14 ;  /* 0x000000ffff087224 */ /* 0x004fe200078e000e */
[----:B------:R-:W-:-:S05]  /*135d0*/  IADD3.X R213, R213, R0, RZ, P2, !PT ;  /* 0x00000000d5d57210 */ /* 0x000fca00017fe4ff */
[----:B------:R-:W-:Y:S02]  /*135e0*/  IMAD.MOV.U32 R9, RZ, RZ, R213 ;  /* 0x000000ffff097224 */ /* 0x000fe400078e00d5 */
[----:B------:R-:W-:Y:S01]  /*135f0*/  IMAD.X R12, R12, 0x1, R0, P3 ;  /* 0x000000010c0c7824 */ /* 0x000fe200018e0600 */
[----:B------:R1:W-:Y:S04]  /*13600*/  STL [R1+0x378], R213 ;  /* 0x000378d501007387 */ /* 0x0003e80000100800 */
[----:B------:R-:W-:Y:S04]  /*13610*/  STL [R1+0x384], R10 ;  /* 0x0003840a01007387 */ /* 0x000fe80000100800 */
[----:B------:R2:W-:Y:S04]  /*13620*/  STL [R1+0x380], R12 ;  /* 0x0003800c01007387 */ /* 0x0005e80000100800 */
[----:B-1----:R-:W3:Y:S04]  /*13630*/  LDL.LU R213, [R1+0x190] ;  /* 0x0001900001d57983 */ /* 0x002ee80000300800 */
[----:B------:R1:W-:Y:S04]  /*13640*/  LDGSTS.E [R6+0x800c], desc[UR16][R8.64], P1 ;  /* 0x0800c00008067fae */ /* 0x0003e80008921850 */
[----:B------:R-:W3:Y:S01]  /*13650*/  LDL.LU R14, [R1+0x194] ;  /* 0x00019400010e7983 */ /* 0x000ee20000300800 */
[----:B-1----:R-:W-:Y:S01]  /*13660*/  IMAD.MOV.U32 R9, RZ, RZ, R12 ;  /* 0x000000ffff097224 */ /* 0x002fe200078e000c */
[----:B------:R-:W-:-:S02]  /*13670*/  MOV R8, R10 ;  /* 0x0000000a00087202 */ /* 0x000fc40000000f00 */
[----:B--2---:R-:W2:Y:S04]  /*13680*/  LDL.LU R12, [R1+0x198] ;  /* 0x00019800010c7983 */ /* 0x004ea80000300800 */
[----:B------:R-:W2:Y:S04]  /*13690*/  LDL.LU R10, [R1+0x19c] ;  /* 0x00019c00010a7983 */ /* 0x000ea80000300800 */
[----:B------:R1:W-:Y:S01]  /*136a0*/  LDGSTS.E [R6+0xc00c], desc[UR16][R8.64], P1 ;  /* 0x0c00c00008067fae */ /* 0x0003e20008921850 */
[----:B------:R-:W-:-:S04]  /*136b0*/  ISETP.GT.AND P1, PT, R5, 0x14, PT ;  /* 0x000000140500780c */ /* 0x000fc80003f24270 */
[----:B-1----:R-:W-:Y:S02]  /*136c0*/  SEL R6, RZ, 0x4, !P1 ;  /* 0x00000004ff067807 */ /* 0x002fe40004800000 */
[----:B----4-:R-:W-:-:S05]  /*136d0*/  IADD3 R11, P1, R11, R2, RZ ;  /* 0x000000020b0b7210 */ /* 0x010fca0007f3e0ff */
[----:B---3--:R-:W-:Y:S01]  /*136e0*/  IMAD.X R212, R212, 0x1, R0, P1 ;  /* 0x00000001d4d47824 */ /* 0x008fe200008e0600 */
[----:B------:R-:W-:Y:S01]  /*136f0*/  STL [R1+0x18c], R11 ;  /* 0x00018c0b01007387 */ /* 0x000fe20000100800 */
[----:B------:R-:W-:-:S03]  /*13700*/  MOV R8, R11 ;  /* 0x0000000b00087202 */ /* 0x000fc60000000f00 */
[----:B------:R1:W-:Y:S01]  /*13710*/  STL [R1+0x188], R212 ;  /* 0x000188d401007387 */ /* 0x0003e20000100800 */
[----:B------:R-:W-:-:S03]  /*13720*/  IMAD.MOV.U32 R9, RZ, RZ, R212 ;  /* 0x000000ffff097224 */ /* 0x000fc600078e00d4 */
[----:B------:R-:W3:Y:S04]  /*13730*/  LDL.LU R215, [R1+0x1a0] ;  /* 0x0001a00001d77983 */ /* 0x000ee80000300800 */
[----:B------:R-:W4:Y:S04]  /*13740*/  LDL.LU R214, [R1+0x1a4] ;  /* 0x0001a40001d67983 */ /* 0x000f280000300800 */
[----:B-1----:R-:W3:Y:S04]  /*13750*/  LDL.LU R212, [R1+0x1a8] ;  /* 0x0001a80001d47983 */ /* 0x002ee80000300800 */
[----:B------:R-:W3:Y:S01]  /*13760*/  LDL.LU R11, [R1+0x1ac] ;  /* 0x0001ac00010b7983 */ /* 0x000ee20000300800 */
        /* <DEDUP_REMOVED lines=9> */
[----:B------:R-:W-:-:S05]  /*13800*/  IADD3 R14, P3, R14, R2, RZ ;  /* 0x000000020e0e7210 */ /* 0x000fca0007f7e0ff */
[--C-:B------:R-:W-:Y:S01]  /*13810*/  IMAD.X R213, R213, 0x1, R0.reuse, P3 ;  /* 0x00000001d5d57824 */ /* 0x100fe200018e0600 */
[----:B------:R-:W-:Y:S01]  /*13820*/  MOV R8, R14 ;  /* 0x0000000e00087202 */ /* 0x000fe20000000f00 */
[----:B------:R-:W-:Y:S01]  /*13830*/  STL [R1+0x194], R14 ;  /* 0x0001940e01007387 */ /* 0x000fe20000100800 */
[----:B--2---:R-:W-:Y:S01]  /*13840*/  IADD3 R10, P4, R10, R2, RZ ;  /* 0x000000020a0a7210 */ /* 0x004fe20007f9e0ff */
[----:B------:R-:W-:Y:S02]  /*13850*/  IMAD.MOV.U32 R9, RZ, RZ, R213 ;  /* 0x000000ffff097224 */ /* 0x000fe400078e00d5 */
[----:B------:R1:W-:Y:S02]  /*13860*/  STL [R1+0x190], R213 ;  /* 0x000190d501007387 */ /* 0x0003e40000100800 */
[----:B------:R-:W-:Y:S02]  /*13870*/  IMAD.X R12, R12, 0x1, R0, P4 ;  /* 0x000000010c0c7824 */ /* 0x000fe400020e0600 */
[----:B------:R-:W-:Y:S04]  /*13880*/  STL [R1+0x19c], R10 ;  /* 0x00019c0a01007387 */ /* 0x000fe80000100800 */
[----:B------:R2:W-:Y:S04]  /*13890*/  STL [R1+0x198], R12 ;  /* 0x0001980c01007387 */ /* 0x0005e80000100800 */
[----:B------:R2:W-:Y:S04]  /*138a0*/  LDGSTS.E [R6+0x4000], desc[UR16][R8.64], P2 ;  /* 0x0400000008067fae */ /* 0x0005e80009121850 */
[----:B-1----:R-:W3:Y:S04]  /*138b0*/  LDL.LU R213, [R1+0x1b0] ;  /* 0x0001b00001d57983 */ /* 0x002ee80000300800 */
[----:B------:R-:W3:Y:S01]  /*138c0*/  LDL.LU R14, [R1+0x1b4] ;  /* 0x0001b400010e7983 */ /* 0x000ee20000300800 */
[----:B--2---:R-:W-:-:S02]  /*138d0*/  IMAD.MOV.U32 R9, RZ, RZ, R12 ;  /* 0x000000ffff097224 */ /* 0x004fc400078e000c */
[----:B------:R-:W-:Y:S01]  /*138e0*/  IMAD.MOV.U32 R8, RZ, RZ, R10 ;  /* 0x000000ffff087224 */ /* 0x000fe200078e000a */
[----:B------:R-:W2:Y:S04]  /*138f0*/  LDL.LU R12, [R1+0x1b8] ;  /* 0x0001b800010c7983 */ /* 0x000ea80000300800 */
[----:B------:R-:W2:Y:S01]  /*13900*/  LDL.LU R10, [R1+0x1bc] ;  /* 0x0001bc00010a7983 */ /* 0x000ea20000300800 */
[----:B------:R-:W-:-:S03]  /*13910*/  ISETP.GT.AND P2, PT, R5, 0x16, PT ;  /* 0x000000160500780c */ /* 0x000fc60003f44270 */
[----:B------:R1:W-:Y:S02]  /*13920*/  LDGSTS.E [R6+0x4], desc[UR16][R8.64], P1 ;  /* 0x0000400008067fae */ /* 0x0003e40008921850 */
[----:B-1----:R-:W-:Y:S02]  /*13930*/  SEL R8, RZ, 0x4, !P2 ;  /* 0x00000004ff087807 */ /* 0x002fe40005000000 */
[----:B----4-:R-:W-:Y:S02]  /*13940*/  IADD3 R214, P3, R214, R2, RZ ;  /* 0x00000002d6d67210 */ /* 0x010fe40007f7e0ff */
[----:B------:R-:W-:Y:S02]  /*13950*/  SEL R8, R8, RZ, !P0 ;  /* 0x000000ff08087207 */ /* 0x000fe40004000000 */
[----:B---3--:R-:W-:Y:S02]  /*13960*/  IADD3.X R215, R215, R0, RZ, P3, !PT ;  /* 0x00000000d7d77210 */ /* 0x008fe40001ffe4ff */
[----:B------:R-:W-:Y:S01]  /*13970*/  IADD3 R11, P4, R11, R2, RZ ;  /* 0x000000020b0b7210 */ /* 0x000fe20007f9e0ff */
[----:B------:R-:W-:Y:S01]  /*13980*/  STL [R1+0x1a4], R214 ;  /* 0x0001a4d601007387 */ /* 0x000fe20000100800 */
[----:B------:R-:W-:-:S03]  /*13990*/  ISETP.NE.U32.AND P2, PT, R8, RZ, PT ;  /* 0x000000ff0800720c */ /* 0x000fc60003f45070 */
[----:B------:R-:W-:Y:S01]  /*139a0*/  IMAD.X R212, R212, 0x1, R0, P4 ;  /* 0x00000001d4d47824 */ /* 0x000fe200020e0600 */
[----:B------:R1:W-:Y:S01]  /*139b0*/  STL [R1+0x1a0], R215 ;  /* 0x0001a0d701007387 */ /* 0x0003e20000100800 */
[----:B------:R-:W-:Y:S02]  /*139c0*/  IMAD.MOV.U32 R8, RZ, RZ, R214 ;  /* 0x000000ffff087224 */ /* 0x000fe400078e00d6 */
[----:B------:R-:W-:Y:S01]  /*139d0*/  IMAD.MOV.U32 R9, RZ, RZ, R215 ;  /* 0x000000ffff097224 */ /* 0x000fe200078e00d7 */
[----:B------:R-:W-:Y:S04]  /*139e0*/  STL [R1+0x1ac], R11 ;  /* 0x0001ac0b01007387 */ /* 0x000fe80000100800 */
[----:B------:R3:W-:Y:S04]  /*139f0*/  STL [R1+0x1a8], R212 ;  /* 0x0001a8d401007387 */ /* 0x0007e80000100800 */
[----:B-1----:R-:W4:Y:S04]  /*13a00*/  LDL.LU R215, [R1+0x1c0] ;  /* 0x0001c00001d77983 */ /* 0x002f280000300800 */
[----:B------:R-:W4:Y:S04]  /*13a10*/  LDL.LU R214, [R1+0x1c4] ;  /* 0x0001c40001d67983 */ /* 0x000f280000300800 */
[----:B------:R1:W-:Y:S02]  /*13a20*/  LDGSTS.E [R6+0x4004], desc[UR16][R8.64], P1 ;  /* 0x0400400008067fae */ /* 0x0003e40008921850 */
[----:B-1----:R-:W-:Y:S01]  /*13a30*/  IMAD.MOV.U32 R9, RZ, RZ, R212 ;  /* 0x000000ffff097224 */ /* 0x002fe200078e00d4 */
[----:B------:R-:W-:Y:S01]  /*13a40*/  MOV R8, R11 ;  /* 0x0000000b00087202 */ /* 0x000fe20000000f00 */
[----:B---3--:R-:W3:Y:S04]  /*13a50*/  LDL.LU R212, [R1+0x388] ;  /* 0x0003880001d47983 */ /* 0x008ee80000300800 */
[----:B------:R-:W3:Y:S01]  /*13a60*/  LDL.LU R11, [R1+0x38c] ;  /* 0x00038c00010b7983 */ /* 0x000ee20000300800 */
[----:B------:R-:W-:-:S03]  /*13a70*/  ISETP.GT.AND P1, PT, R5, 0x17, PT ;  /* 0x000000170500780c */ /* 0x000fc60003f24270 */
[----:B------:R1:W-:Y:S02]  /*13a80*/  LDGSTS.E [R6+0x8], desc[UR16][R8.64], P2 ;  /* 0x0000800008067fae */ /* 0x0003e40009121850 */
[----:B-1----:R-:W-:-:S04]  /*13a90*/  SEL R8, RZ, 0x4, !P1 ;  /* 0x00000004ff087807 */ /* 0x002fc80004800000 */
[----:B------:R-:W-:-:S04]  /*13aa0*/  SEL R8, R8, RZ, !P0 ;  /* 0x000000ff08087207 */ /* 0x000fc80004000000 */
[----:B------:R-:W-:Y:S02]  /*13ab0*/  ISETP.NE.U32.AND P1, PT, R8, RZ, PT ;  /* 0x000000ff0800720c */ /* 0x000fe40003f25070 */
[----:B------:R-:W-:-:S05]  /*13ac0*/  IADD3 R14, P3, R14, R2, RZ ;  /* 0x000000020e0e7210 */ /* 0x000fca0007f7e0ff */
[----:B------:R-:W-:Y:S01]  /*13ad0*/  IMAD.X R213, R213, 0x1, R0, P3 ;  /* 0x00000001d5d57824 */ /* 0x000fe200018e0600 */
[----:B--2---:R-:W-:Y:S01]  /*13ae0*/  IADD3 R10, P4, R10, R2, RZ ;  /* 0x000000020a0a7210 */ /* 0x004fe20007f9e0ff */
[----:B------:R-:W-:Y:S01]  /*13af0*/  STL [R1+0x1b4], R14 ;  /* 0x0001b40e01007387 */ /* 0x000fe20000100800 */
[----:B------:R-:W-:-:S03]  /*13b00*/  MOV R8, R14 ;  /* 0x0000000e00087202 */ /* 0x000fc60000000f00 */
[----:B------:R-:W-:Y:S01]  /*13b10*/  IMAD.X R12, R12, 0x1, R0, P4 ;  /* 0x000000010c0c7824 */ /* 0x000fe200020e0600 */
[----:B------:R1:W-:Y:S01]  /*13b20*/  STL [R1+0x1b0], R213 ;  /* 0x0001b0d501007387 */ /* 0x0003e20000100800 */
[----:B------:R-:W-:-:S03]  /*13b30*/  IMAD.MOV.U32 R9, RZ, RZ, R213 ;  /* 0x000000ffff097224 */ /* 0x000fc600078e00d5 */
[----:B------:R-:W-:Y:S04]  /*13b40*/  STL [R1+0x1bc], R10 ;  /* 0x0001bc0a01007387 */ /* 0x000fe80000100800 */
[----:B------:R2:W-:Y:S04]  /*13b50*/  STL [R1+0x1b8], R12 ;  /* 0x0001b80c01007387 */ /* 0x0005e80000100800 */
[----:B-1----:R-:W3:Y:S04]  /*13b60*/  LDL.LU R213, [R1+0x390] ;  /* 0x0003900001d57983 */ /* 0x002ee80000300800 */
[----:B------:R-:W3:Y:S04]  /*13b70*/  LDL.LU R14, [R1+0x394] ;  /* 0x00039400010e7983 */ /* 0x000ee80000300800 */
[----:B------:R1:W-:Y:S01]  /*13b80*/  LDGSTS.E [R6+0x4008], desc[UR16][R8.64], P2 ;  /* 0x0400800008067fae */ /* 0x0003e20009121850 */
[----:B------:R-:W-:Y:S01]  /*13b90*/  ISETP.GT.AND P2, PT, R5, 0x34, PT ;  /* 0x000000340500780c */ /* 0x000fe20003f44270 */
[----:B-1----:R-:W-:-:S02]  /*13ba0*/  IMAD.MOV.U32 R9, RZ, RZ, R12 ;  /* 0x000000ffff097224 */ /* 0x002fc400078e000c */
[----:B------:R-:W-:Y:S01]  /*13bb0*/  IMAD.MOV.U32 R8, RZ, RZ, R10 ;  /* 0x000000ffff087224 */ /* 0x000fe200078e000a */
[----:B--2---:R-:W2:Y:S04]  /*13bc0*/  LDL.LU R12, [R1+0x398] ;  /* 0x00039800010c7983 */ /* 0x004ea80000300800 */
[----:B------:R-:W2:Y:S04]  /*13bd0*/  LDL.LU R10, [R1+0x39c] ;  /* 0x00039c00010a7983 */ /* 0x000ea80000300800 */
[----:B------:R1:W-:Y:S01]  /*13be0*/  LDGSTS.E [R6+0xc], desc[UR16][R8.64], P1 ;  /* 0x0000c00008067fae */ /* 0x0003e20008921850 */
[----:B----4-:R-:W-:-:S04]  /*13bf0*/  IADD3 R214, P3, R214, R2, RZ ;  /* 0x00000002d6d67210 */ /* 0x010fc80007f7e0ff */
[----:B------:R-:W-:Y:S02]  /*13c00*/  IADD3.X R215, R215, R0, RZ, P3, !PT ;  /* 0x00000000d7d77210 */ /* 0x000fe40001ffe4ff */
[----:B-1----:R-:W-:-:S04]  /*13c10*/  SEL R8, RZ, 0x4, !P2 ;  /* 0x00000004ff087807 */ /* 0x002fc80005000000 */
[----:B------:R-:W-:Y:S01]  /*13c20*/  SEL R8, R8, RZ, !P0 ;  /* 0x000000ff08087207 */ /* 0x000fe20004000000 */
[----:B------:R-:W-:-:S03]  /*13c30*/  IMAD.MOV.U32 R9, RZ, RZ, R215 ;  /* 0x000000ffff097224 */ /* 0x000fc600078e00d7 */
[----:B------:R-:W-:Y:S01]  /*13c40*/  ISETP.NE.U32.AND P2, PT, R8, RZ, PT ;  /* 0x000000ff0800720c */ /* 0x000fe20003f45070 */
[----:B------:R-:W-:Y:S01]  /*13c50*/  IMAD.MOV.U32 R8, RZ, RZ, R214 ;  /* 0x000000ffff087224 */ /* 0x000fe200078e00d6 */
[----:B---3--:R-:W-:Y:S01]  /*13c60*/  IADD3 R11, P4, R11, R2, RZ ;  /* 0x000000020b0b7210 */ /* 0x008fe20007f9e0ff */
[----:B------:R-:W-:Y:S04]  /*13c70*/  STL [R1+0x1c4], R214 ;  /* 0x0001c4d601007387 */ /* 0x000fe80000100800 */
[----:B------:R-:W-:Y:S01]  /*13c80*/  IMAD.X R212, R212, 0x1, R0, P4 ;  /* 0x00000001d4d47824 */ /* 0x000fe200020e0600 */
[----:B------:R-:W-:Y:S04]  /*13c90*/  STL [R1+0x1c0], R215 ;  /* 0x0001c0d701007387 */ /* 0x000fe80000100800 */
[----:B------:R-:W-:Y:S04]  /*13ca0*/  STL [R1+0x38c], R11 ;  /* 0x00038c0b01007387 */ /* 0x000fe80000100800 */
[----:B------:R1:W-:Y:S04]  /*13cb0*/  LDGSTS.E [R6+0x400c], desc[UR16][R8.64], P1 ;  /* 0x0400c00008067fae */ /* 0x0003e80008921850 */
[----:B------:R3:W-:Y:S01]  /*13cc0*/  STL [R1+0x388], R212 ;  /* 0x000388d401007387 */ /* 0x0007e20000100800 */
[----:B-1----:R-:W-:Y:S01]  /*13cd0*/  IMAD.MOV.U32 R9, RZ, RZ, R212 ;  /* 0x000000ffff097224 */ /* 0x002fe200078e00d4 */
[----:B------:R-:W-:-:S02]  /*13ce0*/  MOV R8, R11 ;  /* 0x0000000b00087202 */ /* 0x000fc40000000f00 */
[----:B---3--:R-:W3:Y:S04]  /*13cf0*/  LDL.LU R212, [R1+0x3a0] ;  /* 0x0003a00001d47983 */ /* 0x008ee80000300800 */
[----:B------:R-:W4:Y:S04]  /*13d00*/  LDL.LU R11, [R1+0x3a4] ;  /* 0x0003a400010b7983 */ /* 0x000f280000300800 */
[----:B------:R-:W3:Y:S04]  /*13d10*/  LDL.LU R215, [R1+0x3a8] ;  /* 0x0003a80001d77983 */ /* 0x000ee80000300800 */
        /* <DEDUP_REMOVED lines=8> */
[----:B------:R-:W-:Y:S01]  /*13da0*/  MOV R8, R14 ;  /* 0x0000000e00087202 */ /* 0x000fe20000000f00 */
[----:B------:R-:W-:Y:S02]  /*13db0*/  STL [R1+0x394], R14 ;  /* 0x0003940e01007387 */ /* 0x000fe40000100800 */
[----:B------:R-:W-:Y:S02]  /*13dc0*/  IMAD.MOV.U32 R9, RZ, RZ, R213 ;  /* 0x000000ffff097224 */ /* 0x000fe400078e00d5 */
[----:B------:R1:W-:Y:S04]  /*13dd0*/  STL [R1+0x390], R213 ;  /* 0x000390d501007387 */ /* 0x0003e80000100800 */
[----:B------:R1:W-:Y:S01]  /*13de0*/  LDGSTS.E [R6+0xc000], desc[UR16][R8.64], P2 ;  /* 0x0c00000008067fae */ /* 0x0003e20009121850 */
[----:B--2---:R-:W-:-:S05]  /*13df0*/  IADD3 R10, P4, R10, R2, RZ ;  /* 0x000000020a0a7210 */ /* 0x004fca0007f9e0ff */
[----:B------:R-:W-:Y:S01]  /*13e00*/  IMAD.X R12, R12, 0x1, R0, P4 ;  /* 0x000000010c0c7824 */ /* 0x000fe200020e0600 */
[----:B------:R-:W-:Y:S03]  /*13e10*/  STL [R1+0x39c], R10 ;  /* 0x00039c0a01007387 */ /* 0x000fe60000100800 */
[----:B-1----:R-:W-:Y:S01]  /*13e20*/  IMAD.MOV.U32 R9, RZ, RZ, R12 ;  /* 0x000000ffff097224 */ /* 0x002fe200078e000c */
[----:B------:R1:W-:Y:S04]  /*13e30*/  STL [R1+0x398], R12 ;  /* 0x0003980c01007387 */ /* 0x0003e80000100800 */
[----:B------:R-:W2:Y:S04]  /*13e40*/  LDL.LU R213, [R1+0x3b0] ;  /* 0x0003b00001d57983 */ /* 0x000ea80000300800 */
[----:B-1----:R-:W2:Y:S01]  /*13e50*/  LDL.LU R12, [R1+0x3b4] ;  /* 0x0003b400010c7983 */ /* 0x002ea20000300800 */
[----:B------:R-:W-:Y:S01]  /*13e60*/  IMAD.MOV.U32 R8, RZ, RZ, R10 ;  /* 0x000000ffff087224 */ /* 0x000fe200078e000a */
[----:B------:R-:W-:-:S02]  /*13e70*/  ISETP.GT.AND P2, PT, R5, 0x36, PT ;  /* 0x000000360500780c */ /* 0x000fc40003f44270 */
[----:B------:R-:W2:Y:S04]  /*13e80*/  LDL.LU R14, [R1+0x3bc] ;  /* 0x0003bc00010e7983 */ /* 0x000ea80000300800 */
[----:B------:R1:W-:Y:S04]  /*13e90*/  LDGSTS.E [R6+0x8004], desc[UR16][R8.64], P1 ;  /* 0x0800400008067fae */ /* 0x0003e80008921850 */
[----:B------:R-:W2:Y:S01]  /*13ea0*/  LDL.LU R10, [R1+0x3c4] ;  /* 0x0003c400010a7983 */ /* 0x000ea20000300800 */
[----:B-1----:R-:W-:-:S04]  /*13eb0*/  SEL R8, RZ, 0x4, !P2 ;  /* 0x00000004ff087807 */ /* 0x002fc80005000000 */
[----:B------:R-:W-:-:S04]  /*13ec0*/  SEL R8, R8, RZ, !P0 ;  /* 0x000000ff08087207 */ /* 0x000fc80004000000 */
[----:B------:R-:W-:Y:S02]  /*13ed0*/  ISETP.NE.U32.AND P2, PT, R8, RZ, PT ;  /* 0x000000ff0800720c */ /* 0x000fe40003f45070 */
[----:B----4-:R-:W-:-:S04]  /*13ee0*/  IADD3 R11, P3, R11, R2, RZ ;  /* 0x000000020b0b7210 */ /* 0x010fc80007f7e0ff */
[----:B---3--:R-:W-:Y:S02]  /*13ef0*/  IADD3.X R212, R212, R0, RZ, P3, !PT ;  /* 0x00000000d4d47210 */ /* 0x008fe40001ffe4ff */
[----:B------:R-:W-:Y:S01]  /*13f00*/  IADD3 R214, P4, R214, R2, RZ ;  /* 0x00000002d6d67210 */ /* 0x000fe20007f9e0ff */
[----:B------:R-:W-:Y:S02]  /*13f10*/  STL [R1+0x3a4], R11 ;  /* 0x0003a40b01007387 */ /* 0x000fe40000100800 */
[----:B------:R-:W-:Y:S02]  /*13f20*/  IMAD.MOV.U32 R9, RZ, RZ, R212 ;  /* 0x000000ffff097224 */ /* 0x000fe400078e00d4 */
[----:B------:R-:W-:Y:S01]  /*13f30*/  IMAD.X R215, R215, 0x1, R0, P4 ;  /* 0x00000001d7d77824 */ /* 0x000fe200020e0600 */
[----:B------:R1:W-:Y:S01]  /*13f40*/  STL [R1+0x3a0], R212 ;  /* 0x0003a0d401007387 */ /* 0x0003e20000100800 */
[----:B------:R-:W-:-:S03]  /*13f50*/  IMAD.MOV.U32 R8, RZ, RZ, R11 ;  /* 0x000000ffff087224 */ /* 0x000fc600078e000b */
[----:B------:R-:W-:Y:S04]  /*13f60*/  STL [R1+0x3ac], R214 ;  /* 0x0003acd601007387 */ /* 0x000fe80000100800 */
[----:B------:R3:W-:Y:S04]  /*13f70*/  LDGSTS.E [R6+0xc004], desc[UR16][R8.64], P1 ;  /* 0x0c00400008067fae */ /* 0x0007e80008921850 */
[----:B-1----:R-:W4:Y:S04]  /*13f80*/  LDL.LU R212, [R1+0x3b8] ;  /* 0x0003b80001d47983 */ /* 0x002f280000300800 */
[----:B------:R-:W-:Y:S04]  /*13f90*/  STL [R1+0x3a8], R215 ;  /* 0x0003a8d701007387 */ /* 0x000fe80000100800 */
[----:B------:R-:W4:Y:S01]  /*13fa0*/  LDL.LU R11, [R1+0x3c0] ;  /* 0x0003c000010b7983 */ /* 0x000f220000300800 */
[----:B---3--:R-:W-:Y:S01]  /*13fb0*/  MOV R8, R214 ;  /* 0x000000d600087202 */ /* 0x008fe20000000f00 */
[----:B------:R-:W-:Y:S01]  /*13fc0*/  IMAD.MOV.U32 R9, RZ, RZ, R215 ;  /* 0x000000ffff097224 */ /* 0x000fe200078e00d7 */
[----:B------:R-:W-:-:S04]  /*13fd0*/  ISETP.GT.AND P1, PT, R5, 0x37, PT ;  /* 0x000000370500780c */ /* 0x000fc80003f24270 */
[----:B------:R1:W-:Y:S02]  /*13fe0*/  LDGSTS.E [R6+0x8008], desc[UR16][R8.64], P2 ;  /* 0x0800800008067fae */ /* 0x0003e40009121850 */
[----:B-1----:R-:W-:-:S04]  /*13ff0*/  SEL R8, RZ, 0x4, !P1 ;  /* 0x00000004ff087807 */ /* 0x002fc80004800000 */
[----:B------:R-:W-:-:S04]  /*14000*/  SEL R8, R8, RZ, !P0 ;  /* 0x000000ff08087207 */ /* 0x000fc80004000000 */
[----:B------:R-:W-:Y:S02]  /*14010*/  ISETP.NE.U32.AND P1, PT, R8, RZ, PT ;  /* 0x000000ff0800720c */ /* 0x000fe40003f25070 */
[----:B--2---:R-:W-:-:S05]  /*14020*/  IADD3 R12, P3, R12, R2, RZ ;  /* 0x000000020c0c7210 */ /* 0x004fca0007f7e0ff */
[----:B------:R-:W-:Y:S01]  /*14030*/  IMAD.X R213, R213, 0x1, R0, P3 ;  /* 0x00000001d5d57824 */ /* 0x000fe200018e0600 */
[----:B------:R-:W-:Y:S01]  /*14040*/  STL [R1+0x3b4], R12 ;  /* 0x0003b40c01007387 */ /* 0x000fe20000100800 */
[----:B------:R-:W-:-:S03]  /*14050*/  IMAD.MOV.U32 R8, RZ, RZ, R12 ;  /* 0x000000ffff087224 */ /* 0x000fc600078e000c */
[----:B------:R1:W-:Y:S01]  /*14060*/  STL [R1+0x3b0], R213 ;  /* 0x0003b0d501007387 */ /* 0x0003e20000100800 */
[----:B------:R-:W-:-:S05]  /*14070*/  MOV R9, R213 ;  /* 0x000000d500097202 */ /* 0x000fca0000000f00 */
[----:B------:R2:W-:Y:S04]  /*14080*/  LDGSTS.E [R6+0xc008], desc[UR16][R8.64], P2 ;  /* 0x0c00800008067fae */ /* 0x0005e80009121850 */
[----:B-1----:R-:W3:Y:S04]  /*14090*/  LDL.LU R213, [R1+0x1c8] ;  /* 0x0001c80001d57983 */ /* 0x002ee80000300800 */
[----:B------:R-:W3:Y:S01]  /*140a0*/  LDL.LU R12, [R1+0x1cc] ;  /* 0x0001cc00010c7983 */ /* 0x000ee20000300800 */
[-C--:B------:R-:W-:Y:S02]  /*140b0*/  IADD3 R14, P2, R14, R2.reuse, RZ ;  /* 0x000000020e0e7210 */ /* 0x080fe40007f5e0ff */
[----:B------:R-:W-:-:S03]  /*140c0*/  IADD3 R10, P3, R10, R2, RZ ;  /* 0x000000020a0a7210 */ /* 0x000fc60007f7e0ff */
[----:B------:R-:W-:Y:S01]  /*140d0*/  STL [R1+0x3bc], R14 ;  /* 0x0003bc0e01007387 */ /* 0x000fe20000100800 */
[----:B--2---:R-:W-:Y:S02]  /*140e0*/  IMAD.MOV.U32 R8, RZ, RZ, R14 ;  /* 0x000000ffff087224 */ /* 0x004fe400078e000e */
[----:B----4-:R-:W-:-:S05]  /*140f0*/  IMAD.X R212, R212, 0x1, R0, P2 ;  /* 0x00000001d4d47824 */ /* 0x010fca00010e0600 */
[----:B------:R-:W-:Y:S01]  /*14100*/  MOV R9, R212 ;  /* 0x000000d400097202 */ /* 0x000fe20000000f00 */
[----:B------:R-:W-:Y:S01]  /*14110*/  IMAD.X R11, R11, 0x1, R0, P3 ;  /* 0x000000010b0b7824 */ /* 0x000fe200018e0600 */
[----:B------:R1:W-:Y:S04]  /*14120*/  STL [R1+0x3b8], R212 ;  /* 0x0003b8d401007387 */ /* 0x0003e80000100800 */
[----:B------:R-:W-:Y:S04]  /*14130*/  STL [R1+0x3c4], R10 ;  /* 0x0003c40a01007387 */ /* 0x000fe80000100800 */
[----:B------:R2:W-:Y:S04]  /*14140*/  STL [R1+0x3c0], R11 ;  /* 0x0003c00b01007387 */ /* 0x0005e80000100800 */
[----:B-1----:R-:W4:Y:S04]  /*14150*/  LDL.LU R212, [R1+0x1d0] ;  /* 0x0001d00001d47983 */ /* 0x002f280000300800 */
        /* <DEDUP_REMOVED lines=11> */
[----:B------:R-:W-:-:S04]  /*14210*/  LOP3.LUT R6, R7, 0x60, RZ, 0x3c, !PT ;  /* 0x0000006007067812 */ /* 0x000fc800078e3cff */
[----:B------:R-:W-:Y:S02]  /*14220*/  IADD3 R6, R6, UR4, RZ ;  /* 0x0000000406067c10 */ /* 0x000fe4000fffe0ff */
[----:B---3--:R-:W-:-:S05]  /*14230*/  IADD3 R12, P1, R12, R2, RZ ;  /* 0x000000020c0c7210 */ /* 0x008fca0007f3e0ff */
[----:B------:R-:W-:Y:S01]  /*14240*/  IMAD.X R213, R213, 0x1, R0, P1 ;  /* 0x00000001d5d57824 */ /* 0x000fe200008e0600 */
[----:B------:R-:W-:Y:S01]  /*14250*/  STL [R1+0x1cc], R12 ;  /* 0x0001cc0c01007387 */ /* 0x000fe20000100800 */
[----:B------:R-:W-:-:S03]  /*14260*/  IMAD.MOV.U32 R8, RZ, RZ, R12 ;  /* 0x000000ffff087224 */ /* 0x000fc600078e000c */
[----:B------:R1:W-:Y:S01]  /*14270*/  STL [R1+0x1c8], R213 ;  /* 0x0001c8d501007387 */ /* 0x0003e20000100800 */
[----:B------:R-:W-:-:S03]  /*14280*/  IMAD.MOV.U32 R9, RZ, RZ, R213 ;  /* 0x000000ffff097224 */ /* 0x000fc600078e00d5 */
[----:B------:R-:W3:Y:S04]  /*14290*/  LDL.LU R215, [R1+0x1e0] ;  /* 0x0001e00001d77983 */ /* 0x000ee80000300800 */
[----:B------:R-:W3:Y:S04]  /*142a0*/  LDL.LU R214, [R1+0x1e4] ;  /* 0x0001e40001d67983 */ /* 0x000ee80000300800 */
[----:B-1----:R-:W3:Y:S01]  /*142b0*/  LDL.LU R213, [R1+0x1e8] ;  /* 0x0001e80001d57983 */ /* 0x002ee20000300800 */
[----:B------:R-:W-:-:S03]  /*142c0*/  ISETP.GT.AND P1, PT, R5, 0x19, PT ;  /* 0x000000190500780c */ /* 0x000fc60003f24270 */
        /* <DEDUP_REMOVED lines=8> */
[----:B------:R-:W-:Y:S02]  /*14350*/  IMAD.MOV.U32 R8, RZ, RZ, R14 ;  /* 0x000000ffff087224 */ /* 0x000fe400078e000e */
[----:B------:R-:W-:Y:S01]  /*14360*/  IMAD.MOV.U32 R9, RZ, RZ, R212 ;  /* 0x000000ffff097224 */ /* 0x000fe200078e00d4 */
[----:B--2---:R-:W-:Y:S01]  /*14370*/  IADD3 R10, P4, R10, R2, RZ ;  /* 0x000000020a0a7210 */ /* 0x004fe20007f9e0ff */
[----:B------:R1:W-:Y:S03]  /*14380*/  STL [R1+0x1d0], R212 ;  /* 0x0001d0d401007387 */ /* 0x0003e60000100800 */
[----:B------:R-:W-:Y:S01]  /*14390*/  IADD3.X R11, R11, R0, RZ, P4, !PT ;  /* 0x000000000b0b7210 */ /* 0x000fe200027fe4ff */
[----:B------:R-:W-:Y:S04]  /*143a0*/  STL [R1+0x1dc], R10 ;  /* 0x0001dc0a01007387 */ /* 0x000fe80000100800 */
[----:B------:R2:W-:Y:S04]  /*143b0*/  STL [R1+0x1d8], R11 ;  /* 0x0001d80b01007387 */ /* 0x0005e80000100800 */
[----:B-1----:R-:W4:Y:S04]  /*143c0*/  LDL.LU R212, [R1+0x1f0] ;  /* 0x0001f00001d47983 */ /* 0x002f280000300800 */
[----:B------:R1:W-:Y:S04]  /*143d0*/  LDGSTS.E [R6+0x4000], desc[UR16][R8.64], P2 ;  /* 0x0400000008067fae */ /* 0x0003e80009121850 */
[----:B------:R-:W4:Y:S01]  /*143e0*/  LDL.LU R14, [R1+0x1f4] ;  /* 0x0001f400010e7983 */ /* 0x000f220000300800 */
[----:B-1----:R-:W-:Y:S01]  /*143f0*/  MOV R9, R11 ;  /* 0x0000000b00097202 */ /* 0x002fe20000000f00 */
[----:B------:R-:W-:-:S02]  /*14400*/  IMAD.MOV.U32 R8, RZ, RZ, R10 ;  /* 0x000000ffff087224 */ /* 0x000fc400078e000a */
        /* <DEDUP_REMOVED lines=8> */
[--C-:B------:R-:W-:Y:S01]  /*14490*/  IMAD.X R215, R215, 0x1, R0.reuse, P3 ;  /* 0x00000001d7d77824 */ /* 0x100fe200018e0600 */
[----:B------:R-:W-:Y:S01]  /*144a0*/  IADD3 R12, P4, R12, R2, RZ ;  /* 0x000000020c0c7210 */ /* 0x000fe20007f9e0ff */
[----:B------:R-:W-:Y:S04]  /*144b0*/  STL [R1+0x1e4], R214 ;  /* 0x0001e4d601007387 */ /* 0x000fe80000100800 */
[----:B------:R-:W-:Y:S01]  /*144c0*/  IMAD.X R213, R213, 0x1, R0, P4 ;  /* 0x00000001d5d57824 */ /* 0x000fe200020e0600 */
[----:B------:R1:W-:Y:S01]  /*144d0*/  STL [R1+0x1e0], R215 ;  /* 0x0001e0d701007387 */ /* 0x0003e20000100800 */
[----:B------:R-:W-:Y:S01]  /*144e0*/  IMAD.MOV.U32 R8, RZ, RZ, R214 ;  /* 0x000000ffff087224 */ /* 0x000fe200078e00d6 */
[----:B------:R-:W-:Y:S02]  /*144f0*/  MOV R9, R215 ;  /* 0x000000d700097202 */ /* 0x000fe40000000f00 */
[----:B------:R-:W-:Y:S04]  /*14500*/  STL [R1+0x1ec], R12 ;  /* 0x0001ec0c01007387 */ /* 0x000fe80000100800 */
[----:B------:R3:W-:Y:S04]  /*14510*/  STL [R1+0x1e8], R213 ;  /* 0x0001e8d501007387 */ /* 0x0007e80000100800 */
[----:B-1----:R-:W2:Y:S04]  /*14520*/  LDL.LU R215, [R1+0x200] ;  /* 0x0002000001d77983 */ /* 0x002ea80000300800 */
[----:B------:R-:W2:Y:S04]  /*14530*/  LDL.LU R214, [R1+0x204] ;  /* 0x0002040001d67983 */ /* 0x000ea80000300800 */
[----:B------:R1:W-:Y:S01]  /*14540*/  LDGSTS.E [R6+0x4004], desc[UR16][R8.64], P1 ;  /* 0x0400400008067fae */ /* 0x0003e20008921850 */
[----:B------:R-:W-:Y:S01]  /*14550*/  ISETP.GT.AND P1, PT, R5, 0x1b, PT ;  /* 0x0000001b0500780c */ /* 0x000fe20003f24270 */
[----:B-1----:R-:W-:-:S02]  /*14560*/  IMAD.MOV.U32 R9, RZ, RZ, R213 ;  /* 0x000000ffff097224 */ /* 0x002fc400078e00d5 */
[----:B------:R-:W-:Y:S01]  /*14570*/  IMAD.MOV.U32 R8, RZ, RZ, R12 ;  /* 0x000000ffff087224 */ /* 0x000fe200078e000c */
[----:B---3--:R-:W3:Y:S04]  /*14580*/  LDL.LU R213, [R1+0x3c8] ;  /* 0x0003c80001d57983 */ /* 0x008ee80000300800 */
[----:B------:R-:W3:Y:S04]  /*14590*/  LDL.LU R12, [R1+0x3cc] ;  /* 0x0003cc00010c7983 */ /* 0x000ee80000300800 */
[----:B------:R1:W-:Y:S02]  /*145a0*/  LDGSTS.E [R6+0x8], desc[UR16][R8.64], P2 ;  /* 0x0000800008067fae */ /* 0x0003e40009121850 */
[----:B-1----:R-:W-:-:S04]  /*145b0*/  SEL R8, RZ, 0x4, !P1 ;  /* 0x00000004ff087807 */ /* 0x002fc80004800000 */
[----:B------:R-:W-:-:S04]  /*145c0*/  SEL R8, R8, RZ, !P0 ;  /* 0x000000ff08087207 */ /* 0x000fc80004000000 */
[----:B------:R-:W-:Y:S02]  /*145d0*/  ISETP.NE.U32.AND P1, PT, R8, RZ, PT ;  /* 0x000000ff0800720c */ /* 0x000fe40003f25070 */
[----:B----4-:R-:W-:-:S05]  /*145e0*/  IADD3 R14, P3, R14, R2, RZ ;  /* 0x000000020e0e7210 */ /* 0x010fca0007f7e0ff */
[----:B------:R-:W-:Y:S01]  /*145f0*/  IMAD.X R212, R212, 0x1, R0, P3 ;  /* 0x00000001d4d47824 */ /* 0x000fe200018e0600 */
[----:B------:R-:W-:Y:S01]  /*14600*/  STL [R1+0x1f4], R14 ;  /* 0x0001f40e01007387 */ /* 0x000fe20000100800 */
[----:B--2---:R-:W-:-:S03]  /*14610*/  IADD3 R10, P4, R10, R2, RZ ;  /* 0x000000020a0a7210 */ /* 0x004fc60007f9e0ff */
[----:B------:R1:W-:Y:S01]  /*14620*/  STL [R1+0x1f0], R212 ;  /* 0x0001f0d401007387 */ /* 0x0003e20000100800 */
[----:B------:R-:W-:Y:S01]  /*14630*/  IADD3.X R11, R11, R0, RZ, P4, !PT ;  /* 0x000000000b0b7210 */ /* 0x000fe200027fe4ff */
[----:B------:R-:W-:Y:S02]  /*14640*/  IMAD.MOV.U32 R8, RZ, RZ, R14 ;  /* 0x000000ffff087224 */ /* 0x000fe400078e000e */
[----:B------:R-:W-:Y:S01]  /*14650*/  STL [R1+0x1fc], R10 ;  /* 0x0001fc0a01007387 */ /* 0x000fe20000100800 */
[----:B------:R-:W-:-:S03]  /*14660*/  IMAD.MOV.U32 R9, RZ, RZ, R212 ;  /* 0x000000ffff097224 */ /* 0x000fc600078e00d4 */
[----:B------:R2:W-:Y:S04]  /*14670*/  STL [R1+0x1f8], R11 ;  /* 0x0001f80b01007387 */ /* 0x0005e80000100800 */
[----:B-1----:R-:W4:Y:S04]  /*14680*/  LDL.LU R212, [R1+0x3d0] ;  /* 0x0003d00001d47983 */ /* 0x002f280000300800 */
[----:B------:R-:W4:Y:S04]  /*14690*/  LDL.LU R14, [R1+0x3d4] ;  /* 0x0003d400010e7983 */ /* 0x000f280000300800 */
[----:B------:R1:W-:Y:S02]  /*146a0*/  LDGSTS.E [R6+0x4008], desc[UR16][R8.64], P2 ;  /* 0x0400800008067fae */ /* 0x0003e40009121850 */
[----:B-1----:R-:W-:Y:S01]  /*146b0*/  MOV R9, R11 ;  /* 0x0000000b00097202 */ /* 0x002fe20000000f00 */
        /* <DEDUP_REMOVED lines=10> */
[----:B------:R-:W-:-:S03]  /*14760*/  IMAD.MOV.U32 R8, RZ, RZ, R214 ;  /* 0x000000ffff087224 */ /* 0x000fc600078e00d6 */
[----:B------:R-:W-:Y:S01]  /*14770*/  MOV R9, R215 ;  /* 0x000000d700097202 */ /* 0x000fe20000000f00 */
[----:B------:R-:W-:Y:S04]  /*14780*/  STL [R1+0x204], R214 ;  /* 0x000204d601007387 */ /* 0x000fe80000100800 */
[----:B------:R-:W-:Y:S04]  /*14790*/  STL [R1+0x200], R215 ;  /* 0x000200d701007387 */ /* 0x000fe80000100800 */
[----:B------:R1:W-:Y:S01]  /*147a0*/  LDGSTS.E [R6+0x400c], desc[UR16][R8.64], P1 ;  /* 0x0400c00008067fae */ /* 0x0003e20008921850 */
[----:B---3--:R-:W-:-:S05]  /*147b0*/  IADD3 R12, P4, R12, R2, RZ ;  /* 0x000000020c0c7210 */ /* 0x008fca0007f9e0ff */
[----:B------:R-:W-:Y:S01]  /*147c0*/  IMAD.X R213, R213, 0x1, R0, P4 ;  /* 0x00000001d5d57824 */ /* 0x000fe200020e0600 */
[----:B------:R-:W-:Y:S01]  /*147d0*/  STL [R1+0x3cc], R12 ;  /* 0x0003cc0c01007387 */ /* 0x000fe20000100800 */
[----:B-1----:R-:W-:-:S03]  /*147e0*/  IMAD.MOV.U32 R8, RZ, RZ, R12 ;  /* 0x000000ffff087224 */ /* 0x002fc600078e000c */
        /* <DEDUP_REMOVED lines=13> */
[----:B------:R-:W-:Y:S02]  /*148c0*/  IMAD.MOV.U32 R8, RZ, RZ, R14 ;  /* 0x000000ffff087224 */ /* 0x000fe400078e000e */
[----:B------:R-:W-:Y:S01]  /*148d0*/  IMAD.MOV.U32 R9, RZ, RZ, R212 ;  /* 0x000000ffff097224 */ /* 0x000fe200078e00d4 */
[----:B------:R1:W-:Y:S04]  /*148e0*/  STL [R1+0x3d4], R14 ;  /* 0x0003d40e01007387 */ /* 0x0003e80000100800 */
[----:B------:R-:W-:Y:S04]  /*148f0*/  STL [R1+0x3d0], R212 ;  /* 0x0003d0d401007387 */ /* 0x000fe80000100800 */
[----:B------:R4:W-:Y:S01]  /*14900*/  LDGSTS.E [R6+0xc000], desc[UR16][R8.64], P2 ;  /* 0x0c00000008067fae */ /* 0x0009e20009121850 */
[----:B--2---:R-:W-:-:S04]  /*14910*/  IADD3 R10, P4, R10, R2, RZ ;  /* 0x000000020a0a7210 */ /* 0x004fc80007f9e0ff */
[----:B------:R-:W-:Y:S01]  /*14920*/  IADD3.X R11, R11, R0, RZ, P4, !PT ;  /* 0x000000000b0b7210 */ /* 0x000fe200027fe4ff */
[----:B------:R-:W-:Y:S03]  /*14930*/  STL [R1+0x3dc], R10 ;  /* 0x0003dc0a01007387 */ /* 0x000fe60000100800 */
[----:B----4-:R-:W-:Y:S01]  /*14940*/  MOV R9, R11 ;  /* 0x0000000b00097202 */ /* 0x010fe20000000f00 */
        /* <DEDUP_REMOVED lines=14> */
[----:B------:R-:W-:Y:S01]  /*14a30*/  STL [R1+0x3e4], R12 ;  /* 0x0003e40c01007387 */ /* 0x000fe20000100800 */
[----:B------:R-:W-:Y:S02]  /*14a40*/  IMAD.MOV.U32 R8, RZ, RZ, R12 ;  /* 0x000000ffff087224 */ /* 0x000fe400078e000c */
[----:B------:R-:W-:Y:S01]  /*14a50*/  MOV R9, R213 ;  /* 0x000000d500097202 */ /* 0x000fe20000000f00 */
[----:B------:R-:W-:Y:S01]  /*14a60*/  IMAD.X R215, R215, 0x1, R0, P4 ;  /* 0x00000001d7d77824 */ /* 0x000fe200020e0600 */
[----:B------:R1:W-:Y:S04]  /*14a70*/  STL [R1+0x3e0], R213 ;  /* 0x0003e0d501007387 */ /* 0x0003e80000100800 */
[----:B------:R-:W-:Y:S04]  /*14a80*/  STL [R1+0x3ec], R214 ;  /* 0x0003ecd601007387 */ /* 0x000fe80000100800 */
[----:B------:R3:W-:Y:S04]  /*14a90*/  LDGSTS.E [R6+0xc004], desc[UR16][R8.64], P1 ;  /* 0x0c00400008067fae */ /* 0x0007e80008921850 */
[----:B-1----:R-:W4:Y:S04]  /*14aa0*/  LDL.LU R213, [R1+0x3f8] ;  /* 0x0003f80001d57983 */ /* 0x002f280000300800 */
[----:B------:R-:W-:Y:S01]  /*14ab0*/  STL [R1+0x3e8], R215 ;  /* 0x0003e8d701007387 */ /* 0x000fe20000100800 */
[----:B------:R-:W-:-:S03]  /*14ac0*/  ISETP.GT.AND P1, PT, R5, 0x3b, PT ;  /* 0x0000003b0500780c */ /* 0x000fc60003f24270 */
[----:B------:R-:W4:Y:S01]  /*14ad0*/  LDL.LU R12, [R1+0x400] ;  /* 0x00040000010c7983 */ /* 0x000f220000300800 */
[----:B---3--:R-:W-:Y:S02]  /*14ae0*/  IMAD.MOV.U32 R8, RZ, RZ, R214 ;  /* 0x000000ffff087224 */ /* 0x008fe400078e00d6 */
[----:B------:R-:W-:-:S05]  /*14af0*/  IMAD.MOV.U32 R9, RZ, RZ, R215 ;  /* 0x000000ffff097224 */ /* 0x000fca00078e00d7 */
[----:B------:R1:W-:Y:S02]  /*14b00*/  LDGSTS.E [R6+0x8008], desc[UR16][R8.64], P2 ;  /* 0x0800800008067fae */ /* 0x0003e40009121850 */
[----:B-1----:R-:W-:-:S04]  /*14b10*/  SEL R8, RZ, 0x4, !P1 ;  /* 0x00000004ff087807 */ /* 0x002fc80004800000 */
[----:B------:R-:W-:-:S04]  /*14b20*/  SEL R8, R8, RZ, !P0 ;  /* 0x000000ff08087207 */ /* 0x000fc80004000000 */
[----:B------:R-:W-:Y:S02]  /*14b30*/  ISETP.NE.U32.AND P1, PT, R8, RZ, PT ;  /* 0x000000ff0800720c */ /* 0x000fe40003f25070 */
[----:B--2---:R-:W-:-:S05]  /*14b40*/  IADD3 R11, P3, R11, R2, RZ ;  /* 0x000000020b0b7210 */ /* 0x004fca0007f7e0ff */
[----:B----4-:R-:W-:Y:S01]  /*14b50*/  IMAD.X R14, R14, 0x1, R0, P3 ;  /* 0x000000010e0e7824 */ /* 0x010fe200018e0600 */
[----:B------:R-:W-:Y:S01]  /*14b60*/  STL [R1+0x3f4], R11 ;  /* 0x0003f40b01007387 */ /* 0x000fe20000100800 */
[----:B------:R-:W-:Y:S02]  /*14b70*/  MOV R8, R11 ;  /* 0x0000000b00087202 */ /* 0x000fe40000000f00 */
[----:B------:R-:W-:Y:S01]  /*14b80*/  IMAD.MOV.U32 R9, RZ, RZ, R14 ;  /* 0x000000ffff097224 */ /* 0x000fe200078e000e */
[----:B------:R1:W-:Y:S04]  /*14b90*/  STL [R1+0x3f0], R14 ;  /* 0x0003f00e01007387 */ /* 0x0003e80000100800 */
[----:B------:R2:W-:Y:S04]  /*14ba0*/  LDGSTS.E [R6+0xc008], desc[UR16][R8.64], P2 ;  /* 0x0c00800008067fae */ /* 0x0005e80009121850 */
[----:B-1----:R-:W3:Y:S04]  /*14bb0*/  LDL.LU R14, [R1+0x208] ;  /* 0x00020800010e7983 */ /* 0x002ee80000300800 */
[----:B------:R-:W4:Y:S01]  /*14bc0*/  LDL.LU R11, [R1+0x20c] ;  /* 0x00020c00010b7983 */ /* 0x000f220000300800 */
[----:B------:R-:W-:-:S02]  /*14bd0*/  IADD3 R212, P2, R212, R2, RZ ;  /* 0x00000002d4d47210 */ /* 0x000fc40007f5e0ff */
[----:B------:R-:W-:Y:S02]  /*14be0*/  IADD3 R10, P3, R10, R2, RZ ;  /* 0x000000020a0a7210 */ /* 0x000fe40007f7e0ff */
[----:B--2---:R-:W-:Y:S01]  /*14bf0*/  MOV R8, R212 ;  /* 0x000000d400087202 */ /* 0x004fe20000000f00 */
[----:B------:R-:W-:Y:S01]  /*14c00*/  STL [R1+0x3fc], R212 ;  /* 0x0003fcd401007387 */ /* 0x000fe20000100800 */
[----:B------:R-:W-:-:S04]  /*14c10*/  IMAD.X R213, R213, 0x1, R0, P2 ;  /* 0x00000001d5d57824 */ /* 0x000fc800010e0600 */
[----:B------:R-:W-:Y:S01]  /*14c20*/  IMAD.MOV.U32 R9, RZ, RZ, R213 ;  /* 0x000000ffff097224 */ /* 0x000fe200078e00d5 */
[----:B------:R1:W-:Y:S01]  /*14c30*/  STL [R1+0x3f8], R213 ;  /* 0x0003f8d501007387 */ /* 0x0003e20000100800 */
[----:B------:R-:W-:-:S03]  /*14c40*/  IMAD.X R12, R12, 0x1, R0, P3 ;  /* 0x000000010c0c7824 */ /* 0x000fc600018e0600 */
[----:B------:R-:W-:Y:S04]  /*14c50*/  STL [R1+0x404], R10 ;  /* 0x0004040a01007387 */ /* 0x000fe80000100800 */
[----:B------:R2:W-:Y:S04]  /*14c60*/  LDGSTS.E [R6+0x800c], desc[UR16][R8.64], P1 ;  /* 0x0800c00008067fae */ /* 0x0005e80008921850 */
[----:B------:R2:W-:Y:S04]  /*14c70*/  STL [R1+0x400], R12 ;  /* 0x0004000c01007387 */ /* 0x0005e80000100800 */
[----:B-1----:R-:W3:Y:S01]  /*14c80*/  LDL.LU R213, [R1+0x210] ;  /* 0x0002100001d57983 */ /* 0x002ee20000300800 */
[----:B--2---:R-:W-:-:S03]  /*14c90*/  IMAD.MOV.U32 R8, RZ, RZ, R10 ;  /* 0x000000ffff087224 */ /* 0x004fc600078e000a */
[----:B------:R-:W2:Y:S01]  /*14ca0*/  LDL.LU R212, [R1+0x214] ;  /* 0x0002140001d47983 */ /* 0x000ea20000300800 */
[----:B------:R-:W-:-:S03]  /*14cb0*/  IMAD.MOV.U32 R9, RZ, RZ, R12 ;  /* 0x000000ffff097224 */ /* 0x000fc600078e000c */
[----:B------:R-:W2:Y:S04]  /*14cc0*/  LDL.LU R12, [R1+0x218] ;  /* 0x00021800010c7983 */ /* 0x000ea80000300800 */
[----:B------:R-:W2:Y:S04]  /*14cd0*/  LDL.LU R10, [R1+0x21c] ;  /* 0x00021c00010a7983 */ /* 0x000ea80000300800 */
[----:B------:R1:W-:Y:S01]  /*14ce0*/  LDGSTS.E [R6+0xc00c], desc[UR16][R8.64], P1 ;  /* 0x0c00c00008067fae */ /* 0x0003e20008921850 */
[----:B------:R-:W-:-:S04]  /*14cf0*/  ISETP.GT.AND P1, PT, R5, 0x1c, PT ;  /* 0x0000001c0500780c */ /* 0x000fc80003f24270 */
[----:B-1----:R-:W-:Y:S02]  /*14d00*/  SEL R6, RZ, 0x4, !P1 ;  /* 0x00000004ff067807 */ /* 0x002fe40004800000 */
[----:B----4-:R-:W-:-:S04]  /*14d10*/  IADD3 R11, P1, R11, R2, RZ ;  /* 0x000000020b0b7210 */ /* 0x010fc80007f3e0ff */
[----:B---3--:R-:W-:Y:S01]  /*14d20*/  IADD3.X R14, R14, R0, RZ, P1, !PT ;  /* 0x000000000e0e7210 */ /* 0x008fe20000ffe4ff */
[----:B------:R-:W-:Y:S04]  /*14d30*/  STL [R1+0x20c], R11 ;  /* 0x00020c0b01007387 */ /* 0x000fe80000100800 */
[----:B------:R1:W-:Y:S01]  /*14d40*/  STL [R1+0x208], R14 ;  /* 0x0002080e01007387 */ /* 0x0003e20000100800 */
[----:B------:R-:W-:-:S03]  /*14d50*/  IMAD.MOV.U32 R9, RZ, RZ, R14 ;  /* 0x000000ffff097224 */ /* 0x000fc600078e000e */
[----:B------:R-:W3:Y:S01]  /*14d60*/  LDL.LU R215, [R1+0x220] ;  /* 0x0002200001d77983 */ /* 0x000ee20000300800 */
[----:B------:R-:W-:-:S03]  /*14d70*/  IMAD.MOV.U32 R8, RZ, RZ, R11 ;  /* 0x000000ffff087224 */ /* 0x000fc600078e000b */
        /* <DEDUP_REMOVED lines=12> */
[----:B--2---:R-:W-:-:S04]  /*14e40*/  IADD3 R212, P3, R212, R2, RZ ;  /* 0x00000002d4d47210 */ /* 0x004fc80007f7e0ff */
[----:B------:R-:W-:Y:S02]  /*14e50*/  IADD3.X R213, R213, R0, RZ, P3, !PT ;  /* 0x00000000d5d57210 */ /* 0x000fe40001ffe4ff */
[----:B------:R-:W-:Y:S01]  /*14e60*/  IADD3 R10, P4, R10, R2, RZ ;  /* 0x000000020a0a7210 */ /* 0x000fe20007f9e0ff */
[----:B------:R-:W-:Y:S01]  /*14e70*/  IMAD.MOV.U32 R8, RZ, RZ, R212 ;  /* 0x000000ffff087224 */ /* 0x000fe200078e00d4 */
[----:B------:R-:W-:Y:S01]  /*14e80*/  STL [R1+0x214], R212 ;  /* 0x000214d401007387 */ /* 0x000fe20000100800 */
[----:B------:R-:W-:Y:S02]  /*14e90*/  IMAD.MOV.U32 R9, RZ, RZ, R213 ;  /* 0x000000ffff097224 */ /* 0x000fe400078e00d5 */
[----:B------:R-:W-:Y:S01]  /*14ea0*/  IMAD.X R12, R12, 0x1, R0, P4 ;  /* 0x000000010c0c7824 */ /* 0x000fe200020e0600 */
[----:B------:R1:W-:Y:S04]  /*14eb0*/  STL [R1+0x210], R213 ;  /* 0x000210d501007387 */ /* 0x0003e80000100800 */
[----:B------:R-:W-:Y:S04]  /*14ec0*/  STL [R1+0x21c], R10 ;  /* 0x00021c0a01007387 */ /* 0x000fe80000100800 */
[----:B------:R2:W-:Y:S04]  /*14ed0*/  STL [R1+0x218], R12 ;  /* 0x0002180c01007387 */ /* 0x0005e80000100800 */
[----:B------:R2:W-:Y:S01]  /*14ee0*/  LDGSTS.E [R6+0x4000], desc[UR16][R8.64], P2 ;  /* 0x0400000008067fae */ /* 0x0005e20009121850 */
[----:B------:R-:W-:-:S03]  /*14ef0*/  ISETP.GT.AND P2, PT, R5, 0x1e, PT ;  /* 0x0000001e0500780c */ /* 0x000fc60003f44270 */
[----:B-1----:R-:W3:Y:S04]  /*14f00*/  LDL.LU R213, [R1+0x230] ;  /* 0x0002300001d57983 */ /* 0x002ee80000300800 */
[----:B------:R-:W3:Y:S01]  /*14f10*/  LDL.LU R212, [R1+0x234] ;  /* 0x0002340001d47983 */ /* 0x000ee20000300800 */
[----:B--2---:R-:W-:Y:S01]  /*14f20*/  MOV R8, R10 ;  /* 0x0000000a00087202 */ /* 0x004fe20000000f00 */
[----:B------:R-:W-:Y:S02]  /*14f30*/  IMAD.MOV.U32 R9, RZ, RZ, R12 ;  /* 0x000000ffff097224 */ /* 0x000fe400078e000c */
[----:B------:R-:W2:Y:S04]  /*14f40*/  LDL.LU R12, [R1+0x238] ;  /* 0x00023800010c7983 */ /* 0x000ea80000300800 */
[----:B------:R-:W2:Y:S04]  /*14f50*/  LDL.LU R10, [R1+0x23c] ;  /* 0x00023c00010a7983 */ /* 0x000ea80000300800 */
[----:B------:R1:W-:Y:S02]  /*14f60*/  LDGSTS.E [R6+0x4], desc[UR16][R8.64], P1 ;  /* 0x0000400008067fae */ /* 0x0003e40008921850 */
[----:B-1----:R-:W-:-:S04]  /*14f70*/  SEL R8, RZ, 0x4, !P2 ;  /* 0x00000004ff087807 */ /* 0x002fc80005000000 */
[----:B------:R-:W-:Y:S02]  /*14f80*/  SEL R8, R8, RZ, !P0 ;  /* 0x000000ff08087207 */ /* 0x000fe40004000000 */
[----:B----4-:R-:W-:Y:S02]  /*14f90*/  IADD3 R214, P3, R214, R2, RZ ;  /* 0x00000002d6d67210 */ /* 0x010fe40007f7e0ff */
[----:B------:R-:W-:-:S03]  /*14fa0*/  ISETP.NE.U32.AND P2, PT, R8, RZ, PT ;  /* 0x000000ff0800720c */ /* 0x000fc60003f45070 */
[----:B---3--:R-:W-:Y:S01]  /*14fb0*/  IMAD.X R215, R215, 0x1, R0, P3 ;  /* 0x00000001d7d77824 */ /* 0x008fe200018e0600 */
[----:B------:R-:W-:-:S03]  /*14fc0*/  IADD3 R11, P4, R11, R2, RZ ;  /* 0x000000020b0b7210 */ /* 0x000fc60007f9e0ff */
[----:B------:R-:W-:Y:S01]  /*14fd0*/  IMAD.MOV.U32 R9, RZ, RZ, R215 ;  /* 0x000000ffff097224 */ /* 0x000fe200078e00d7 */
[----:B------:R-:W-:Y:S01]  /*14fe0*/  MOV R8, R214 ;  /* 0x000000d600087202 */ /* 0x000fe20000000f00 */
[----:B------:R1:W-:Y:S01]  /*14ff0*/  STL [R1+0x224], R214 ;  /* 0x000224d601007387 */ /* 0x0003e20000100800 */
[----:B------:R-:W-:-:S03]  /*15000*/  IMAD.X R14, R14, 0x1, R0, P4 ;  /* 0x000000010e0e7824 */ /* 0x000fc600020e0600 */
[----:B------:R-:W-:Y:S04]  /*15010*/  STL [R1+0x220], R215 ;  /* 0x000220d701007387 */ /* 0x000fe80000100800 */
[----:B------:R3:W-:Y:S04]  /*15020*/  STL [R1+0x22c], R11 ;  /* 0x00022c0b01007387 */ /* 0x0007e80000100800 */
[----:B------:R4:W-:Y:S04]  /*15030*/  LDGSTS.E [R6+0x4004], desc[UR16][R8.64], P1 ;  /* 0x0400400008067fae */ /* 0x0009e80008921850 */
[----:B------:R3:W-:Y:S04]  /*15040*/  STL [R1+0x228], R14 ;  /* 0x0002280e01007387 */ /* 0x0007e80000100800 */
[----:B-1----:R-:W2:Y:S01]  /*15050*/  LDL.LU R214, [R1+0x240] ;  /* 0x0002400001d67983 */ /* 0x002ea20000300800 */
[----:B----4-:R-:W-:-:S03]  /*15060*/  IMAD.MOV.U32 R8, RZ, RZ, R11 ;  /* 0x000000ffff087224 */ /* 0x010fc600078e000b */
[----:B---3--:R-:W3:Y:S01]  /*15070*/  LDL.LU R11, [R1+0x244] ;  /* 0x00024400010b7983 */ /* 0x008ee20000300800 */
[----:B------:R-:W-:-:S03]  /*15080*/  IMAD.MOV.U32 R9, RZ, RZ, R14 ;  /* 0x000000ffff097224 */ /* 0x000fc600078e000e */
[----:B------:R-:W4:Y:S04]  /*15090*/  LDL.LU R14, [R1+0x408] ;  /* 0x00040800010e7983 */ /* 0x000f280000300800 */
[----:B------:R-:W4:Y:S01]  /*150a0*/  LDL.LU R215, [R1+0x40c] ;  /* 0x00040c0001d77983 */ /* 0x000f220000300800 */
[----:B------:R-:W-:-:S03]  /*150b0*/  ISETP.GT.AND P1, PT, R5, 0x1f, PT ;  /* 0x0000001f0500780c */ /* 0x000fc60003f24270 */
[----:B------:R1:W-:Y:S02]  /*150c0*/  LDGSTS.E [R6+0x8], desc[UR16][R8.64], P2 ;  /* 0x0000800008067fae */ /* 0x0003e40009121850 */
[----:B-1----:R-:W-:-:S04]  /*150d0*/  SEL R8, RZ, 0x4, !P1 ;  /* 0x00000004ff087807 */ /* 0x002fc80004800000 */
[----:B------:R-:W-:-:S04]  /*150e0*/  SEL R8, R8, RZ, !P0 ;  /* 0x000000ff08087207 */ /* 0x000fc80004000000 */
[----:B------:R-:W-:Y:S02]  /*150f0*/  ISETP.NE.U32.AND P1, PT, R8, RZ, PT ;  /* 0x000000ff0800720c */ /* 0x000fe40003f25070 */
[----:B------:R-:W-:-:S04]  /*15100*/  IADD3 R212, P3, R212, R2, RZ ;  /* 0x00000002d4d47210 */ /* 0x000fc80007f7e0ff */
[----:B------:R-:W-:Y:S02]  /*15110*/  IADD3.X R213, R213, R0, RZ, P3, !PT ;  /* 0x00000000d5d57210 */ /* 0x000fe40001ffe4ff */
[----:B--2---:R-:W-:Y:S01]  /*15120*/  IADD3 R10, P4, R10, R2, RZ ;  /* 0x000000020a0a7210 */ /* 0x004fe20007f9e0ff */
[----:B------:R-:W-:Y:S04]  /*15130*/  STL [R1+0x234], R212 ;  /* 0x000234d401007387 */ /* 0x000fe80000100800 */
[----:B------:R-:W-:Y:S01]  /*15140*/  IMAD.X R12, R12, 0x1, R0, P4 ;  /* 0x000000010c0c7824 */ /* 0x000fe200020e0600 */
[----:B------:R1:W-:Y:S01]  /*15150*/  STL [R1+0x230], R213 ;  /* 0x000230d501007387 */ /* 0x0003e20000100800 */
[----:B------:R-:W-:-:S03]  /*15160*/  IMAD.MOV.U32 R9, RZ, RZ, R213 ;  /* 0x000000ffff097224 */ /* 0x000fc600078e00d5 */
[----:B------:R-:W-:Y:S01]  /*15170*/  STL [R1+0x23c], R10 ;  /* 0x00023c0a01007387 */ /* 0x000fe20000100800 */
[----:B------:R-:W-:-:S03]  /*15180*/  IMAD.MOV.U32 R8, RZ, RZ, R212 ;  /* 0x000000ffff087224 */ /* 0x000fc600078e00d4 */
[----:B------:R2:W-:Y:S04]  /*15190*/  STL [R1+0x238], R12 ;  /* 0x0002380c01007387 */ /* 0x0005e80000100800 */
[----:B-1----:R-:W4:Y:S04]  /*151a0*/  LDL.LU R213, [R1+0x410] ;  /* 0x0004100001d57983 */ /* 0x002f280000300800 */
[----:B------:R-:W4:Y:S04]  /*151b0*/  LDL.LU R212, [R1+0x414] ;  /* 0x0004140001d47983 */ /* 0x000f280000300800 */
[----:B------:R1:W-:Y:S01]  /*151c0*/  LDGSTS.E [R6+0x4008], desc[UR16][R8.64], P2 ;  /* 0x0400800008067fae */ /* 0x0003e20009121850 */
[----:B------:R-:W-:-:S02]  /*151d0*/  ISETP.GT.AND P2, PT, R5, 0x3c, PT ;  /* 0x0000003c0500780c */ /* 0x000fc40003f44270 */
[----:B-1----:R-:W-:Y:S01]  /*151e0*/  MOV R8, R10 ;  /* 0x0000000a00087202 */ /* 0x002fe20000000f00 */
[----:B------:R-:W-:Y:S02]  /*151f0*/  IMAD.MOV.U32 R9, RZ, RZ, R12 ;  /* 0x000000ffff097224 */ /* 0x000fe400078e000c */
[----:B--2---:R-:W2:Y:S04]  /*15200*/  LDL.LU R12, [R1+0x41c] ;  /* 0x00041c00010c7983 */ /* 0x004ea80000300800 */
[----:B------:R1:W-:Y:S04]  /*15210*/  LDGSTS.E [R6+0xc], desc[UR16][R8.64], P1 ;  /* 0x0000c00008067fae */ /* 0x0003e80008921850 */
[----:B------:R-:W2:Y:S01]  /*15220*/  LDL.LU R10, [R1+0x424] ;  /* 0x00042400010a7983 */ /* 0x000ea20000300800 */
[----:B-1----:R-:W-:-:S02]  /*15230*/  SEL R8, RZ, 0x4, !P2 ;  /* 0x00000004ff087807 */ /* 0x002fc40005000000 */
[----:B---3--:R-:W-:-:S05]  /*15240*/  IADD3 R11, P3, R11, R2, RZ ;  /* 0x000000020b0b7210 */ /* 0x008fca0007f7e0ff */
[----:B------:R-:W-:Y:S01]  /*15250*/  IMAD.X R214, R214, 0x1, R0, P3 ;  /* 0x00000001d6d67824 */ /* 0x000fe200018e0600 */
[----:B----4-:R-:W-:Y:S01]  /*15260*/  IADD3 R215, P4, R215, R2, RZ ;  /* 0x00000002d7d77210 */ /* 0x010fe20007f9e0ff */
[----:B------:R-:W-:Y:S01]  /*15270*/  STL [R1+0x244], R11 ;  /* 0x0002440b01007387 */ /* 0x000fe20000100800 */
[----:B------:R-:W-:Y:S01]  /*15280*/  SEL R8, R8, RZ, !P0 ;  /* 0x000000ff08087207 */ /* 0x000fe20004000000 */
[----:B------:R-:W-:Y:S02]  /*15290*/  IMAD.MOV.U32 R9, RZ, RZ, R214 ;  /* 0x000000ffff097224 */ /* 0x000fe400078e00d6 */
[----:B------:R-:W-:Y:S01]  /*152a0*/  IMAD.X R14, R14, 0x1, R0, P4 ;  /* 0x000000010e0e7824 */ /* 0x000fe200020e0600 */
[----:B------:R1:W-:Y:S01]  /*152b0*/  STL [R1+0x240], R214 ;  /* 0x000240d601007387 */ /* 0x0003e20000100800 */
[----:B------:R-:W-:-:S03]  /*152c0*/  ISETP.NE.U32.AND P2, PT, R8, RZ, PT ;  /* 0x000000ff0800720c */ /* 0x000fc60003f45070 */
[----:B------:R-:W-:Y:S01]  /*152d0*/  STL [R1+0x40c], R215 ;  /* 0x00040cd701007387 */ /* 0x000fe20000100800 */
[----:B------:R-:W-:-:S03]  /*152e0*/  MOV R8, R11 ;  /* 0x0000000b00087202 */ /* 0x000fc60000000f00 */
[----:B-1----:R-:W3:Y:S04]  /*152f0*/  LDL.LU R214, [R1+0x418] ;  /* 0x0004180001d67983 */ /* 0x002ee80000300800 */
[----:B------:R1:W-:Y:S04]  /*15300*/  STL [R1+0x408], R14 ;  /* 0x0004080e01007387 */ /* 0x0003e80000100800 */
[----:B------:R-:W4:Y:S04]  /*15310*/  LDL.LU R11, [R1+0x420] ;  /* 0x00042000010b7983 */ /* 0x000f280000300800 */
[----:B------:R1:W-:Y:S01]  /*15320*/  LDGSTS.E [R6+0x400c], desc[UR16][R8.64], P1 ;  /* 0x0400c00008067fae */ /* 0x0003e20008921850 */
[----:B------:R-:W-:Y:S01]  /*15330*/  ISETP.GT.AND P1, PT, R5, 0x3d, PT ;  /* 0x0000003d0500780c */ /* 0x000fe20003f24270 */
[----:B-1----:R-:W-:-:S02]  /*15340*/  IMAD.MOV.U32 R8, RZ, RZ, R215 ;  /* 0x000000ffff087224 */ /* 0x002fc400078e00d7 */
[----:B------:R-:W-:Y:S02]  /*15350*/  IMAD.MOV.U32 R9, RZ, RZ, R14 ;  /* 0x000000ffff097224 */ /* 0x000fe400078e000e */
[----:B------:R-:W4:Y:S04]  /*15360*/  LDL.LU R14, [R1+0x778] ;  /* 0x00077800010e7983 */ /* 0x000f280000300800 */
[----:B------:R1:W-:Y:S02]  /*15370*/  LDGSTS.E [R6+0x8000], desc[UR16][R8.64], P2 ;  /* 0x0800000008067fae */ /* 0x0003e40009121850 */
[----:B-1----:R-:W-:-:S04]  /*15380*/  SEL R8, RZ, 0x4, !P1 ;  /* 0x00000004ff087807 */ /* 0x002fc80004800000 */
[----:B------:R-:W-:-:S04]  /*15390*/  SEL R8, R8, RZ, !P0 ;  /* 0x000000ff08087207 */ /* 0x000fc80004000000 */
[----:B------:R-:W-:Y:S02]  /*153a0*/  ISETP.NE.U32.AND P1, PT, R8, RZ, PT ;  /* 0x000000ff0800720c */ /* 0x000fe40003f25070 */
[----:B------:R-:W-:-:S04]  /*153b0*/  IADD3 R212, P3, R212, R2, RZ ;  /* 0x00000002d4d47210 */ /* 0x000fc80007f7e0ff */
[----:B------:R-:W-:Y:S01]  /*153c0*/  IADD3.X R213, R213, R0, RZ, P3, !PT ;  /* 0x00000000d5d57210 */ /* 0x000fe20001ffe4ff */
[----:B------:R-:W-:-:S04]  /*153d0*/  IMAD.MOV.U32 R8, RZ, RZ, R212 ;  /* 0x000000ffff087224 */ /* 0x000fc800078e00d4 */
[----:B------:R-:W-:-:S05]  /*153e0*/  IMAD.MOV.U32 R9, RZ, RZ, R213 ;  /* 0x000000ffff097224 */ /* 0x000fca00078e00d5 */
[----:B------:R1:W-:Y:S01]  /*153f0*/  LDGSTS.E [R6+0xc000], desc[UR16][R8.64], P2 ;  /* 0x0c00000008067fae */ /* 0x0003e20009121850 */
[----:B--2---:R-:W-:-:S03]  /*15400*/  IADD3 R12, P2, R12, R2, RZ ;  /* 0x000000020c0c7210 */ /* 0x004fc60007f5e0ff */
[----:B------:R-:W-:Y:S04]  /*15410*/  STL [R1+0x414], R212 ;  /* 0x000414d401007387 */ /* 0x000fe80000100800 */
[----:B------:R2:W-:Y:S01]  /*15420*/  STL [R1+0x410], R213 ;  /* 0x000410d501007387 */ /* 0x0005e20000100800 */
[----:B------:R-:W-:Y:S01]  /*15430*/  IADD3 R10, P3, R10, R2, RZ ;  /* 0x000000020a0a7210 */ /* 0x000fe20007f7e0ff */
[----:B-1----:R-:W-:Y:S02]  /*15440*/  IMAD.MOV.U32 R8, RZ, RZ, R12 ;  /* 0x000000ffff087224 */ /* 0x002fe400078e000c */
[----:B--2---:R-:W2:Y:S04]  /*15450*/  LDL.LU R213, [R1+0x428] ;  /* 0x0004280001d57983 */ /* 0x004ea80000300800 */
[----:B------:R-:W2:Y:S04]  /*15460*/  LDL.LU R212, [R1+0x42c] ;  /* 0x00042c0001d47983 */ /* 0x000ea80000300800 */
[----:B------:R1:W-:Y:S01]  /*15470*/  STL [R1+0x41c], R12 ;  /* 0x00041c0c01007387 */ /* 0x0003e20000100800 */
[----:B---3--:R-:W-:-:S04]  /*15480*/  IMAD.X R214, R214, 0x1, R0, P2 ;  /* 0x00000001d6d67824 */ /* 0x008fc800010e0600 */
[----:B------:R-:W-:Y:S01]  /*15490*/  IMAD.MOV.U32 R9, RZ, RZ, R214 ;  /* 0x000000ffff097224 */ /* 0x000fe200078e00d6 */
[----:B------:R-:W-:Y:S01]  /*154a0*/  STL [R1+0x418], R214 ;  /* 0x000418d601007387 */ /* 0x000fe20000100800 */
[----:B----4-:R-:W-:-:S03]  /*154b0*/  IADD3.X R11, R11, R0, RZ, P3, !PT ;  /* 0x000000000b0b7210 */ /* 0x010fc60001ffe4ff */
[----:B------:R3:W-:Y:S04]  /*154c0*/  STL [R1+0x424], R10 ;  /* 0x0004240a01007387 */ /* 0x0007e80000100800 */
[----:B------:R4:W-:Y:S04]  /*154d0*/  LDGSTS.E [R6+0x8004], desc[UR16][R8.64], P1 ;  /* 0x0800400008067fae */ /* 0x0009e80008921850 */
[----:B------:R3:W-:Y:S04]  /*154e0*/  STL [R1+0x420], R11 ;  /* 0x0004200b01007387 */ /* 0x0007e80000100800 */
[----:B-1----:R-:W2:Y:S01]  /*154f0*/  LDL.LU R12, [R1+0x430] ;  /* 0x00043000010c7983 */ /* 0x002ea20000300800 */
[----:B----4-:R-:W-:-:S03]  /*15500*/  IMAD.MOV.U32 R8, RZ, RZ, R10 ;  /* 0x000000ffff087224 */ /* 0x010fc600078e000a */
[----:B---3--:R-:W3:Y:S01]  /*15510*/  LDL.LU R10, [R1+0x434] ;  /* 0x00043400010a7983 */ /* 0x008ee20000300800 */
[----:B------:R-:W-:Y:S02]  /*15520*/  MOV R9, R11 ;  /* 0x0000000b00097202 */ /* 0x000fe40000000f00 */
[----:B------:R-:W1:Y:S03]  /*15530*/  S2R R11, SR_TID.X ;  /* 0x00000000000b7919 */ /* 0x000e660000002100 */
[----:B------:R4:W-:Y:S01]  /*15540*/  LDGSTS.E [R6+0xc004], desc[UR16][R8.64], P1 ;  /* 0x0c00400008067fae */ /* 0x0009e20008921850 */
[C---:B------:R-:W-:Y:S02]  /*15550*/  ISETP.GT.AND P1, PT, R5.reuse, 0x3e, PT ;  /* 0x0000003e0500780c */ /* 0x040fe40003f24270 */
[----:B------:R-:W-:Y:S01]  /*15560*/  ISETP.GT.AND P2, PT, R5, 0x3f, PT ;  /* 0x0000003f0500780c */ /* 0x000fe20003f44270 */
[----:B------:R-:W3:Y:S01]  /*15570*/  LDL.LU R214, [R1+0x43c] ;  /* 0x00043c0001d67983 */ /* 0x000ee20000300800 */
[----:B----4-:R-:W-:-:S04]  /*15580*/  SEL R8, RZ, 0x4, !P1 ;  /* 0x00000004ff087807 */ /* 0x010fc80004800000 */
[----:B------:R-:W-:-:S04]  /*15590*/  SEL R8, R8, RZ, !P0 ;  /* 0x000000ff08087207 */ /* 0x000fc80004000000 */
[----:B------:R-:W-:Y:S02]  /*155a0*/  ISETP.NE.U32.AND P3, PT, R8, RZ, PT ;  /* 0x000000ff0800720c */ /* 0x000fe40003f65070 */
[----:B-1----:R-:W-:Y:S02]  /*155b0*/  LOP3.LUT R8, R11, 0x3f, RZ, 0xc0, !PT ;  /* 0x0000003f0b087812 */ /* 0x002fe400078ec0ff */
[----:B--2---:R-:W-:-:S05]  /*155c0*/  IADD3 R212, P1, R212, R2, RZ ;  /* 0x00000002d4d47210 */ /* 0x004fca0007f3e0ff */
[----:B------:R-:W-:Y:S01]  /*155d0*/  IMAD.X R213, R213, 0x1, R0, P1 ;  /* 0x00000001d5d57824 */ /* 0x000fe200008e0600 */
[----:B------:R-:W-:Y:S02]  /*155e0*/  ISETP.GE.AND P1, PT, R8, R5, PT ;  /* 0x000000050800720c */ /* 0x000fe40003f26270 */
[----:B------:R-:W-:Y:S01]  /*155f0*/  SEL R5, RZ, 0x4, !P2 ;  /* 0x00000004ff057807 */ /* 0x000fe20005000000 */
[----:B------:R-:W-:Y:S01]  /*15600*/  STL [R1+0x42c], R212 ;  /* 0x00042cd401007387 */ /* 0x000fe20000100800 */
[----:B------:R-:W-:Y:S02]  /*15610*/  IMAD.MOV.U32 R9, RZ, RZ, R213 ;  /* 0x000000ffff097224 */ /* 0x000fe400078e00d5 */
[----:B------:R-:W-:Y:S01]  /*15620*/  SEL R5, R5, RZ, !P0 ;  /* 0x000000ff05057207 */ /* 0x000fe20004000000 */
[----:B------:R1:W-:Y:S04]  /*15630*/  STL [R1+0x428], R213 ;  /* 0x000428d501007387 */ /* 0x0003e80000100800 */
[----:B------:R-:W2:Y:S01]  /*15640*/  LDL.LU R11, [R1+0x444] ;  /* 0x00044400010b7983 */ /* 0x000ea20000300800 */
[----:B------:R-:W-:-:S03]  /*15650*/  ISETP.NE.U32.AND P2, PT, R5, RZ, PT ;  /* 0x000000ff0500720c */ /* 0x000fc60003f45070 */
[----:B-1----:R-:W4:Y:S01]  /*15660*/  LDL.LU R213, [R1+0x440] ;  /* 0x0004400001d57983 */ /* 0x002f220000300800 */
[----:B---3--:R-:W-:-:S04]  /*15670*/  IADD3 R10, P4, R10, R2, RZ ;  /* 0x000000020a0a7210 */ /* 0x008fc80007f9e0ff */
[----:B------:R-:W-:Y:S01]  /*15680*/  IADD3.X R12, R12, R0, RZ, P4, !PT ;  /* 0x000000000c0c7210 */ /* 0x000fe200027fe4ff */
[----:B------:R1:W-:Y:S04]  /*15690*/  STL [R1+0x434], R10 ;  /* 0x0004340a01007387 */ /* 0x0003e80000100800 */
[----:B------:R3:W-:Y:S04]  /*156a0*/  STL [R1+0x430], R12 ;  /* 0x0004300c01007387 */ /* 0x0007e80000100800 */
[----:B------:R-:W4:Y:S01]  /*156b0*/  LDL.LU R5, [R1+0x438] ;  /* 0x0004380001057983 */ /* 0x000f220000300800 */
[----:B------:R-:W-:-:S03]  /*156c0*/  IMAD.MOV.U32 R8, RZ, RZ, R212 ;  /* 0x000000ffff087224 */ /* 0x000fc600078e00d4 */
[----:B------:R-:W4:Y:S04]  /*156d0*/  LDL.LU R212, [R1+0x448] ;  /* 0x0004480001d47983 */ /* 0x000f280000300800 */
[----:B------:R1:W-:Y:S02]  /*156e0*/  LDGSTS.E [R6+0x8008], desc[UR16][R8.64], P3 ;  /* 0x0800800008067fae */ /* 0x0003e40009921850 */
[----:B-1----:R-:W-:Y:S02]  /*156f0*/  IMAD.MOV.U32 R8, RZ, RZ, R10 ;  /* 0x000000ffff087224 */ /* 0x002fe400078e000a */
[----:B------:R-:W-:Y:S01]  /*15700*/  IMAD.MOV.U32 R9, RZ, RZ, R12 ;  /* 0x000000ffff097224 */ /* 0x000fe200078e000c */
[----:B------:R-:W4:Y:S04]  /*15710*/  LDL.LU R10, [R1+0x44c] ;  /* 0x00044c00010a7983 */ /* 0x000f280000300800 */
[----:B------:R1:W-:Y:S01]  /*15720*/  LDGSTS.E [R6+0xc008], desc[UR16][R8.64], P3 ;  /* 0x0c00800008067fae */ /* 0x0003e20009921850 */
[----:B------:R-:W-:-:S03]  /*15730*/  IADD3 R214, P3, R214, R2, RZ ;  /* 0x00000002d6d67210 */ /* 0x000fc60007f7e0ff */
[----:B------:R-:W4:Y:S04]  /*15740*/  LDL.LU R215, [R1+0x468] ;  /* 0x0004680001d77983 */ /* 0x000f280000300800 */
[----:B---3--:R-:W3:Y:S01]  /*15750*/  LDL.LU R12, [R1+0x46c] ;  /* 0x00046c00010c7983 */ /* 0x008ee20000300800 */
[----:B-1----:R-:W-:-:S03]  /*15760*/  IMAD.MOV.U32 R8, RZ, RZ, R214 ;  /* 0x000000ffff087224 */ /* 0x002fc600078e00d6 */
[----:B------:R-:W-:Y:S01]  /*15770*/  STL [R1+0x43c], R214 ;  /* 0x00043cd601007387 */ /* 0x000fe20000100800 */
[----:B--2---:R-:W-:-:S04]  /*15780*/  IADD3 R11, P4, R11, R2, RZ ;  /* 0x000000020b0b7210 */ /* 0x004fc80007f9e0ff */
[----:B----4-:R-:W-:Y:S01]  /*15790*/  IADD3.X R213, R213, R0, RZ, P4, !PT ;  /* 0x00000000d5d57210 */ /* 0x010fe200027fe4ff */
[----:B------:R-:W-:-:S04]  /*157a0*/  IMAD.X R5, R5, 0x1, R0, P3 ;  /* 0x0000000105057824 */ /* 0x000fc800018e0600 */
[----:B------:R-:W-:Y:S01]  /*157b0*/  IMAD.MOV.U32 R9, RZ, RZ, R5 ;  /* 0x000000ffff097224 */ /* 0x000fe200078e0005 */
[----:B------:R-:W-:Y:S04]  /*157c0*/  STL [R1+0x438], R5 ;  /* 0x0004380501007387 */ /* 0x000fe80000100800 */
[----:B------:R1:W-:Y:S04]  /*157d0*/  LDGSTS.E [R6+0x800c], desc[UR16][R8.64], P2 ;  /* 0x0800c00008067fae */ /* 0x0003e80009121850 */
[----:B------:R-:W-:Y:S04]  /*157e0*/  STL [R1+0x444], R11 ;  /* 0x0004440b01007387 */ /* 0x000fe80000100800 */
[----:B------:R2:W-:Y:S01]  /*157f0*/  STL [R1+0x440], R213 ;  /* 0x000440d501007387 */ /* 0x0005e20000100800 */
[----:B-1----:R-:W-:Y:S01]  /*15800*/  IMAD.MOV.U32 R8, RZ, RZ, R11 ;  /* 0x000000ffff087224 */ /* 0x002fe200078e000b */
[----:B------:R-:W-:-:S02]  /*15810*/  MOV R9, R213 ;  /* 0x000000d500097202 */ /* 0x000fc40000000f00 */
[----:B--2---:R-:W2:Y:S04]  /*15820*/  LDL.LU R213, [R1+0x48c] ;  /* 0x00048c0001d57983 */ /* 0x004ea80000300800 */
[----:B------:R-:W4:Y:S04]  /*15830*/  LDL.LU R214, [R1+0x4a8] ;  /* 0x0004a80001d67983 */ /* 0x000f280000300800 */
[----:B------:R-:W4:Y:S04]  /*15840*/  LDL.LU R11, [R1+0x4ac] ;  /* 0x0004ac00010b7983 */ /* 0x000f280000300800 */
[----:B------:R1:W-:Y:S04]  /*15850*/  LDGSTS.E [R6+0xc00c], desc[UR16][R8.64], P2 ;  /* 0x0c00c00008067fae */ /* 0x0003e80009121850 */
[----:B------:R-:W4:Y:S01]  /*15860*/  LDL.LU R6, [R1+0x488] ;  /* 0x0004880001067983 */ /* 0x000f220000300800 */
[----:B------:R-:W-:-:S02]  /*15870*/  SEL R5, RZ, 0x4, P1 ;  /* 0x00000004ff057807 */ /* 0x000fc40000800000 */
[-C--:B------:R-:W-:Y:S01]  /*15880*/  IADD3 R10, P1, R10, R4.reuse, RZ ;  /* 0x000000040a0a7210 */ /* 0x080fe20007f3e0ff */
[----:B------:R-:W-:Y:S01]  /*15890*/  ULEA UR4, UR14, UR12, 0xf ;  /* 0x0000000c0e047291 */ /* 0x000fe2000f8e783f */
[----:B------:R-:W-:Y:S01]  /*158a0*/  SEL R5, R5, RZ, !P0 ;  /* 0x000000ff05057207 */ /* 0x000fe20004000000 */
[----:B------:R-:W0:Y:S01]  /*158b0*/  LDGDEPBAR ;  /* 0x00000000000079af */ /* 0x000e220000000000 */
[----:B---3--:R-:W-:Y:S02]  /*158c0*/  IADD3 R12, P2, R12, R4, RZ ;  /* 0x000000040c0c7210 */ /* 0x008fe40007f5e0ff */
[----:B------:R-:W-:Y:S01]  /*158d0*/  ISETP.NE.U32.AND P0, PT, R5, RZ, PT ;  /* 0x000000ff0500720c */ /* 0x000fe20003f05070 */
[--C-:B------:R-:W-:Y:S02]  /*158e0*/  IMAD.X R212, R212, 0x1, R3.reuse, P1 ;  /* 0x00000001d4d47824 */ /* 0x100fe400008e0603 */
[----:B------:R-:W-:Y:S01]  /*158f0*/  IMAD.X R215, R215, 0x1, R3, P2 ;  /* 0x00000001d7d77824 */ /* 0x000fe200010e0603 */
[----:B------:R3:W-:Y:S01]  /*15900*/  STL [R1+0x44c], R10 ;  /* 0x00044c0a01007387 */ /* 0x0007e20000100800 */
[----:B------:R-:W-:Y:S01]  /*15910*/  VIADD R5, R14, UR4 ;  /* 0x000000040e057c36 */ /* 0x000fe20008000000 */
[----:B-1----:R-:W-:Y:S01]  /*15920*/  MOV R8, R10 ;  /* 0x0000000a00087202 */ /* 0x002fe20000000f00 */
[----:B------:R-:W-:Y:S01]  /*15930*/  IMAD.MOV.U32 R9, RZ, RZ, R212 ;  /* 0x000000ffff097224 */ /* 0x000fe200078e00d4 */
[----:B------:R1:W-:Y:S04]  /*15940*/  STL [R1+0x448], R212 ;  /* 0x000448d401007387 */ /* 0x0003e80000100800 */
[----:B------:R1:W-:Y:S04]  /*15950*/  STL [R1+0x46c], R12 ;  /* 0x00046c0c01007387 */ /* 0x0003e80000100800 */
[----:B------:R1:W-:Y:S04]  /*15960*/  STL [R1+0x468], R215 ;  /* 0x000468d701007387 */ /* 0x0003e80000100800 */
[----:B---3--:R-:W3:Y:S04]  /*15970*/  LDL.LU R10, [R1+0x4cc] ;  /* 0x0004cc00010a7983 */ /* 0x008ee80000300800 */
[----:B------:R1:W-:Y:S04]  /*15980*/  LDGSTS.E [R5+0x30000], desc[UR16][R8.64], P0 ;  /* 0x3000000008057fae */ /* 0x0003e80008121850 */
[----:B-1----:R-:W3:Y:S01]  /*15990*/  LDL.LU R212, [R1+0x4ec] ;  /* 0x0004ec0001d47983 */ /* 0x002ee20000300800 */
[----:B------:R-:W-:-:S02]  /*159a0*/  IMAD.MOV.U32 R8, RZ, RZ, R12 ;  /* 0x000000ffff087224 */ /* 0x000fc400078e000c */
[----:B------:R-:W-:Y:S01]  /*159b0*/  IMAD.MOV.U32 R9, RZ, RZ, R215 ;  /* 0x000000ffff097224 */ /* 0x000fe200078e00d7 */
[----:B------:R-:W3:Y:S04]  /*159c0*/  LDL.LU R12, [R1+0x4c8] ;  /* 0x0004c800010c7983 */ /* 0x000ee80000300800 */
[----:B------:R-:W3:Y:S04]  /*159d0*/  LDL.LU R215, [R1+0x4e8] ;  /* 0x0004e80001d77983 */ /* 0x000ee80000300800 */
[----:B------:R1:W-:Y:S01]  /*159e0*/  LDGSTS.E [R5+0x30400], desc[UR16][R8.64], P0 ;  /* 0x3040000008057fae */ /* 0x0003e20008121850 */
[----:B--2---:R-:W-:-:S02]  /*159f0*/  IADD3 R213, P1, R213, R4, RZ ;  /* 0x00000004d5d57210 */ /* 0x004fc40007f3e0ff */
[----:B----4-:R-:W-:-:S03]  /*15a00*/  IADD3 R11, P2, R11, R4, RZ ;  /* 0x000000040b0b7210 */ /* 0x010fc60007f5e0ff */
[----:B------:R-:W-:Y:S01]  /*15a10*/  STL [R1+0x48c], R213 ;  /* 0x00048cd501007387 */ /* 0x000fe20000100800 */
[----:B-1----:R-:W-:Y:S02]  /*15a20*/  IMAD.MOV.U32 R8, RZ, RZ, R213 ;  /* 0x000000ffff087224 */ /* 0x002fe400078e00d5 */
[----:B------:R-:W-:Y:S01]  /*15a30*/  IMAD.X R214, R214, 0x1, R3, P2 ;  /* 0x00000001d6d67824 */ /* 0x000fe200010e0603 */
[----:B------:R-:W-:-:S05]  /*15a40*/  IADD3.X R6, R6, R3, RZ, P1, !PT ;  /* 0x0000000306067210 */ /* 0x000fca0000ffe4ff */
[----:B------:R-:W-:Y:S01]  /*15a50*/  IMAD.MOV.U32 R9, RZ, RZ, R6 ;  /* 0x000000ffff097224 */ /* 0x000fe200078e0006 */
[----:B------:R1:W-:Y:S04]  /*15a60*/  STL [R1+0x488], R6 ;  /* 0x0004880601007387 */ /* 0x0003e80000100800 */
[----:B------:R2:W-:Y:S04]  /*15a70*/  STL [R1+0x4ac], R11 ;  /* 0x0004ac0b01007387 */ /* 0x0005e80000100800 */
[----:B------:R4:W-:Y:S04]  /*15a80*/  LDGSTS.E [R5+0x30800], desc[UR16][R8.64], P0 ;  /* 0x3080000008057fae */ /* 0x0009e80008121850 */
[----:B-1----:R-:W3:Y:S04]  /*15a90*/  LDL.LU R6, [R1+0x50c] ;  /* 0x00050c0001067983 */ /* 0x002ee80000300800 */
[----:B------:R1:W-:Y:S04]  /*15aa0*/  STL [R1+0x4a8], R214 ;  /* 0x0004a8d601007387 */ /* 0x0003e80000100800 */
[----:B------:R-:W3:Y:S01]  /*15ab0*/  LDL.LU R213, [R1+0x52c] ;  /* 0x00052c0001d57983 */ /* 0x000ee20000300800 */
[----:B----4-:R-:W-:-:S03]  /*15ac0*/  MOV R8, R11 ;  /* 0x0000000b00087202 */ /* 0x010fc60000000f00 */
[----:B--2---:R-:W2:Y:S01]  /*15ad0*/  LDL.LU R11, [R1+0x508] ;  /* 0x00050800010b7983 */ /* 0x004ea20000300800 */
[----:B------:R-:W-:-:S03]  /*15ae0*/  IMAD.MOV.U32 R9, RZ, RZ, R214 ;  /* 0x000000ffff097224 */ /* 0x000fc600078e00d6 */
[----:B-1----:R-:W4:Y:S01]  /*15af0*/  LDL.LU R214, [R1+0x528] ;  /* 0x0005280001d67983 */ /* 0x002f220000300800 */
[-C--:B---3--:R-:W-:Y:S02]  /*15b00*/  IADD3 R10, P1, R10, R4.reuse, RZ ;  /* 0x000000040a0a7210 */ /* 0x088fe40007f3e0ff */
[----:B------:R-:W-:Y:S01]  /*15b10*/  IADD3 R212, P2, R212, R4, RZ ;  /* 0x00000004d4d47210 */ /* 0x000fe20007f5e0ff */
[----:B------:R1:W-:Y:S04]  /*15b20*/  LDGSTS.E [R5+0x30c00], desc[UR16][R8.64], P0 ;  /* 0x30c0000008057fae */ /* 0x0003e80008121850 */
[----:B------:R3:W-:Y:S01]  /*15b30*/  STL [R1+0x4cc], R10 ;  /* 0x0004cc0a01007387 */ /* 0x0007e20000100800 */
[----:B------:R-:W-:Y:S01]  /*15b40*/  IMAD.X R12, R12, 0x1, R3, P1 ;  /* 0x000000010c0c7824 */ /* 0x000fe200008e0603 */
[----:B-1----:R-:W-:-:S03]  /*15b50*/  MOV R8, R10 ;  /* 0x0000000a00087202 */ /* 0x002fc60000000f00 */
[----:B------:R-:W-:Y:S01]  /*15b60*/  IMAD.MOV.U32 R9, RZ, RZ, R12 ;  /* 0x000000ffff097224 */ /* 0x000fe200078e000c */
[----:B------:R1:W-:Y:S01]  /*15b70*/  STL [R1+0x4c8], R12 ;  /* 0x0004c80c01007387 */ /* 0x0003e20000100800 */
[----:B------:R-:W-:-:S03]  /*15b80*/  IMAD.X R215, R215, 0x1, R3, P2 ;  /* 0x00000001d7d77824 */ /* 0x000fc600010e0603 */
[----:B------:R1:W-:Y:S04]  /*15b90*/  STL [R1+0x4ec], R212 ;  /* 0x0004ecd401007387 */ /* 0x0003e80000100800 */
[----:B---3--:R-:W3:Y:S04]  /*15ba0*/  LDL.LU R10, [R1+0x54c] ;  /* 0x00054c00010a7983 */ /* 0x008ee80000300800 */
[----:B------:R1:W-:Y:S04]  /*15bb0*/  LDGSTS.E [R5+0x31000], desc[UR16][R8.64], P0 ;  /* 0x3100000008057fae */ /* 0x0003e80008121850 */
[----:B------:R1:W-:Y:S04]  /*15bc0*/  STL [R1+0x4e8], R215 ;  /* 0x0004e8d701007387 */ /* 0x0003e80000100800 */
[----:B-1----:R-:W3:Y:S01]  /*15bd0*/  LDL.LU R12, [R1+0x56c] ;  /* 0x00056c00010c7983 */ /* 0x002ee20000300800 */
[----:B------:R-:W-:-:S02]  /*15be0*/  IMAD.MOV.U32 R8, RZ, RZ, R212 ;  /* 0x000000ffff087224 */ /* 0x000fc400078e00d4 */
[----:B------:R-:W-:Y:S01]  /*15bf0*/  IMAD.MOV.U32 R9, RZ, RZ, R215 ;  /* 0x000000ffff097224 */ /* 0x000fe200078e00d7 */
[----:B------:R-:W3:Y:S04]  /*15c00*/  LDL.LU R212, [R1+0x548] ;  /* 0x0005480001d47983 */ /* 0x000ee80000300800 */
[----:B------:R-:W3:Y:S04]  /*15c10*/  LDL.LU R215, [R1+0x568] ;  /* 0x0005680001d77983 */ /* 0x000ee80000300800 */
[----:B------:R1:W-:Y:S01]  /*15c20*/  LDGSTS.E [R5+0x31400], desc[UR16][R8.64], P0 ;  /* 0x3140000008057fae */ /* 0x0003e20008121850 */
[----:B------:R-:W-:-:S02]  /*15c30*/  IADD3 R6, P1, R6, R4, RZ ;  /* 0x0000000406067210 */ /* 0x000fc40007f3e0ff */
[----:B------:R-:W-:Y:S02]  /*15c40*/  IADD3 R213, P2, R213, R4, RZ ;  /* 0x00000004d5d57210 */ /* 0x000fe40007f5e0ff */
[----:B--2---:R-:W-:Y:S01]  /*15c50*/  IADD3.X R11, R11, R3, RZ, P1, !PT ;  /* 0x000000030b0b7210 */ /* 0x004fe20000ffe4ff */
[----:B------:R2:W-:Y:S01]  /*15c60*/  STL [R1+0x50c], R6 ;  /* 0x00050c0601007387 */ /* 0x0005e20000100800 */
[----:B-1----:R-:W-:Y:S02]  /*15c70*/  IMAD.MOV.U32 R8, RZ, RZ, R6 ;  /* 0x000000ffff087224 */ /* 0x002fe400078e0006 */
[----:B----4-:R-:W-:Y:S01]  /*15c80*/  IMAD.X R214, R214, 0x1, R3, P2 ;  /* 0x00000001d6d67824 */ /* 0x010fe200010e0603 */
[----:B------:R1:W-:Y:S01]  /*15c90*/  STL [R1+0x508], R11 ;  /* 0x0005080b01007387 */ /* 0x0003e20000100800 */
[----:B------:R-:W-:-:S03]  /*15ca0*/  IMAD.MOV.U32 R9, RZ, RZ, R11 ;  /* 0x000000ffff097224 */ /* 0x000fc600078e000b */
[----:B------:R4:W-:Y:S04]  /*15cb0*/  STL [R1+0x52c], R213 ;  /* 0x00052cd501007387 */ /* 0x0009e80000100800 */
[----:B--2---:R-:W2:Y:S04]  /*15cc0*/  LDL.LU R6, [R1+0x58c] ;  /* 0x00058c0001067983 */ /* 0x004ea80000300800 */
[----:B------:R4:W-:Y:S04]  /*15cd0*/  STL [R1+0x528], R214 ;  /* 0x000528d601007387 */ /* 0x0009e80000100800 */
[----:B------:R4:W-:Y:S04]  /*15ce0*/  LDGSTS.E [R5+0x31800], desc[UR16][R8.64], P0 ;  /* 0x3180000008057fae */ /* 0x0009e80008121850 */
[----:B-1----:R-:W2:Y:S01]  /*15cf0*/  LDL.LU R11, [R1+0x5ac] ;  /* 0x0005ac00010b7983 */ /* 0x002ea20000300800 */
[----:B----4-:R-:W-:-:S03]  /*15d00*/  MOV R8, R213 ;  /* 0x000000d500087202 */ /* 0x010fc60000000f00 */
[----:B------:R-:W4:Y:S01]  /*15d10*/  LDL.LU R213, [R1+0x588] ;  /* 0x0005880001d57983 */ /* 0x000f220000300800 */
[----:B------:R-:W-:-:S03]  /*15d20*/  IMAD.MOV.U32 R9, RZ, RZ, R214 ;  /* 0x000000ffff097224 */ /* 0x000fc600078e00d6 */
[----:B------:R-:W4:Y:S01]  /*15d30*/  LDL.LU R214, [R1+0x5a8] ;  /* 0x0005a80001d67983 */ /* 0x000f220000300800 */
[-C--:B---3--:R-:W-:Y:S02]  /*15d40*/  IADD3 R10, P1, R10, R4.reuse, RZ ;  /* 0x000000040a0a7210 */ /* 0x088fe40007f3e0ff */
[----:B------:R-:W-:Y:S01]  /*15d50*/  IADD3 R12, P2, R12, R4, RZ ;  /* 0x000000040c0c7210 */ /* 0x000fe20007f5e0ff */
[----:B------:R1:W-:Y:S02]  /*15d60*/  LDGSTS.E [R5+0x31c00], desc[UR16][R8.64], P0 ;  /* 0x31c0000008057fae */ /* 0x0003e40008121850 */
[--C-:B------:R-:W-:Y:S02]  /*15d70*/  IMAD.X R212, R212, 0x1, R3.reuse, P1 ;  /* 0x00000001d4d47824 */ /* 0x100fe400008e0603 */
[----:B------:R3:W-:Y:S01]  /*15d80*/  STL [R1+0x54c], R10 ;  /* 0x00054c0a01007387 */ /* 0x0007e20000100800 */
[----:B------:R-:W-:-:S03]  /*15d90*/  IMAD.X R215, R215, 0x1, R3, P2 ;  /* 0x00000001d7d77824 */ /* 0x000fc600010e0603 */
[----:B------:R3:W-:Y:S01]  /*15da0*/  STL [R1+0x548], R212 ;  /* 0x000548d401007387 */ /* 0x0007e20000100800 */
[----:B-1----:R-:W-:Y:S01]  /*15db0*/  MOV R8, R10 ;  /* 0x0000000a00087202 */ /* 0x002fe20000000f00 */
[----:B------:R-:W-:Y:S02]  /*15dc0*/  IMAD.MOV.U32 R9, RZ, RZ, R212 ;  /* 0x000000ffff097224 */ /* 0x000fe400078e00d4 */
[----:B------:R1:W-:Y:S04]  /*15dd0*/  STL [R1+0x56c], R12 ;  /* 0x00056c0c01007387 */ /* 0x0003e80000100800 */
[----:B---3--:R-:W3:Y:S04]  /*15de0*/  LDL.LU R10, [R1+0x5cc] ;  /* 0x0005cc00010a7983 */ /* 0x008ee80000300800 */
[----:B------:R1:W-:Y:S04]  /*15df0*/  LDGSTS.E [R5+0x32000], desc[UR16][R8.64], P0 ;  /* 0x3200000008057fae */ /* 0x0003e80008121850 */
[----:B------:R1:W-:Y:S04]  /*15e00*/  STL [R1+0x568], R215 ;  /* 0x000568d701007387 */ /* 0x0003e80000100800 */
[----:B------:R-:W3:Y:S01]  /*15e10*/  LDL.LU R212, [R1+0x5ec] ;  /* 0x0005ec0001d47983 */ /* 0x000ee20000300800 */
[----:B-1----:R-:W-:-:S02]  /*15e20*/  IMAD.MOV.U32 R8, RZ, RZ, R12 ;  /* 0x000000ffff087224 */ /* 0x002fc400078e000c */
[----:B------:R-:W-:Y:S01]  /*15e30*/  IMAD.MOV.U32 R9, RZ, RZ, R215 ;  /* 0x000000ffff097224 */ /* 0x000fe200078e00d7 */
[----:B------:R-:W3:Y:S04]  /*15e40*/  LDL.LU R12, [R1+0x5c8] ;  /* 0x0005c800010c7983 */ /* 0x000ee80000300800 */
[----:B------:R-:W3:Y:S04]  /*15e50*/  LDL.LU R215, [R1+0x5e8] ;  /* 0x0005e80001d77983 */ /* 0x000ee80000300800 */
[----:B------:R1:W-:Y:S01]  /*15e60*/  LDGSTS.E [R5+0x32400], desc[UR16][R8.64], P0 ;  /* 0x3240000008057fae */ /* 0x0003e20008121850 */
[----:B--2---:R-:W-:-:S05]  /*15e70*/  IADD3 R6, P1, R6, R4, RZ ;  /* 0x0000000406067210 */ /* 0x004fca0007f3e0ff */
[----:B------:R-:W-:Y:S01]  /*15e80*/  STL [R1+0x58c], R6 ;  /* 0x00058c0601007387 */ /* 0x000fe20000100800 */
[----:B-1----:R-:W-:Y:S01]  /*15e90*/  IMAD.MOV.U32 R8, RZ, RZ, R6 ;  /* 0x000000ffff087224 */ /* 0x002fe200078e0006 */
[----:B------:R-:W-:Y:S02]  /*15ea0*/  IADD3 R11, P2, R11, R4, RZ ;  /* 0x000000040b0b7210 */ /* 0x000fe40007f5e0ff */
[----:B----4-:R-:W-:-:S03]  /*15eb0*/  IADD3.X R213, R213, R3, RZ, P1, !PT ;  /* 0x00000003d5d57210 */ /* 0x010fc60000ffe4ff */
[----:B------:R-:W-:Y:S02]  /*15ec0*/  IMAD.X R214, R214, 0x1, R3, P2 ;  /* 0x00000001d6d67824 */ /* 0x000fe400010e0603 */
[----:B------:R1:W-:Y:S01]  /*15ed0*/  STL [R1+0x588], R213 ;  /* 0x000588d501007387 */ /* 0x0003e20000100800 */
[----:B------:R-:W-:-:S03]  /*15ee0*/  IMAD.MOV.U32 R9, RZ, RZ, R213 ;  /* 0x000000ffff097224 */ /* 0x000fc600078e00d5 */
[----:B------:R-:W-:Y:S04]  /*15ef0*/  STL [R1+0x5ac], R11 ;  /* 0x0005ac0b01007387 */ /* 0x000fe80000100800 */
[----:B------:R2:W-:Y:S04]  /*15f00*/  LDGSTS.E [R5+0x32800], desc[UR16][R8.64], P0 ;  /* 0x3280000008057fae */ /* 0x0005e80008121850 */
[----:B-1----:R-:W4:Y:S04]  /*15f10*/  LDL.LU R213, [R1+0x60c] ;  /* 0x00060c0001d57983 */ /* 0x002f280000300800 */
[----:B------:R1:W-:Y:S04]  /*15f20*/  STL [R1+0x5a8], R214 ;  /* 0x0005a8d601007387 */ /* 0x0003e80000100800 */
[----:B------:R-:W4:Y:S01]  /*15f30*/  LDL.LU R6, [R1+0x62c] ;  /* 0x00062c0001067983 */ /* 0x000f220000300800 */
[----:B--2---:R-:W-:Y:S01]  /*15f40*/  IMAD.MOV.U32 R9, RZ, RZ, R214 ;  /* 0x000000ffff097224 */ /* 0x004fe200078e00d6 */
[----:B------:R-:W-:-:S02]  /*15f50*/  MOV R8, R11 ;  /* 0x0000000b00087202 */ /* 0x000fc40000000f00 */
[----:B-1----:R-:W2:Y:S04]  /*15f60*/  LDL.LU R214, [R1+0x608] ;  /* 0x0006080001d67983 */ /* 0x002ea80000300800 */
[----:B------:R-:W2:Y:S01]  /*15f70*/  LDL.LU R11, [R1+0x628] ;  /* 0x00062800010b7983 */ /* 0x000ea20000300800 */
[----:B---3--:R-:W-:-:S03]  /*15f80*/  IADD3 R10, P1, R10, R4, RZ ;  /* 0x000000040a0a7210 */ /* 0x008fc60007f3e0ff */
[----:B------:R1:W-:Y:S01]  /*15f90*/  LDGSTS.E [R5+0x32c00], desc[UR16][R8.64], P0 ;  /* 0x32c0000008057fae */ /* 0x0003e20008121850 */
[----:B------:R-:W-:Y:S01]  /*15fa0*/  IADD3 R212, P2, R212, R4, RZ ;  /* 0x00000004d4d47210 */ /* 0x000fe20007f5e0ff */
[----:B------:R-:W-:Y:S01]  /*15fb0*/  IMAD.X R12, R12, 0x1, R3, P1 ;  /* 0x000000010c0c7824 */ /* 0x000fe200008e0603 */
[----:B-1----:R-:W-:-:S03]  /*15fc0*/  MOV R8, R10 ;  /* 0x0000000a00087202 */ /* 0x002fc60000000f00 */
[----:B------:R-:W-:Y:S02]  /*15fd0*/  IMAD.MOV.U32 R9, RZ, RZ, R12 ;  /* 0x000000ffff097224 */ /* 0x000fe400078e000c */
[----:B------:R-:W-:Y:S01]  /*15fe0*/  IMAD.X R215, R215, 0x1, R3, P2 ;  /* 0x00000001d7d77824 */ /* 0x000fe200010e0603 */
[----:B------:R1:W-:Y:S04]  /*15ff0*/  STL [R1+0x5cc], R10 ;  /* 0x0005cc0a01007387 */ /* 0x0003e80000100800 */
[----:B------:R3:W-:Y:S04]  /*16000*/  LDGSTS.E [R5+0x33000], desc[UR16][R8.64], P0 ;  /* 0x3300000008057fae */ /* 0x0007e80008121850 */
[----:B------:R1:W-:Y:S04]  /*16010*/  STL [R1+0x5c8], R12 ;  /* 0x0005c80c01007387 */ /* 0x0003e80000100800 */
[----:B------:R1:W-:Y:S01]  /*16020*/  STL [R1+0x5ec], R212 ;  /* 0x0005ecd401007387 */ /* 0x0003e20000100800 */
[----:B---3--:R-:W-:-:S03]  /*16030*/  IMAD.MOV.U32 R8, RZ, RZ, R212 ;  /* 0x000000ffff087224 */ /* 0x008fc600078e00d4 */
[----:B-1----:R-:W3:Y:S01]  /*16040*/  LDL.LU R10, [R1+0x454] ;  /* 0x00045400010a7983 */ /* 0x002ee20000300800 */
[----:B------:R-:W-:-:S03]  /*16050*/  IMAD.MOV.U32 R9, RZ, RZ, R215 ;  /* 0x000000ffff097224 */ /* 0x000fc600078e00d7 */
[----:B------:R1:W-:Y:S04]  /*16060*/  STL [R1+0x5e8], R215 ;  /* 0x0005e8d701007387 */ /* 0x0003e80000100800 */
[----:B------:R-:W3:Y:S04]  /*16070*/  LDL.LU R12, [R1+0x474] ;  /* 0x00047400010c7983 */ /* 0x000ee80000300800 */
[----:B------:R4:W-:Y:S04]  /*16080*/  LDGSTS.E [R5+0x33400], desc[UR16][R8.64], P0 ;  /* 0x3340000008057fae */ /* 0x0009e80008121850 */
[----:B------:R-:W3:Y:S04]  /*16090*/  LDL.LU R212, [R1+0x450] ;  /* 0x0004500001d47983 */ /* 0x000ee80000300800 */
[----:B-1----:R-:W3:Y:S01]  /*160a0*/  LDL.LU R215, [R1+0x470] ;  /* 0x0004700001d77983 */ /* 0x002ee20000300800 */
[----:B----4-:R-:W-:-:S02]  /*160b0*/  IADD3 R213, P1, R213, R4, RZ ;  /* 0x00000004d5d57210 */ /* 0x010fc40007f3e0ff */
[----:B------:R-:W-:-:S03]  /*160c0*/  IADD3 R6, P2, R6, R4, RZ ;  /* 0x0000000406067210 */ /* 0x000fc60007f5e0ff */
[----:B------:R-:W-:Y:S01]  /*160d0*/  IMAD.MOV.U32 R8, RZ, RZ, R213 ;  /* 0x000000ffff087224 */ /* 0x000fe200078e00d5 */
[----:B--2---:R-:W-:Y:S01]  /*160e0*/  IADD3.X R214, R214, R3, RZ, P1, !PT ;  /* 0x00000003d6d67210 */ /* 0x004fe20000ffe4ff */
[----:B------:R1:W-:Y:S01]  /*160f0*/  STL [R1+0x60c], R213 ;  /* 0x00060cd501007387 */ /* 0x0003e20000100800 */
[----:B------:R-:W-:-:S03]  /*16100*/  IMAD.X R11, R11, 0x1, R3, P2 ;  /* 0x000000010b0b7824 */ /* 0x000fc600010e0603 */
[----:B------:R-:W-:Y:S01]  /*16110*/  IMAD.MOV.U32 R9, RZ, RZ, R214 ;  /* 0x000000ffff097224 */ /* 0x000fe200078e00d6 */
[----:B------:R-:W-:Y:S04]  /*16120*/  STL [R1+0x608], R214 ;  /* 0x000608d601007387 */ /* 0x000fe80000100800 */
[----:B------:R2:W-:Y:S04]  /*16130*/  STL [R1+0x62c], R6 ;  /* 0x00062c0601007387 */ /* 0x0005e80000100800 */
[----:B------:R4:W-:Y:S04]  /*16140*/  LDGSTS.E [R5+0x33800], desc[UR16][R8.64], P0 ;  /* 0x3380000008057fae */ /* 0x0009e80008121850 */
[----:B------:R2:W-:Y:S04]  /*16150*/  STL [R1+0x628], R11 ;  /* 0x0006280b01007387 */ /* 0x0005e80000100800 */
[----:B-1----:R-:W3:Y:S01]  /*16160*/  LDL.LU R213, [R1+0x490] ;  /* 0x0004900001d57983 */ /* 0x002ee20000300800 */
[----:B----4-:R-:W-:-:S03]  /*16170*/  MOV R8, R6 ;  /* 0x0000000600087202 */ /* 0x010fc60000000f00 */
[----:B--2---:R-:W2:Y:S01]  /*16180*/  LDL.LU R6, [R1+0x494] ;  /* 0x0004940001067983 */ /* 0x004ea20000300800 */
[----:B------:R-:W-:-:S03]  /*16190*/  IMAD.MOV.U32 R9, RZ, RZ, R11 ;  /* 0x000000ffff097224 */ /* 0x000fc600078e000b */
[----:B------:R-:W4:Y:S04]  /*161a0*/  LDL.LU R214, [R1+0x4b0] ;  /* 0x0004b00001d67983 */ /* 0x000f280000300800 */
[----:B------:R-:W4:Y:S01]  /*161b0*/  LDL.LU R11, [R1+0x4b4] ;  /* 0x0004b400010b7983 */ /* 0x000f220000300800 */
[----:B---3--:R-:W-:-:S03]  /*161c0*/  IADD3 R10, P1, R10, R4, RZ ;  /* 0x000000040a0a7210 */ /* 0x008fc60007f3e0ff */
[----:B------:R1:W-:Y:S01]  /*161d0*/  LDGSTS.E [R5+0x33c00], desc[UR16][R8.64], P0 ;  /* 0x33c0000008057fae */ /* 0x0003e20008121850 */
[----:B------:R-:W-:Y:S02]  /*161e0*/  IADD3 R12, P2, R12, R4, RZ ;  /* 0x000000040c0c7210 */ /* 0x000fe40007f5e0ff */
[----:B-1----:R-:W-:Y:S01]  /*161f0*/  LOP3.LUT R5, R14, 0x20, RZ, 0x3c, !PT ;  /* 0x000000200e057812 */ /* 0x002fe200078e3cff */
[----:B------:R-:W-:Y:S01]  /*16200*/  IMAD.X R212, R212, 0x1, R3, P1 ;  /* 0x00000001d4d47824 */ /* 0x000fe200008e0603 */
[----:B------:R1:W-:Y:S03]  /*16210*/  STL [R1+0x454], R10 ;  /* 0x0004540a01007387 */ /* 0x0003e60000100800 */
[----:B------:R-:W-:Y:S02]  /*16220*/  VIADD R5, R5, UR4 ;  /* 0x0000000405057c36 */ /* 0x000fe40008000000 */
[----:B------:R-:W-:Y:S01]  /*16230*/  IMAD.MOV.U32 R8, RZ, RZ, R10 ;  /* 0x000000ffff087224 */ /* 0x000fe200078e000a */
[----:B------:R-:W-:Y:S01]  /*16240*/  STL [R1+0x474], R12 ;  /* 0x0004740c01007387 */ /* 0x000fe20000100800 */
[----:B------:R-:W-:Y:S01]  /*16250*/  IMAD.MOV.U32 R9, RZ, RZ, R212 ;  /* 0x000000ffff097224 */ /* 0x000fe200078e00d4 */
[----:B------:R-:W-:-:S02]  /*16260*/  IADD3.X R215, R215, R3, RZ, P2, !PT ;  /* 0x00000003d7d77210 */ /* 0x000fc400017fe4ff */
[----:B------:R3:W-:Y:S04]  /*16270*/  STL [R1+0x450], R212 ;  /* 0x000450d401007387 */ /* 0x0007e80000100800 */
[----:B-1----:R-:W4:Y:S04]  /*16280*/  LDL.LU R10, [R1+0x4d4] ;  /* 0x0004d400010a7983 */ /* 0x002f280000300800 */
[----:B------:R1:W-:Y:S04]  /*16290*/  LDGSTS.E [R5+0x30100], desc[UR16][R8.64], P0 ;  /* 0x3010000008057fae */ /* 0x0003e80008121850 */
[----:B---3--:R-:W3:Y:S04]  /*162a0*/  LDL.LU R212, [R1+0x4f4] ;  /* 0x0004f40001d47983 */ /* 0x008ee80000300800 */
[----:B------:R1:W-:Y:S02]  /*162b0*/  STL [R1+0x470], R215 ;  /* 0x000470d701007387 */ /* 0x0003e40000100800 */
[----:B-1----:R-:W-:Y:S01]  /*162c0*/  IMAD.MOV.U32 R8, RZ, RZ, R12 ;  /* 0x000000ffff087224 */ /* 0x002fe200078e000c */
[----:B------:R-:W-:Y:S01]  /*162d0*/  MOV R9, R215 ;  /* 0x000000d700097202 */ /* 0x000fe20000000f00 */
[----:B------:R-:W3:Y:S04]  /*162e0*/  LDL.LU R12, [R1+0x4d0] ;  /* 0x0004d000010c7983 */ /* 0x000ee80000300800 */
[----:B------:R-:W3:Y:S04]  /*162f0*/  LDL.LU R215, [R1+0x4f0] ;  /* 0x0004f00001d77983 */ /* 0x000ee80000300800 */
[----:B------:R1:W-:Y:S01]  /*16300*/  LDGSTS.E [R5+0x30500], desc[UR16][R8.64], P0 ;  /* 0x3050000008057fae */ /* 0x0003e20008121850 */
[----:B--2---:R-:W-:-:S05]  /*16310*/  IADD3 R6, P1, R6, R4, RZ ;  /* 0x0000000406067210 */ /* 0x004fca0007f3e0ff */
[--C-:B------:R-:W-:Y:S01]  /*16320*/  IMAD.X R213, R213, 0x1, R3.reuse, P1 ;  /* 0x00000001d5d57824 */ /* 0x100fe200008e0603 */
[----:B----4-:R-:W-:Y:S01]  /*16330*/  IADD3 R11, P2, R11, R4, RZ ;  /* 0x000000040b0b7210 */ /* 0x010fe20007f5e0ff */
[----:B------:R2:W-:Y:S01]  /*16340*/  STL [R1+0x494], R6 ;  /* 0x0004940601007387 */ /* 0x0005e20000100800 */
[----:B-1----:R-:W-:Y:S02]  /*16350*/  IMAD.MOV.U32 R8, RZ, RZ, R6 ;  /* 0x000000ffff087224 */ /* 0x002fe400078e0006 */
[----:B------:R-:W-:Y:S01]  /*16360*/  MOV R9, R213 ;  /* 0x000000d500097202 */ /* 0x000fe20000000f00 */
[----:B------:R-:W-:Y:S01]  /*16370*/  IMAD.X R214, R214, 0x1, R3, P2 ;  /* 0x00000001d6d67824 */ /* 0x000fe200010e0603 */
[----:B------:R1:W-:Y:S04]  /*16380*/  STL [R1+0x490], R213 ;  /* 0x000490d501007387 */ /* 0x0003e80000100800 */
[----:B------:R4:W-:Y:S04]  /*16390*/  STL [R1+0x4b4], R11 ;  /* 0x0004b40b01007387 */ /* 0x0009e80000100800 */
[----:B--2---:R-:W2:Y:S04]  /*163a0*/  LDL.LU R6, [R1+0x514] ;  /* 0x0005140001067983 */ /* 0x004ea80000300800 */
[----:B------:R4:W-:Y:S04]  /*163b0*/  STL [R1+0x4b0], R214 ;  /* 0x0004b0d601007387 */ /* 0x0009e80000100800 */
[----:B------:R4:W-:Y:S04]  /*163c0*/  LDGSTS.E [R5+0x30900], desc[UR16][R8.64], P0 ;  /* 0x3090000008057fae */ /* 0x0009e80008121850 */
[----:B-1----:R-:W2:Y:S01]  /*163d0*/  LDL.LU R213, [R1+0x534] ;  /* 0x0005340001d57983 */ /* 0x002ea20000300800 */
[----:B----4-:R-:W-:-:S03]  /*163e0*/  IMAD.MOV.U32 R8, RZ, RZ, R11 ;  /* 0x000000ffff087224 */ /* 0x010fc600078e000b */
[----:B------:R-:W4:Y:S01]  /*163f0*/  LDL.LU R11, [R1+0x510] ;  /* 0x00051000010b7983 */ /* 0x000f220000300800 */
[----:B------:R-:W-:-:S03]  /*16400*/  IMAD.MOV.U32 R9, RZ, RZ, R214 ;  /* 0x000000ffff097224 */ /* 0x000fc600078e00d6 */
[----:B------:R-:W4:Y:S01]  /*16410*/  LDL.LU R214, [R1+0x530] ;  /* 0x0005300001d67983 */ /* 0x000f220000300800 */
[-C--:B------:R-:W-:Y:S02]  /*16420*/  IADD3 R10, P1, R10, R4.reuse, RZ ;  /* 0x000000040a0a7210 */ /* 0x080fe40007f3e0ff */
[----:B---3--:R-:W-:Y:S01]  /*16430*/  IADD3 R212, P2, R212, R4, RZ ;  /* 0x00000004d4d47210 */ /* 0x008fe20007f5e0ff */
[----:B------:R1:W-:Y:S02]  /*16440*/  LDGSTS.E [R5+0x30d00], desc[UR16][R8.64], P0 ;  /* 0x30d0000008057fae */ /* 0x0003e40008121850 */
[----:B------:R-:W-:Y:S02]  /*16450*/  IMAD.X R12, R12, 0x1, R3, P1 ;  /* 0x000000010c0c7824 */ /* 0x000fe400008e0603 */
[----:B------:R3:W-:Y:S01]  /*16460*/  STL [R1+0x4d4], R10 ;  /* 0x0004d40a01007387 */ /* 0x0007e20000100800 */
[----:B------:R-:W-:Y:S01]  /*16470*/  IADD3.X R215, R215, R3, RZ, P2, !PT ;  /* 0x00000003d7d77210 */ /* 0x000fe200017fe4ff */
[----:B-1----:R-:W-:-:S02]  /*16480*/  IMAD.MOV.U32 R8, RZ, RZ, R10 ;  /* 0x000000ffff087224 */ /* 0x002fc400078e000a */
[----:B------:R1:W-:Y:S01]  /*16490*/  STL [R1+0x4d0], R12 ;  /* 0x0004d00c01007387 */ /* 0x0003e20000100800 */
[----:B------:R-:W-:-:S03]  /*164a0*/  IMAD.MOV.U32 R9, RZ, RZ, R12 ;  /* 0x000000ffff097224 */ /* 0x000fc600078e000c */
[----:B------:R1:W-:Y:S04]  /*164b0*/  STL [R1+0x4f4], R212 ;  /* 0x0004f4d401007387 */ /* 0x0003e80000100800 */
[----:B---3--:R-:W3:Y:S04]  /*164c0*/  LDL.LU R10, [R1+0x554] ;  /* 0x00055400010a7983 */ /* 0x008ee80000300800 */
[----:B------:R1:W-:Y:S04]  /*164d0*/  LDGSTS.E [R5+0x31100], desc[UR16][R8.64], P0 ;  /* 0x3110000008057fae */ /* 0x0003e80008121850 */
[----:B------:R1:W-:Y:S04]  /*164e0*/  STL [R1+0x4f0], R215 ;  /* 0x0004f0d701007387 */ /* 0x0003e80000100800 */
[----:B-1----:R-:W3:Y:S01]  /*164f0*/  LDL.LU R12, [R1+0x574] ;  /* 0x00057400010c7983 */ /* 0x002ee20000300800 */
[----:B------:R-:W-:Y:S01]  /*16500*/  IMAD.MOV.U32 R8, RZ, RZ, R212 ;  /* 0x000000ffff087224 */ /* 0x000fe200078e00d4 */
[----:B------:R-:W-:-:S02]  /*16510*/  MOV R9, R215 ;  /* 0x000000d700097202 */ /* 0x000fc40000000f00 */
[----:B------:R-:W3:Y:S04]  /*16520*/  LDL.LU R212, [R1+0x550] ;  /* 0x0005500001d47983 */ /* 0x000ee80000300800 */
[----:B------:R-:W3:Y:S04]  /*16530*/  LDL.LU R215, [R1+0x570] ;  /* 0x0005700001d77983 */ /* 0x000ee80000300800 */
[----:B------:R1:W-:Y:S01]  /*16540*/  LDGSTS.E [R5+0x31500], desc[UR16][R8.64], P0 ;  /* 0x3150000008057fae */ /* 0x0003e20008121850 */
[----:B--2---:R-:W-:-:S05]  /*16550*/  IADD3 R6, P1, R6, R4, RZ ;  /* 0x0000000406067210 */ /* 0x004fca0007f3e0ff */
[----:B------:R2:W-:Y:S01]  /*16560*/  STL [R1+0x514], R6 ;  /* 0x0005140601007387 */ /* 0x0005e20000100800 */
[----:B-1----:R-:W-:Y:S01]  /*16570*/  IMAD.MOV.U32 R8, RZ, RZ, R6 ;  /* 0x000000ffff087224 */ /* 0x002fe200078e0006 */
[----:B------:R-:W-:Y:S01]  /*16580*/  IADD3 R213, P2, R213, R4, RZ ;  /* 0x00000004d5d57210 */ /* 0x000fe20007f5e0ff */
[----:B----4-:R-:W-:-:S04]  /*16590*/  IMAD.X R11, R11, 0x1, R3, P1 ;  /* 0x000000010b0b7824 */ /* 0x010fc800008e0603 */
[----:B------:R-:W-:Y:S01]  /*165a0*/  IMAD.X R214, R214, 0x1, R3, P2 ;  /* 0x00000001d6d67824 */ /* 0x000fe200010e0603 */
[----:B------:R1:W-:Y:S01]  /*165b0*/  STL [R1+0x510], R11 ;  /* 0x0005100b01007387 */ /* 0x0003e20000100800 */
[----:B------:R-:W-:-:S03]  /*165c0*/  MOV R9, R11 ;  /* 0x0000000b00097202 */ /* 0x000fc60000000f00 */
        /* <DEDUP_REMOVED lines=9> */
[-C--:B---3--:R-:W-:Y:S02]  /*16660*/  IADD3 R10, P1, R10, R4.reuse, RZ ;  /* 0x000000040a0a7210 */ /* 0x088fe40007f3e0ff */
[----:B------:R-:W-:Y:S01]  /*16670*/  IADD3 R12, P2, R12, R4, RZ ;  /* 0x000000040c0c7210 */ /* 0x000fe20007f5e0ff */
[----:B------:R1:W-:Y:S02]  /*16680*/  LDGSTS.E [R5+0x31d00], desc[UR16][R8.64], P0 ;  /* 0x31d0000008057fae */ /* 0x0003e40008121850 */
[----:B------:R-:W-:Y:S02]  /*16690*/  IMAD.X R212, R212, 0x1, R3, P1 ;  /* 0x00000001d4d47824 */ /* 0x000fe400008e0603 */
[----:B------:R3:W-:Y:S01]  /*166a0*/  STL [R1+0x554], R10 ;  /* 0x0005540a01007387 */ /* 0x0007e20000100800 */
[----:B------:R-:W-:-:S03]  /*166b0*/  IADD3.X R215, R215, R3, RZ, P2, !PT ;  /* 0x00000003d7d77210 */ /* 0x000fc600017fe4ff */
[----:B------:R3:W-:Y:S01]  /*166c0*/  STL [R1+0x550], R212 ;  /* 0x000550d401007387 */ /* 0x0007e20000100800 */
[----:B-1----:R-:W-:Y:S02]  /*166d0*/  IMAD.MOV.U32 R8, RZ, RZ, R10 ;  /* 0x000000ffff087224 */ /* 0x002fe400078e000a */
[----:B------:R-:W-:Y:S01]  /*166e0*/  IMAD.MOV.U32 R9, RZ, RZ, R212 ;  /* 0x000000ffff097224 */ /* 0x000fe200078e00d4 */
[----:B------:R1:W-:Y:S04]  /*166f0*/  STL [R1+0x574], R12 ;  /* 0x0005740c01007387 */ /* 0x0003e80000100800 */
[----:B---3--:R-:W3:Y:S04]  /*16700*/  LDL.LU R10, [R1+0x5d4] ;  /* 0x0005d400010a7983 */ /* 0x008ee80000300800 */
[----:B------:R1:W-:Y:S04]  /*16710*/  LDGSTS.E [R5+0x32100], desc[UR16][R8.64], P0 ;  /* 0x3210000008057fae */ /* 0x0003e80008121850 */
[----:B------:R1:W-:Y:S04]  /*16720*/  STL [R1+0x570], R215 ;  /* 0x000570d701007387 */ /* 0x0003e80000100800 */
[----:B------:R-:W3:Y:S01]  /*16730*/  LDL.LU R212, [R1+0x5f4] ;  /* 0x0005f40001d47983 */ /* 0x000ee20000300800 */
[----:B-1----:R-:W-:Y:S01]  /*16740*/  IMAD.MOV.U32 R8, RZ, RZ, R12 ;  /* 0x000000ffff087224 */ /* 0x002fe200078e000c */
[----:B------:R-:W-:-:S02]  /*16750*/  MOV R9, R215 ;  /* 0x000000d700097202 */ /* 0x000fc40000000f00 */
[----:B------:R-:W3:Y:S04]  /*16760*/  LDL.LU R12, [R1+0x5d0] ;  /* 0x0005d000010c7983 */ /* 0x000ee80000300800 */
[----:B------:R-:W3:Y:S04]  /*16770*/  LDL.LU R215, [R1+0x5f0] ;  /* 0x0005f00001d77983 */ /* 0x000ee80000300800 */
[----:B------:R1:W-:Y:S01]  /*16780*/  LDGSTS.E [R5+0x32500], desc[UR16][R8.64], P0 ;  /* 0x3250000008057fae */ /* 0x0003e20008121850 */
[----:B--2---:R-:W-:-:S05]  /*16790*/  IADD3 R6, P1, R6, R4, RZ ;  /* 0x0000000406067210 */ /* 0x004fca0007f3e0ff */
[----:B------:R-:W-:Y:S01]  /*167a0*/  STL [R1+0x594], R6 ;  /* 0x0005940601007387 */ /* 0x000fe20000100800 */
[----:B-1----:R-:W-:Y:S01]  /*167b0*/  IMAD.MOV.U32 R8, RZ, RZ, R6 ;  /* 0x000000ffff087224 */ /* 0x002fe200078e0006 */
[----:B------:R-:W-:Y:S01]  /*167c0*/  IADD3 R11, P2, R11, R4, RZ ;  /* 0x000000040b0b7210 */ /* 0x000fe20007f5e0ff */
[----:B----4-:R-:W-:-:S04]  /*167d0*/  IMAD.X R213, R213, 0x1, R3, P1 ;  /* 0x00000001d5d57824 */ /* 0x010fc800008e0603 */
[----:B------:R-:W-:Y:S01]  /*167e0*/  IMAD.X R214, R214, 0x1, R3, P2 ;  /* 0x00000001d6d67824 */ /* 0x000fe200010e0603 */
[----:B------:R1:W-:Y:S01]  /*167f0*/  STL [R1+0x590], R213 ;  /* 0x000590d501007387 */ /* 0x0003e20000100800 */
[----:B------:R-:W-:-:S03]  /*16800*/  MOV R9, R213 ;  /* 0x000000d500097202 */ /* 0x000fc60000000f00 */
[----:B------:R-:W-:Y:S04]  /*16810*/  STL [R1+0x5b4], R11 ;  /* 0x0005b40b01007387 */ /* 0x000fe80000100800 */
[----:B------:R2:W-:Y:S04]  /*16820*/  LDGSTS.E [R5+0x32900], desc[UR16][R8.64], P0 ;  /* 0x3290000008057fae */ /* 0x0005e80008121850 */
[----:B-1----:R-:W4:Y:S04]  /*16830*/  LDL.LU R213, [R1+0x614] ;  /* 0x0006140001d57983 */ /* 0x002f280000300800 */
[----:B------:R1:W-:Y:S04]  /*16840*/  STL [R1+0x5b0], R214 ;  /* 0x0005b0d601007387 */ /* 0x0003e80000100800 */
[----:B------:R-:W4:Y:S01]  /*16850*/  LDL.LU R6, [R1+0x634] ;  /* 0x0006340001067983 */ /* 0x000f220000300800 */
[----:B--2---:R-:W-:-:S03]  /*16860*/  IMAD.MOV.U32 R9, RZ, RZ, R214 ;  /* 0x000000ffff097224 */ /* 0x004fc600078e00d6 */
[----:B-1----:R-:W2:Y:S01]  /*16870*/  LDL.LU R214, [R1+0x610] ;  /* 0x0006100001d67983 */ /* 0x002ea20000300800 */
[----:B------:R-:W-:-:S03]  /*16880*/  IMAD.MOV.U32 R8, RZ, RZ, R11 ;  /* 0x000000ffff087224 */ /* 0x000fc600078e000b */
[----:B------:R-:W2:Y:S01]  /*16890*/  LDL.LU R11, [R1+0x630] ;  /* 0x00063000010b7983 */ /* 0x000ea20000300800 */
[-C--:B---3--:R-:W-:Y:S02]  /*168a0*/  IADD3 R10, P1, R10, R4.reuse, RZ ;  /* 0x000000040a0a7210 */ /* 0x088fe40007f3e0ff */
[----:B------:R-:W-:Y:S01]  /*168b0*/  IADD3 R212, P2, R212, R4, RZ ;  /* 0x00000004d4d47210 */ /* 0x000fe20007f5e0ff */
[----:B------:R1:W-:Y:S02]  /*168c0*/  LDGSTS.E [R5+0x32d00], desc[UR16][R8.64], P0 ;  /* 0x32d0000008057fae */ /* 0x0003e40008121850 */
[----:B------:R-:W-:Y:S02]  /*168d0*/  IMAD.X R12, R12, 0x1, R3, P1 ;  /* 0x000000010c0c7824 */ /* 0x000fe400008e0603 */
[----:B------:R3:W-:Y:S01]  /*168e0*/  STL [R1+0x5d4], R10 ;  /* 0x0005d40a01007387 */ /* 0x0007e20000100800 */
[----:B------:R-:W-:Y:S01]  /*168f0*/  IADD3.X R215, R215, R3, RZ, P2, !PT ;  /* 0x00000003d7d77210 */ /* 0x000fe200017fe4ff */
[----:B-1----:R-:W-:-:S02]  /*16900*/  IMAD.MOV.U32 R8, RZ, RZ, R10 ;  /* 0x000000ffff087224 */ /* 0x002fc400078e000a */
[----:B------:R-:W-:Y:S01]  /*16910*/  IMAD.MOV.U32 R9, RZ, RZ, R12 ;  /* 0x000000ffff097224 */ /* 0x000fe200078e000c */
[----:B------:R1:W-:Y:S04]  /*16920*/  STL [R1+0x5d0], R12 ;  /* 0x0005d00c01007387 */ /* 0x0003e80000100800 */
[----:B------:R1:W-:Y:S04]  /*16930*/  STL [R1+0x5f4], R212 ;  /* 0x0005f4d401007387 */ /* 0x0003e80000100800 */
[----:B------:R1:W-:Y:S04]  /*16940*/  LDGSTS.E [R5+0x33100], desc[UR16][R8.64], P0 ;  /* 0x3310000008057fae */ /* 0x0003e80008121850 */
[----:B---3--:R-:W3:Y:S04]  /*16950*/  LDL.LU R10, [R1+0x45c] ;  /* 0x00045c00010a7983 */ /* 0x008ee80000300800 */
[----:B------:R1:W-:Y:S02]  /*16960*/  STL [R1+0x5f0], R215 ;  /* 0x0005f0d701007387 */ /* 0x0003e40000100800 */
[----:B-1----:R-:W-:Y:S01]  /*16970*/  IMAD.MOV.U32 R8, RZ, RZ, R212 ;  /* 0x000000ffff087224 */ /* 0x002fe200078e00d4 */
[----:B------:R-:W-:Y:S01]  /*16980*/  MOV R9, R215 ;  /* 0x000000d700097202 */ /* 0x000fe20000000f00 */
[----:B------:R-:W3:Y:S04]  /*16990*/  LDL.LU R12, [R1+0x47c] ;  /* 0x00047c00010c7983 */ /* 0x000ee80000300800 */
[----:B------:R-:W3:Y:S04]  /*169a0*/  LDL.LU R212, [R1+0x458] ;  /* 0x0004580001d47983 */ /* 0x000ee80000300800 */
[----:B------:R1:W-:Y:S04]  /*169b0*/  LDGSTS.E [R5+0x33500], desc[UR16][R8.64], P0 ;  /* 0x3350000008057fae */ /* 0x0003e80008121850 */
[----:B------:R-:W3:Y:S01]  /*169c0*/  LDL.LU R215, [R1+0x478] ;  /* 0x0004780001d77983 */ /* 0x000ee20000300800 */
[----:B----4-:R-:W-:-:S02]  /*169d0*/  IADD3 R213, P1, R213, R4, RZ ;  /* 0x00000004d5d57210 */ /* 0x010fc40007f3e0ff */
[----:B------:R-:W-:-:S03]  /*169e0*/  IADD3 R6, P2, R6, R4, RZ ;  /* 0x0000000406067210 */ /* 0x000fc60007f5e0ff */
[----:B-1----:R-:W-:Y:S02]  /*169f0*/  IMAD.MOV.U32 R8, RZ, RZ, R213 ;  /* 0x000000ffff087224 */ /* 0x002fe400078e00d5 */
[--C-:B--2---:R-:W-:Y:S01]  /*16a00*/  IMAD.X R214, R214, 0x1, R3.reuse, P1 ;  /* 0x00000001d6d67824 */ /* 0x104fe200008e0603 */
[----:B------:R1:W-:Y:S01]  /*16a10*/  STL [R1+0x614], R213 ;  /* 0x000614d501007387 */ /* 0x0003e20000100800 */
[----:B------:R-:W-:-:S03]  /*16a20*/  IMAD.X R11, R11, 0x1, R3, P2 ;  /* 0x000000010b0b7824 */ /* 0x000fc600010e0603 */
[----:B------:R-:W-:Y:S01]  /*16a30*/  MOV R9, R214 ;  /* 0x000000d600097202 */ /* 0x000fe20000000f00 */
[----:B------:R-:W-:Y:S04]  /*16a40*/  STL [R1+0x610], R214 ;  /* 0x000610d601007387 */ /* 0x000fe80000100800 */
[----:B------:R2:W-:Y:S04]  /*16a50*/  STL [R1+0x634], R6 ;  /* 0x0006340601007387 */ /* 0x0005e80000100800 */
[----:B------:R4:W-:Y:S04]  /*16a60*/  LDGSTS.E [R5+0x33900], desc[UR16][R8.64], P0 ;  /* 0x3390000008057fae */ /* 0x0009e80008121850 */
[----:B------:R2:W-:Y:S04]  /*16a70*/  STL [R1+0x630], R11 ;  /* 0x0006300b01007387 */ /* 0x0005e80000100800 */
[----:B-1----:R-:W3:Y:S01]  /*16a80*/  LDL.LU R213, [R1+0x498] ;  /* 0x0004980001d57983 */ /* 0x002ee20000300800 */
[----:B----4-:R-:W-:-:S03]  /*16a90*/  IMAD.MOV.U32 R8, RZ, RZ, R6 ;  /* 0x000000ffff087224 */ /* 0x010fc600078e0006 */
[----:B--2---:R-:W2:Y:S01]  /*16aa0*/  LDL.LU R6, [R1+0x49c] ;  /* 0x00049c0001067983 */ /* 0x004ea20000300800 */
[----:B------:R-:W-:-:S03]  /*16ab0*/  IMAD.MOV.U32 R9, RZ, RZ, R11 ;  /* 0x000000ffff097224 */ /* 0x000fc600078e000b */
[----:B------:R-:W4:Y:S04]  /*16ac0*/  LDL.LU R214, [R1+0x4b8] ;  /* 0x0004b80001d67983 */ /* 0x000f280000300800 */
[----:B------:R-:W4:Y:S01]  /*16ad0*/  LDL.LU R11, [R1+0x4bc] ;  /* 0x0004bc00010b7983 */ /* 0x000f220000300800 */
[----:B---3--:R-:W-:-:S03]  /*16ae0*/  IADD3 R10, P1, R10, R4, RZ ;  /* 0x000000040a0a7210 */ /* 0x008fc60007f3e0ff */
[----:B------:R1:W-:Y:S01]  /*16af0*/  LDGSTS.E [R5+0x33d00], desc[UR16][R8.64], P0 ;  /* 0x33d0000008057fae */ /* 0x0003e20008121850 */
[----:B------:R-:W-:Y:S01]  /*16b00*/  IADD3 R12, P2, R12, R4, RZ ;  /* 0x000000040c0c7210 */ /* 0x000fe20007f5e0ff */
[----:B------:R-:W-:Y:S01]  /*16b10*/  IMAD.X R212, R212, 0x1, R3, P1 ;  /* 0x00000001d4d47824 */ /* 0x000fe200008e0603 */
[----:B-1----:R-:W-:Y:S01]  /*16b20*/  LOP3.LUT R9, R14, 0x40, RZ, 0x3c, !PT ;  /* 0x000000400e097812 */ /* 0x002fe200078e3cff */
[----:B------:R1:W-:Y:S01]  /*16b30*/  STL [R1+0x45c], R10 ;  /* 0x00045c0a01007387 */ /* 0x0003e20000100800 */
[----:B------:R-:W-:Y:S01]  /*16b40*/  IMAD.MOV.U32 R8, RZ, RZ, R10 ;  /* 0x000000ffff087224 */ /* 0x000fe200078e000a */
[----:B------:R-:W-:Y:S02]  /*16b50*/  IADD3.X R215, R215, R3, RZ, P2, !PT ;  /* 0x00000003d7d77210 */ /* 0x000fe400017fe4ff */
[----:B------:R-:W-:Y:S01]  /*16b60*/  VIADD R5, R9, UR4 ;  /* 0x0000000409057c36 */ /* 0x000fe20008000000 */
[----:B------:R3:W-:Y:S01]  /*16b70*/  STL [R1+0x458], R212 ;  /* 0x000458d401007387 */ /* 0x0007e20000100800 */
[----:B------:R-:W-:-:S03]  /*16b80*/  IMAD.MOV.U32 R9, RZ, RZ, R212 ;  /* 0x000000ffff097224 */ /* 0x000fc600078e00d4 */
[----:B------:R3:W-:Y:S04]  /*16b90*/  STL [R1+0x47c], R12 ;  /* 0x00047c0c01007387 */ /* 0x0007e80000100800 */
[----:B------:R3:W-:Y:S04]  /*16ba0*/  STL [R1+0x478], R215 ;  /* 0x000478d701007387 */ /* 0x0007e80000100800 */
[----:B-1----:R-:W4:Y:S04]  /*16bb0*/  LDL.LU R10, [R1+0x4dc] ;  /* 0x0004dc00010a7983 */ /* 0x002f280000300800 */
[----:B------:R1:W-:Y:S04]  /*16bc0*/  LDGSTS.E [R5+0x30200], desc[UR16][R8.64], P0 ;  /* 0x3020000008057fae */ /* 0x0003e80008121850 */
[----:B---3--:R-:W3:Y:S01]  /*16bd0*/  LDL.LU R212, [R1+0x4fc] ;  /* 0x0004fc0001d47983 */ /* 0x008ee20000300800 */
[----:B-1----:R-:W-:Y:S01]  /*16be0*/  MOV R8, R12 ;  /* 0x0000000c00087202 */ /* 0x002fe20000000f00 */
[----:B------:R-:W-:-:S02]  /*16bf0*/  IMAD.MOV.U32 R9, RZ, RZ, R215 ;  /* 0x000000ffff097224 */ /* 0x000fc400078e00d7 */
[----:B------:R-:W3:Y:S04]  /*16c00*/  LDL.LU R12, [R1+0x4d8] ;  /* 0x0004d800010c7983 */ /* 0x000ee80000300800 */
[----:B------:R-:W3:Y:S04]  /*16c10*/  LDL.LU R215, [R1+0x4f8] ;  /* 0x0004f80001d77983 */ /* 0x000ee80000300800 */
[----:B------:R1:W-:Y:S01]  /*16c20*/  LDGSTS.E [R5+0x30600], desc[UR16][R8.64], P0 ;  /* 0x3060000008057fae */ /* 0x0003e20008121850 */
[----:B--2---:R-:W-:-:S05]  /*16c30*/  IADD3 R6, P1, R6, R4, RZ ;  /* 0x0000000406067210 */ /* 0x004fca0007f3e0ff */
[----:B------:R-:W-:Y:S01]  /*16c40*/  IMAD.X R213, R213, 0x1, R3, P1 ;  /* 0x00000001d5d57824 */ /* 0x000fe200008e0603 */
[----:B----4-:R-:W-:Y:S01]  /*16c50*/  IADD3 R11, P2, R11, R4, RZ ;  /* 0x000000040b0b7210 */ /* 0x010fe20007f5e0ff */
[----:B------:R2:W-:Y:S01]  /*16c60*/  STL [R1+0x49c], R6 ;  /* 0x00049c0601007387 */ /* 0x0005e20000100800 */
[----:B-1----:R-:W-:Y:S01]  /*16c70*/  MOV R8, R6 ;  /* 0x0000000600087202 */ /* 0x002fe20000000f00 */
[----:B------:R-:W-:Y:S02]  /*16c80*/  IMAD.MOV.U32 R9, RZ, RZ, R213 ;  /* 0x000000ffff097224 */ /* 0x000fe400078e00d5 */
        /* <DEDUP_REMOVED lines=13> */
[----:B------:R1:W-:Y:S04]  /*16d60*/  LDGSTS.E [R5+0x30e00], desc[UR16][R8.64], P0 ;  /* 0x30e0000008057fae */ /* 0x0003e80008121850 */
[----:B------:R3:W-:Y:S01]  /*16d70*/  STL [R1+0x4dc], R10 ;  /* 0x0004dc0a01007387 */ /* 0x0007e20000100800 */
[----:B------:R-:W-:Y:S01]  /*16d80*/  IADD3.X R12, R12, R3, RZ, P1, !PT ;  /* 0x000000030c0c7210 */ /* 0x000fe20000ffe4ff */
[----:B-1----:R-:W-:-:S02]  /*16d90*/  IMAD.MOV.U32 R8, RZ, RZ, R10 ;  /* 0x000000ffff087224 */ /* 0x002fc400078e000a */
[----:B------:R-:W-:Y:S02]  /*16da0*/  IMAD.X R215, R215, 0x1, R3, P2 ;  /* 0x00000001d7d77824 */ /* 0x000fe400010e0603 */
[----:B------:R1:W-:Y:S01]  /*16db0*/  STL [R1+0x4d8], R12 ;  /* 0x0004d80c01007387 */ /* 0x0003e20000100800 */
[----:B------:R-:W-:-:S03]  /*16dc0*/  IMAD.MOV.U32 R9, RZ, RZ, R12 ;  /* 0x000000ffff097224 */ /* 0x000fc600078e000c */
[----:B------:R1:W-:Y:S04]  /*16dd0*/  STL [R1+0x4fc], R212 ;  /* 0x0004fcd401007387 */ /* 0x0003e80000100800 */
[----:B---3--:R-:W3:Y:S04]  /*16de0*/  LDL.LU R10, [R1+0x55c] ;  /* 0x00055c00010a7983 */ /* 0x008ee80000300800 */
[----:B------:R1:W-:Y:S04]  /*16df0*/  STL [R1+0x4f8], R215 ;  /* 0x0004f8d701007387 */ /* 0x0003e80000100800 */
[----:B------:R1:W-:Y:S04]  /*16e00*/  LDGSTS.E [R5+0x31200], desc[UR16][R8.64], P0 ;  /* 0x3120000008057fae */ /* 0x0003e80008121850 */
[----:B-1----:R-:W3:Y:S01]  /*16e10*/  LDL.LU R12, [R1+0x57c] ;  /* 0x00057c00010c7983 */ /* 0x002ee20000300800 */
[----:B------:R-:W-:Y:S01]  /*16e20*/  MOV R8, R212 ;  /* 0x000000d400087202 */ /* 0x000fe20000000f00 */
[----:B------:R-:W-:-:S02]  /*16e30*/  IMAD.MOV.U32 R9, RZ, RZ, R215 ;  /* 0x000000ffff097224 */ /* 0x000fc400078e00d7 */
[----:B------:R-:W3:Y:S04]  /*16e40*/  LDL.LU R212, [R1+0x558] ;  /* 0x0005580001d47983 */ /* 0x000ee80000300800 */
[----:B------:R-:W3:Y:S04]  /*16e50*/  LDL.LU R215, [R1+0x578] ;  /* 0x0005780001d77983 */ /* 0x000ee80000300800 */
[----:B------:R1:W-:Y:S01]  /*16e60*/  LDGSTS.E [R5+0x31600], desc[UR16][R8.64], P0 ;  /* 0x3160000008057fae */ /* 0x0003e20008121850 */
[----:B--2---:R-:W-:-:S04]  /*16e70*/  IADD3 R6, P1, R6, R4, RZ ;  /* 0x0000000406067210 */ /* 0x004fc80007f3e0ff */
[----:B-1----:R-:W-:Y:S01]  /*16e80*/  MOV R8, R6 ;  /* 0x0000000600087202 */ /* 0x002fe20000000f00 */
[----:B------:R1:W-:Y:S01]  /*16e90*/  STL [R1+0x51c], R6 ;  /* 0x00051c0601007387 */ /* 0x0003e20000100800 */
[----:B------:R-:W-:Y:S01]  /*16ea0*/  IADD3 R213, P2, R213, R4, RZ ;  /* 0x00000004d5d57210 */ /* 0x000fe20007f5e0ff */
[----:B----4-:R-:W-:-:S04]  /*16eb0*/  IMAD.X R11, R11, 0x1, R3, P1 ;  /* 0x000000010b0b7824 */ /* 0x010fc800008e0603 */
[----:B------:R-:W-:Y:S01]  /*16ec0*/  IMAD.X R214, R214, 0x1, R3, P2 ;  /* 0x00000001d6d67824 */ /* 0x000fe200010e0603 */
[----:B------:R2:W-:Y:S01]  /*16ed0*/  STL [R1+0x518], R11 ;  /* 0x0005180b01007387 */ /* 0x0005e20000100800 */
[----:B------:R-:W-:-:S03]  /*16ee0*/  IMAD.MOV.U32 R9, RZ, RZ, R11 ;  /* 0x000000ffff097224 */ /* 0x000fc600078e000b */
[----:B------:R4:W-:Y:S04]  /*16ef0*/  STL [R1+0x53c], R213 ;  /* 0x00053cd501007387 */ /* 0x0009e80000100800 */
[----:B-1----:R-:W3:Y:S04]  /*16f00*/  LDL.LU R6, [R1+0x59c] ;  /* 0x00059c0001067983 */ /* 0x002ee80000300800 */
[----:B------:R1:W-:Y:S04]  /*16f10*/  STL [R1+0x538], R214 ;  /* 0x000538d601007387 */ /* 0x0003e80000100800 */
[----:B------:R4:W-:Y:S04]  /*16f20*/  LDGSTS.E [R5+0x31a00], desc[UR16][R8.64], P0 ;  /* 0x31a0000008057fae */ /* 0x0009e80008121850 */
[----:B--2---:R-:W2:Y:S01]  /*16f30*/  LDL.LU R11, [R1+0x5bc] ;  /* 0x0005bc00010b7983 */ /* 0x004ea20000300800 */
[----:B----4-:R-:W-:-:S03]  /*16f40*/  IMAD.MOV.U32 R8, RZ, RZ, R213 ;  /* 0x000000ffff087224 */ /* 0x010fc600078e00d5 */
[----:B------:R-:W4:Y:S01]  /*16f50*/  LDL.LU R213, [R1+0x598] ;  /* 0x0005980001d57983 */ /* 0x000f220000300800 */
[----:B------:R-:W-:-:S03]  /*16f60*/  IMAD.MOV.U32 R9, RZ, RZ, R214 ;  /* 0x000000ffff097224 */ /* 0x000fc600078e00d6 */
[----:B-1----:R-:W4:Y:S01]  /*16f70*/  LDL.LU R214, [R1+0x5b8] ;  /* 0x0005b80001d67983 */ /* 0x002f220000300800 */
[----:B---3--:R-:W-:-:S03]  /*16f80*/  IADD3 R10, P1, R10, R4, RZ ;  /* 0x000000040a0a7210 */ /* 0x008fc60007f3e0ff */
[----:B------:R1:W-:Y:S01]  /*16f90*/  LDGSTS.E [R5+0x31e00], desc[UR16][R8.64], P0 ;  /* 0x31e0000008057fae */ /* 0x0003e20008121850 */
[----:B------:R-:W-:-:S03]  /*16fa0*/  IADD3 R12, P2, R12, R4, RZ ;  /* 0x000000040c0c7210 */ /* 0x000fc60007f5e0ff */
[----:B------:R3:W-:Y:S01]  /*16fb0*/  STL [R1+0x55c], R10 ;  /* 0x00055c0a01007387 */ /* 0x0007e20000100800 */
[----:B------:R-:W-:Y:S01]  /*16fc0*/  IADD3.X R212, R212, R3, RZ, P1, !PT ;  /* 0x00000003d4d47210 */ /* 0x000fe20000ffe4ff */
[----:B-1----:R-:W-:Y:S02]  /*16fd0*/  IMAD.MOV.U32 R8, RZ, RZ, R10 ;  /* 0x000000ffff087224 */ /* 0x002fe400078e000a */
        /* <DEDUP_REMOVED lines=13> */
[----:B------:R-:W-:-:S04]  /*170b0*/  IADD3 R6, P1, R6, R4, RZ ;  /* 0x0000000406067210 */ /* 0x000fc80007f3e0ff */
[----:B-1----:R-:W-:Y:S01]  /*170c0*/  MOV R8, R6 ;  /* 0x0000000600087202 */ /* 0x002fe20000000f00 */
[----:B------:R-:W-:Y:S01]  /*170d0*/  STL [R1+0x59c], R6 ;  /* 0x00059c0601007387 */ /* 0x000fe20000100800 */
[----:B--2---:R-:W-:Y:S01]  /*170e0*/  IADD3 R11, P2, R11, R4, RZ ;  /* 0x000000040b0b7210 */ /* 0x004fe20007f5e0ff */
[----:B----4-:R-:W-:-:S04]  /*170f0*/  IMAD.X R213, R213, 0x1, R3, P1 ;  /* 0x00000001d5d57824 */ /* 0x010fc800008e0603 */
[----:B------:R-:W-:Y:S01]  /*17100*/  IMAD.X R214, R214, 0x1, R3, P2 ;  /* 0x00000001d6d67824 */ /* 0x000fe200010e0603 */
[----:B------:R1:W-:Y:S01]  /*17110*/  STL [R1+0x598], R213 ;  /* 0x000598d501007387 */ /* 0x0003e20000100800 */
[----:B------:R-:W-:-:S03]  /*17120*/  IMAD.MOV.U32 R9, RZ, RZ, R213 ;  /* 0x000000ffff097224 */ /* 0x000fc600078e00d5 */
[----:B------:R-:W-:Y:S04]  /*17130*/  STL [R1+0x5bc], R11 ;  /* 0x0005bc0b01007387 */ /* 0x000fe80000100800 */
[----:B------:R2:W-:Y:S04]  /*17140*/  LDGSTS.E [R5+0x32a00], desc[UR16][R8.64], P0 ;  /* 0x32a0000008057fae */ /* 0x0005e80008121850 */
[----:B-1----:R-:W4:Y:S04]  /*17150*/  LDL.LU R213, [R1+0x61c] ;  /* 0x00061c0001d57983 */ /* 0x002f280000300800 */
[----:B------:R1:W-:Y:S04]  /*17160*/  STL [R1+0x5b8], R214 ;  /* 0x0005b8d601007387 */ /* 0x0003e80000100800 */
[----:B------:R-:W4:Y:S01]  /*17170*/  LDL.LU R6, [R1+0x63c] ;  /* 0x00063c0001067983 */ /* 0x000f220000300800 */
[----:B--2---:R-:W-:-:S02]  /*17180*/  IMAD.MOV.U32 R9, RZ, RZ, R214 ;  /* 0x000000ffff097224 */ /* 0x004fc400078e00d6 */
[----:B------:R-:W-:Y:S01]  /*17190*/  IMAD.MOV.U32 R8, RZ, RZ, R11 ;  /* 0x000000ffff087224 */ /* 0x000fe200078e000b */
[----:B-1----:R-:W2:Y:S04]  /*171a0*/  LDL.LU R214, [R1+0x618] ;  /* 0x0006180001d67983 */ /* 0x002ea80000300800 */
[----:B------:R-:W2:Y:S01]  /*171b0*/  LDL.LU R11, [R1+0x638] ;  /* 0x00063800010b7983 */ /* 0x000ea20000300800 */
[----:B---3--:R-:W-:-:S03]  /*171c0*/  IADD3 R10, P1, R10, R4, RZ ;  /* 0x000000040a0a7210 */ /* 0x008fc60007f3e0ff */
[----:B------:R1:W-:Y:S01]  /*171d0*/  LDGSTS.E [R5+0x32e00], desc[UR16][R8.64], P0 ;  /* 0x32e0000008057fae */ /* 0x0003e20008121850 */
[----:B------:R-:W-:-:S03]  /*171e0*/  IADD3 R212, P2, R212, R4, RZ ;  /* 0x00000004d4d47210 */ /* 0x000fc60007f5e0ff */
[----:B------:R3:W-:Y:S01]  /*171f0*/  STL [R1+0x5dc], R10 ;  /* 0x0005dc0a01007387 */ /* 0x0007e20000100800 */
[----:B------:R-:W-:Y:S01]  /*17200*/  IADD3.X R12, R12, R3, RZ, P1, !PT ;  /* 0x000000030c0c7210 */ /* 0x000fe20000ffe4ff */
[----:B-1----:R-:W-:Y:S02]  /*17210*/  IMAD.MOV.U32 R8, RZ, RZ, R10 ;  /* 0x000000ffff087224 */ /* 0x002fe400078e000a */
[----:B------:R-:W-:Y:S02]  /*17220*/  IMAD.X R215, R215, 0x1, R3, P2 ;  /* 0x00000001d7d77824 */ /* 0x000fe400010e0603 */
[----:B------:R-:W-:Y:S01]  /*17230*/  IMAD.MOV.U32 R9, RZ, RZ, R12 ;  /* 0x000000ffff097224 */ /* 0x000fe200078e000c */
[----:B------:R1:W-:Y:S04]  /*17240*/  STL [R1+0x5d8], R12 ;  /* 0x0005d80c01007387 */ /* 0x0003e80000100800 */
[----:B------:R-:W-:Y:S04]  /*17250*/  STL [R1+0x5fc], R212 ;  /* 0x0005fcd401007387 */ /* 0x000fe80000100800 */
[----:B---3--:R-:W3:Y:S04]  /*17260*/  LDL.LU R10, [R1+0x464] ;  /* 0x00046400010a7983 */ /* 0x008ee80000300800 */
[----:B------:R1:W-:Y:S04]  /*17270*/  LDGSTS.E [R5+0x33200], desc[UR16][R8.64], P0 ;  /* 0x3320000008057fae */ /* 0x0003e80008121850 */
[----:B------:R1:W-:Y:S04]  /*17280*/  STL [R1+0x5f8], R215 ;  /* 0x0005f8d701007387 */ /* 0x0003e80000100800 */
[----:B-1----:R-:W3:Y:S01]  /*17290*/  LDL.LU R12, [R1+0x484] ;  /* 0x00048400010c7983 */ /* 0x002ee20000300800 */
[----:B------:R-:W-:Y:S01]  /*172a0*/  MOV R8, R212 ;  /* 0x000000d400087202 */ /* 0x000fe20000000f00 */
[----:B------:R-:W-:-:S02]  /*172b0*/  IMAD.MOV.U32 R9, RZ, RZ, R215 ;  /* 0x000000ffff097224 */ /* 0x000fc400078e00d7 */
[----:B------:R-:W3:Y:S04]  /*172c0*/  LDL.LU R215, [R1+0x460] ;  /* 0x0004600001d77983 */ /* 0x000ee80000300800 */
[----:B------:R1:W-:Y:S04]  /*172d0*/  LDGSTS.E [R5+0x33600], desc[UR16][R8.64], P0 ;  /* 0x3360000008057fae */ /* 0x0003e80008121850 */
[----:B------:R-:W3:Y:S01]  /*172e0*/  LDL.LU R212, [R1+0x480] ;  /* 0x0004800001d47983 */ /* 0x000ee20000300800 */
[-C--:B----4-:R-:W-:Y:S02]  /*172f0*/  IADD3 R213, P1, R213, R4.reuse, RZ ;  /* 0x00000004d5d57210 */ /* 0x090fe40007f3e0ff */
[----:B------:R-:W-:-:S02]  /*17300*/  IADD3 R6, P2, R6, R4, RZ ;  /* 0x0000000406067210 */ /* 0x000fc40007f5e0ff */
[----:B-1----:R-:W-:Y:S01]  /*17310*/  MOV R8, R213 ;  /* 0x000000d500087202 */ /* 0x002fe20000000f00 */
[--C-:B--2---:R-:W-:Y:S01]  /*17320*/  IMAD.X R214, R214, 0x1, R3.reuse, P1 ;  /* 0x00000001d6d67824 */ /* 0x104fe200008e0603 */
[----:B------:R-:W-:Y:S01]  /*17330*/  STL [R1+0x61c], R213 ;  /* 0x00061cd501007387 */ /* 0x000fe20000100800 */
[----:B------:R-:W-:Y:S02]  /*17340*/  IMAD.X R11, R11, 0x1, R3, P2 ;  /* 0x000000010b0b7824 */ /* 0x000fe400010e0603 */
[----:B------:R-:W-:Y:S01]  /*17350*/  IMAD.MOV.U32 R9, RZ, RZ, R214 ;  /* 0x000000ffff097224 */ /* 0x000fe200078e00d6 */
[----:B------:R1:W-:Y:S04]  /*17360*/  STL [R1+0x618], R214 ;  /* 0x000618d601007387 */ /* 0x0003e80000100800 */
        /* <DEDUP_REMOVED lines=11> */
[----:B------:R-:W-:Y:S02]  /*17420*/  IADD3 R12, P2, R12, R4, RZ ;  /* 0x000000040c0c7210 */ /* 0x000fe40007f5e0ff */
[----:B-1----:R-:W-:Y:S02]  /*17430*/  LOP3.LUT R9, R14, 0x60, RZ, 0x3c, !PT ;  /* 0x000000600e097812 */ /* 0x002fe400078e3cff */
[----:B------:R-:W-:Y:S01]  /*17440*/  IADD3.X R215, R215, R3, RZ, P1, !PT ;  /* 0x00000003d7d77210 */ /* 0x000fe20000ffe4ff */
[----:B------:R1:W-:Y:S02]  /*17450*/  STL [R1+0x464], R10 ;  /* 0x0004640a01007387 */ /* 0x0003e40000100800 */
[----:B------:R-:W-:Y:S02]  /*17460*/  VIADD R5, R9, UR4 ;  /* 0x0000000409057c36 */ /* 0x000fe40008000000 */
[----:B------:R-:W-:Y:S01]  /*17470*/  IMAD.MOV.U32 R8, RZ, RZ, R10 ;  /* 0x000000ffff087224 */ /* 0x000fe200078e000a */
[----:B------:R3:W-:Y:S01]  /*17480*/  STL [R1+0x460], R215 ;  /* 0x000460d701007387 */ /* 0x0007e20000100800 */
[----:B------:R-:W-:-:S03]  /*17490*/  IMAD.X R212, R212, 0x1, R3, P2 ;  /* 0x00000001d4d47824 */ /* 0x000fc600010e0603 */
[----:B------:R3:W-:Y:S01]  /*174a0*/  STL [R1+0x484], R12 ;  /* 0x0004840c01007387 */ /* 0x0007e20000100800 */
[----:B------:R-:W-:-:S03]  /*174b0*/  MOV R9, R215 ;  /* 0x000000d700097202 */ /* 0x000fc60000000f00 */
[----:B------:R3:W-:Y:S04]  /*174c0*/  STL [R1+0x480], R212 ;  /* 0x000480d401007387 */ /* 0x0007e80000100800 */
[----:B-1----:R-:W4:Y:S04]  /*174d0*/  LDL.LU R10, [R1+0x4e4] ;  /* 0x0004e400010a7983 */ /* 0x002f280000300800 */
[----:B------:R1:W-:Y:S04]  /*174e0*/  LDGSTS.E [R5+0x30300], desc[UR16][R8.64], P0 ;  /* 0x3030000008057fae */ /* 0x0003e80008121850 */
[----:B---3--:R-:W3:Y:S01]  /*174f0*/  LDL.LU R215, [R1+0x504] ;  /* 0x0005040001d77983 */ /* 0x008ee20000300800 */
[----:B-1----:R-:W-:-:S02]  /*17500*/  IMAD.MOV.U32 R8, RZ, RZ, R12 ;  /* 0x000000ffff087224 */ /* 0x002fc400078e000c */
[----:B------:R-:W-:Y:S01]  /*17510*/  IMAD.MOV.U32 R9, RZ, RZ, R212 ;  /* 0x000000ffff097224 */ /* 0x000fe200078e00d4 */
[----:B------:R-:W3:Y:S04]  /*17520*/  LDL.LU R12, [R1+0x4e0] ;  /* 0x0004e000010c7983 */ /* 0x000ee80000300800 */
[----:B------:R-:W3:Y:S04]  /*17530*/  LDL.LU R212, [R1+0x500] ;  /* 0x0005000001d47983 */ /* 0x000ee80000300800 */
[----:B------:R1:W-:Y:S01]  /*17540*/  LDGSTS.E [R5+0x30700], desc[UR16][R8.64], P0 ;  /* 0x3070000008057fae */ /* 0x0003e20008121850 */
[----:B--2---:R-:W-:-:S05]  /*17550*/  IADD3 R6, P1, R6, R4, RZ ;  /* 0x0000000406067210 */ /* 0x004fca0007f3e0ff */
[----:B------:R-:W-:Y:S01]  /*17560*/  IMAD.X R214, R214, 0x1, R3, P1 ;  /* 0x00000001d6d67824 */ /* 0x000fe200008e0603 */
[----:B----4-:R-:W-:Y:S01]  /*17570*/  IADD3 R11, P2, R11, R4, RZ ;  /* 0x000000040b0b7210 */ /* 0x010fe20007f5e0ff */
[----:B------:R2:W-:Y:S01]  /*17580*/  STL [R1+0x4a4], R6 ;  /* 0x0004a40601007387 */ /* 0x0005e20000100800 */
[----:B-1----:R-:W-:Y:S02]  /*17590*/  IMAD.MOV.U32 R8, RZ, RZ, R6 ;  /* 0x000000ffff087224 */ /* 0x002fe400078e0006 */
[----:B------:R-:W-:Y:S01]  /*175a0*/  IADD3.X R213, R213, R3, RZ, P2, !PT ;  /* 0x00000003d5d57210 */ /* 0x000fe200017fe4ff */
[----:B------:R1:W-:Y:S01]  /*175b0*/  STL [R1+0x4a0], R214 ;  /* 0x0004a0d601007387 */ /* 0x0003e20000100800 */
[----:B------:R-:W-:-:S03]  /*175c0*/  IMAD.MOV.U32 R9, RZ, RZ, R214 ;  /* 0x000000ffff097224 */ /* 0x000fc600078e00d6 */
[----:B------:R4:W-:Y:S04]  /*175d0*/  STL [R1+0x4c4], R11 ;  /* 0x0004c40b01007387 */ /* 0x0009e80000100800 */
[----:B--2---:R-:W2:Y:S04]  /*175e0*/  LDL.LU R6, [R1+0x524] ;  /* 0x0005240001067983 */ /* 0x004ea80000300800 */
[----:B------:R4:W-:Y:S04]  /*175f0*/  STL [R1+0x4c0], R213 ;  /* 0x0004c0d501007387 */ /* 0x0009e80000100800 */
[----:B------:R4:W-:Y:S04]  /*17600*/  LDGSTS.E [R5+0x30b00], desc[UR16][R8.64], P0 ;  /* 0x30b0000008057fae */ /* 0x0009e80008121850 */
[----:B-1----:R-:W2:Y:S01]  /*17610*/  LDL.LU R214, [R1+0x544] ;  /* 0x0005440001d67983 */ /* 0x002ea20000300800 */
[----:B----4-:R-:W-:-:S03]  /*17620*/  IMAD.MOV.U32 R8, RZ, RZ, R11 ;  /* 0x000000ffff087224 */ /* 0x010fc600078e000b */
[----:B------:R-:W4:Y:S01]  /*17630*/  LDL.LU R11, [R1+0x520] ;  /* 0x00052000010b7983 */ /* 0x000f220000300800 */
[----:B------:R-:W-:-:S03]  /*17640*/  MOV R9, R213 ;  /* 0x000000d500097202 */ /* 0x000fc60000000f00 */
[----:B------:R-:W4:Y:S01]  /*17650*/  LDL.LU R213, [R1+0x540] ;  /* 0x0005400001d57983 */ /* 0x000f220000300800 */
[----:B------:R-:W-:-:S03]  /*17660*/  IADD3 R10, P1, R10, R4, RZ ;  /* 0x000000040a0a7210 */ /* 0x000fc60007f3e0ff */
[----:B------:R1:W-:Y:S01]  /*17670*/  LDGSTS.E [R5+0x30f00], desc[UR16][R8.64], P0 ;  /* 0x30f0000008057fae */ /* 0x0003e20008121850 */
[----:B---3--:R-:W-:Y:S01]  /*17680*/  IADD3 R215, P2, R215, R4, RZ ;  /* 0x00000004d7d77210 */ /* 0x008fe20007f5e0ff */
[----:B------:R-:W-:Y:S02]  /*17690*/  IMAD.X R12, R12, 0x1, R3, P1 ;  /* 0x000000010c0c7824 */ /* 0x000fe400008e0603 */
[----:B-1----:R-:W-:-:S03]  /*176a0*/  IMAD.MOV.U32 R8, RZ, RZ, R10 ;  /* 0x000000ffff087224 */ /* 0x002fc600078e000a */
[----:B------:R-:W-:Y:S01]  /*176b0*/  MOV R9, R12 ;  /* 0x0000000c00097202 */ /* 0x000fe20000000f00 */
[----:B------:R-:W-:Y:S01]  /*176c0*/  IMAD.X R212, R212, 0x1, R3, P2 ;  /* 0x00000001d4d47824 */ /* 0x000fe200010e0603 */
[----:B------:R-:W-:Y:S04]  /*176d0*/  STL [R1+0x4e4], R10 ;  /* 0x0004e40a01007387 */ /* 0x000fe80000100800 */
[----:B------:R1:W-:Y:S04]  /*176e0*/  LDGSTS.E [R5+0x31300], desc[UR16][R8.64], P0 ;  /* 0x3130000008057fae */ /* 0x0003e80008121850 */
[----:B------:R3:W-:Y:S04]  /*176f0*/  STL [R1+0x4e0], R12 ;  /* 0x0004e00c01007387 */ /* 0x0007e80000100800 */
[----:B------:R-:W-:Y:S01]  /*17700*/  STL [R1+0x504], R215 ;  /* 0x000504d701007387 */ /* 0x000fe20000100800 */
[----:B-1----:R-:W-:-:S02]  /*17710*/  IMAD.MOV.U32 R8, RZ, RZ, R215 ;  /* 0x000000ffff087224 */ /* 0x002fc400078e00d7 */
[----:B------:R-:W-:Y:S01]  /*17720*/  IMAD.MOV.U32 R9, RZ, RZ, R212 ;  /* 0x000000ffff097224 */ /* 0x000fe200078e00d4 */
[----:B---3--:R-:W3:Y:S04]  /*17730*/  LDL.LU R12, [R1+0x564] ;  /* 0x00056400010c7983 */ /* 0x008ee80000300800 */
[----:B------:R1:W-:Y:S04]  /*17740*/  LDGSTS.E [R5+0x31700], desc[UR16][R8.64], P0 ;  /* 0x3170000008057fae */ /* 0x0003e80008121850 */
[----:B------:R1:W-:Y:S04]  /*17750*/  STL [R1+0x500], R212 ;  /* 0x000500d401007387 */ /* 0x0003e80000100800 */
[----:B------:R-:W3:Y:S04]  /*17760*/  LDL.LU R10, [R1+0x584] ;  /* 0x00058400010a7983 */ /* 0x000ee80000300800 */
[----:B-1----:R-:W5:Y:S04]  /*17770*/  LDL.LU R212, [R1+0x774] ;  /* 0x0007740001d47983 */ /* 0x002f680000300800 */
[----:B------:R-:W3:Y:S01]  /*17780*/  LDL.LU R215, [R1+0x580] ;  /* 0x0005800001d77983 */ /* 0x000ee20000300800 */
[----:B--2---:R-:W-:-:S05]  /*17790*/  IADD3 R6, P1, R6, R4, RZ ;  /* 0x0000000406067210 */ /* 0x004fca0007f3e0ff */
[----:B------:R-:W-:Y:S01]  /*177a0*/  IMAD.MOV.U32 R8, RZ, RZ, R6 ;  /* 0x000000ffff087224 */ /* 0x000fe200078e0006 */
[----:B------:R-:W-:Y:S01]  /*177b0*/  STL [R1+0x524], R6 ;  /* 0x0005240601007387 */ /* 0x000fe20000100800 */
[----:B------:R-:W-:Y:S01]  /*177c0*/  IADD3 R214, P2, R214, R4, RZ ;  /* 0x00000004d6d67210 */ /* 0x000fe20007f5e0ff */
[----:B----4-:R-:W-:-:S04]  /*177d0*/  IMAD.X R11, R11, 0x1, R3, P1 ;  /* 0x000000010b0b7824 */ /* 0x010fc800008e0603 */
[----:B------:R-:W-:Y:S01]  /*177e0*/  IMAD.MOV.U32 R9, RZ, RZ, R11 ;  /* 0x000000ffff097224 */ /* 0x000fe200078e000b */
[----:B------:R-:W-:Y:S01]  /*177f0*/  IADD3.X R213, R213, R3, RZ, P2, !PT ;  /* 0x00000003d5d57210 */ /* 0x000fe200017fe4ff */
[----:B------:R1:W-:Y:S04]  /*17800*/  STL [R1+0x520], R11 ;  /* 0x0005200b01007387 */ /* 0x0003e80000100800 */
[----:B------:R2:W-:Y:S04]  /*17810*/  LDGSTS.E [R5+0x31b00], desc[UR16][R8.64], P0 ;  /* 0x31b0000008057fae */ /* 0x0005e80008121850 */
[----:B------:R-:W-:Y:S04]  /*17820*/  STL [R1+0x544], R214 ;  /* 0x000544d601007387 */ /* 0x000fe80000100800 */
[----:B-1----:R-:W4:Y:S01]  /*17830*/  LDL.LU R11, [R1+0x5a4] ;  /* 0x0005a400010b7983 */ /* 0x002f220000300800 */
[----:B--2---:R-:W-:Y:S01]  /*17840*/  IMAD.MOV.U32 R8, RZ, RZ, R214 ;  /* 0x000000ffff087224 */ /* 0x004fe200078e00d6 */
[----:B------:R-:W-:-:S02]  /*17850*/  MOV R9, R213 ;  /* 0x000000d500097202 */ /* 0x000fc40000000f00 */
[----:B------:R1:W-:Y:S04]  /*17860*/  STL [R1+0x540], R213 ;  /* 0x000540d501007387 */ /* 0x0003e80000100800 */
[----:B------:R-:W2:Y:S04]  /*17870*/  LDL.LU R6, [R1+0x5c4] ;  /* 0x0005c40001067983 */ /* 0x000ea80000300800 */
[----:B------:R3:W-:Y:S04]  /*17880*/  LDGSTS.E [R5+0x31f00], desc[UR16][R8.64], P0 ;  /* 0x31f0000008057fae */ /* 0x0007e80008121850 */
[----:B-1----:R-:W5:Y:S04]  /*17890*/  LDL.LU R213, [R1+0x770] ;  /* 0x0007700001d57983 */ /* 0x002f680000300800 */
[----:B------:R-:W2:Y:S04]  /*178a0*/  LDL.LU R214, [R1+0x5c0] ;  /* 0x0005c00001d67983 */ /* 0x000ea80000300800 */
[----:B------:R-:W4:Y:S01]  /*178b0*/  LDL.LU R9, [R1+0x560] ;  /* 0x0005600001097983 */ /* 0x000f220000300800 */
[----:B---3--:R-:W-:-:S05]  /*178c0*/  IADD3 R12, P1, R12, R4, RZ ;  /* 0x000000040c0c7210 */ /* 0x008fca0007f3e0ff */
[----:B------:R-:W-:Y:S01]  /*178d0*/  IMAD.MOV.U32 R8, RZ, RZ, R12 ;  /* 0x000000ffff087224 */ /* 0x000fe200078e000c */
[----:B------:R-:W-:Y:S01]  /*178e0*/  IADD3 R10, P2, R10, R4, RZ ;  /* 0x000000040a0a7210 */ /* 0x000fe20007f5e0ff */
[----:B------:R1:W-:Y:S04]  /*178f0*/  STL [R1+0x564], R12 ;  /* 0x0005640c01007387 */ /* 0x0003e80000100800 */
[--C-:B------:R-:W-:Y:S02]  /*17900*/  IMAD.X R215, R215, 0x1, R3.reuse, P2 ;  /* 0x00000001d7d77824 */ /* 0x100fe400010e0603 */
[----:B----4-:R-:W-:-:S05]  /*17910*/  IMAD.X R9, R9, 0x1, R3, P1 ;  /* 0x0000000109097824 */ /* 0x010fca00008e0603 */
[----:B------:R3:W-:Y:S04]  /*17920*/  STL [R1+0x560], R9 ;  /* 0x0005600901007387 */ /* 0x0007e80000100800 */
[----:B------:R4:W-:Y:S04]  /*17930*/  LDGSTS.E [R5+0x32300], desc[UR16][R8.64], P0 ;  /* 0x3230000008057fae */ /* 0x0009e80008121850 */
[----:B------:R-:W-:Y:S04]  /*17940*/  STL [R1+0x584], R10 ;  /* 0x0005840a01007387 */ /* 0x000fe80000100800 */
[----:B-1----:R-:W2:Y:S01]  /*17950*/  LDL.LU R12, [R1+0x604] ;  /* 0x00060400010c7983 */ /* 0x002ea20000300800 */
[----:B----4-:R-:W-:Y:S01]  /*17960*/  MOV R8, R10 ;  /* 0x0000000a00087202 */ /* 0x010fe20000000f00 */
[----:B---3--:R-:W-:-:S02]  /*17970*/  IMAD.MOV.U32 R9, RZ, RZ, R215 ;  /* 0x000000ffff097224 */ /* 0x008fc400078e00d7 */
[----:B------:R1:W-:Y:S04]  /*17980*/  STL [R1+0x580], R215 ;  /* 0x000580d701007387 */ /* 0x0003e80000100800 */
[----:B------:R3:W-:Y:S04]  /*17990*/  LDGSTS.E [R5+0x32700], desc[UR16][R8.64], P0 ;  /* 0x3270000008057fae */ /* 0x0007e80008121850 */
[----:B-1----:R-:W4:Y:S04]  /*179a0*/  LDL.LU R215, [R1+0x600] ;  /* 0x0006000001d77983 */ /* 0x002f280000300800 */
[----:B------:R-:W4:Y:S04]  /*179b0*/  LDL.LU R10, [R1+0x644] ;  /* 0x00064400010a7983 */ /* 0x000f280000300800 */
[----:B------:R-:W4:Y:S01]  /*179c0*/  LDL.LU R9, [R1+0x5a0] ;  /* 0x0005a00001097983 */ /* 0x000f220000300800 */
[----:B------:R-:W-:-:S02]  /*179d0*/  IADD3 R11, P1, R11, R4, RZ ;  /* 0x000000040b0b7210 */ /* 0x000fc40007f3e0ff */
[----:B--2---:R-:W-:Y:S02]  /*179e0*/  IADD3 R6, P2, R6, R4, RZ ;  /* 0x0000000406067210 */ /* 0x004fe40007f5e0ff */
[----:B---3--:R-:W-:Y:S01]  /*179f0*/  MOV R8, R11 ;  /* 0x0000000b00087202 */ /* 0x008fe20000000f00 */
[----:B------:R1:W-:Y:S02]  /*17a00*/  STL [R1+0x5a4], R11 ;  /* 0x0005a40b01007387 */ /* 0x0003e40000100800 */
[--C-:B------:R-:W-:Y:S02]  /*17a10*/  IMAD.X R214, R214, 0x1, R3.reuse, P2 ;  /* 0x00000001d6d67824 */ /* 0x100fe400010e0603 */
[----:B----4-:R-:W-:-:S05]  /*17a20*/  IMAD.X R9, R9, 0x1, R3, P1 ;  /* 0x0000000109097824 */ /* 0x010fca00008e0603 */
[----:B------:R2:W-:Y:S04]  /*17a30*/  STL [R1+0x5a0], R9 ;  /* 0x0005a00901007387 */ /* 0x0005e80000100800 */
[----:B------:R3:W-:Y:S04]  /*17a40*/  LDGSTS.E [R5+0x32b00], desc[UR16][R8.64], P0 ;  /* 0x32b0000008057fae */ /* 0x0007e80008121850 */
[----:B------:R-:W-:Y:S04]  /*17a50*/  STL [R1+0x5c4], R6 ;  /* 0x0005c40601007387 */ /* 0x000fe80000100800 */
[----:B-1----:R-:W4:Y:S01]  /*17a60*/  LDL.LU R11, [R1+0x640] ;  /* 0x00064000010b7983 */ /* 0x002f220000300800 */
[----:B---3--:R-:W-:-:S02]  /*17a70*/  IMAD.MOV.U32 R8, RZ, RZ, R6 ;  /* 0x000000ffff087224 */ /* 0x008fc400078e0006 */
[----:B--2---:R-:W-:Y:S01]  /*17a80*/  IMAD.MOV.U32 R9, RZ, RZ, R214 ;  /* 0x000000ffff097224 */ /* 0x004fe200078e00d6 */
[----:B------:R1:W-:Y:S04]  /*17a90*/  STL [R1+0x5c0], R214 ;  /* 0x0005c0d601007387 */ /* 0x0003e80000100800 */
[----:B------:R2:W-:Y:S04]  /*17aa0*/  LDGSTS.E [R5+0x32f00], desc[UR16][R8.64], P0 ;  /* 0x32f0000008057fae */ /* 0x0005e80008121850 */
[----:B-1----:R-:W5:Y:S04]  /*17ab0*/  LDL.LU R214, [R1+0x76c] ;  /* 0x00076c0001d67983 */ /* 0x002f680000300800 */
[----:B------:R-:W3:Y:S04]  /*17ac0*/  LDL R6, [R1+0x648] ;  /* 0x0006480001067983 */ /* 0x000ee80000100800 */
[----:B------:R-:W4:Y:S04]  /*17ad0*/  LDL.LU R8, [R1+0x5e0] ;  /* 0x0005e00001087983 */ /* 0x000f280000300800 */
[----:B------:R-:W2:Y:S01]  /*17ae0*/  LDL.LU R9, [R1+0x5e4] ;  /* 0x0005e40001097983 */ /* 0x000ea20000300800 */
[----:B------:R-:W-:-:S04]  /*17af0*/  IADD3 R12, P2, R12, R4, RZ ;  /* 0x000000040c0c7210 */ /* 0x000fc80007f5e0ff */
[----:B------:R-:W-:Y:S02]  /*17b00*/  IADD3.X R215, R215, R3, RZ, P2, !PT ;  /* 0x00000003d7d77210 */ /* 0x000fe400017fe4ff */
[----:B--2---:R-:W-:-:S05]  /*17b10*/  IADD3 R9, P1, R9, R4, RZ ;  /* 0x0000000409097210 */ /* 0x004fca0007f3e0ff */
[----:B----4-:R-:W-:Y:S01]  /*17b20*/  IMAD.X R8, R8, 0x1, R3, P1 ;  /* 0x0000000108087824 */ /* 0x010fe200008e0603 */
[----:B------:R1:W-:Y:S04]  /*17b30*/  STL [R1+0x5e4], R9 ;  /* 0x0005e40901007387 */ /* 0x0003e80000100800 */
[----:B------:R2:W-:Y:S01]  /*17b40*/  STL [R1+0x5e0], R8 ;  /* 0x0005e00801007387 */ /* 0x0005e20000100800 */
[----:B-1----:R-:W-:-:S04]  /*17b50*/  LOP3.LUT R9, R9, R8, RZ, 0x3c, !PT ;  /* 0x0000000809097212 */ /* 0x002fc800078e3cff */
[----:B--2---:R-:W-:-:S04]  /*17b60*/  LOP3.LUT R8, R9, R8, RZ, 0x3c, !PT ;  /* 0x0000000809087212 */ /* 0x004fc800078e3cff */
[----:B------:R-:W-:Y:S01]  /*17b70*/  LOP3.LUT R9, R9, R8, RZ, 0x3c, !PT ;  /* 0x0000000809097212 */ /* 0x000fe200078e3cff */
[----:B------:R-:W-:Y:S04]  /*17b80*/  STL [R1+0x604], R12 ;  /* 0x0006040c01007387 */ /* 0x000fe80000100800 */
[----:B------:R1:W-:Y:S04]  /*17b90*/  LDGSTS.E [R5+0x33300], desc[UR16][R8.64], P0 ;  /* 0x3330000008057fae */ /* 0x0003e80008121850 */
[----:B------:R2:W-:Y:S01]  /*17ba0*/  STL [R1+0x600], R215 ;  /* 0x000600d701007387 */ /* 0x0005e20000100800 */
[----:B-1----:R-:W-:-:S02]  /*17bb0*/  IMAD.MOV.U32 R8, RZ, RZ, R12 ;  /* 0x000000ffff087224 */ /* 0x002fc400078e000c */
[----:B------:R-:W-:Y:S02]  /*17bc0*/  IMAD.MOV.U32 R9, RZ, RZ, R215 ;  /* 0x000000ffff097224 */ /* 0x000fe400078e00d7 */
[----:B--2---:R-:W5:Y:S04]  /*17bd0*/  LDL.LU R215, [R1+0x768] ;  /* 0x0007680001d77983 */ /* 0x004f680000300800 */
[----:B------:R-:W5:Y:S04]  /*17be0*/  LDL.LU R12, [R1+0x764] ;  /* 0x00076400010c7983 */ /* 0x000f680000300800 */
[----:B------:R1:W-:Y:S04]  /*17bf0*/  LDGSTS.E [R5+0x33700], desc[UR16][R8.64], P0 ;  /* 0x3370000008057fae */ /* 0x0003e80008121850 */
[----:B------:R-:W2:Y:S04]  /*17c00*/  LDL.LU R8, [R1+0x620] ;  /* 0x0006200001087983 */ /* 0x000ea80000300800 */
[----:B------:R-:W1:Y:S01]  /*17c10*/  LDL.LU R9, [R1+0x624] ;  /* 0x0006240001097983 */ /* 0x000e620000300800 */
[----:B------:R-:W-:-:S04]  /*17c20*/  IADD3 R10, P2, R10, R4, RZ ;  /* 0x000000040a0a7210 */ /* 0x000fc80007f5e0ff */
[----:B------:R-:W-:Y:S02]  /*17c30*/  IADD3.X R11, R11, R3, RZ, P2, !PT ;  /* 0x000000030b0b7210 */ /* 0x000fe400017fe4ff */
[----:B-1----:R-:W-:-:S05]  /*17c40*/  IADD3 R9, P1, R9, R4, RZ ;  /* 0x0000000409097210 */ /* 0x002fca0007f3e0ff */
[----:B--2---:R-:W-:Y:S01]  /*17c50*/  IMAD.X R8, R8, 0x1, R3, P1 ;  /* 0x0000000108087824 */ /* 0x004fe200008e0603 */
        /* <DEDUP_REMOVED lines=9> */
[----:B------:R-:W-:Y:S01]  /*17cf0*/  IMAD.MOV.U32 R8, RZ, RZ, R10 ;  /* 0x000000ffff087224 */ /* 0x000fe200078e000a */
[----:B--2---:R1:W5:Y:S04]  /*17d00*/  LDL.LU R11, [R1+0x760] ;  /* 0x00076000010b7983 */ /* 0x0043680000300800 */
[----:B------:R1:W5:Y:S01]  /*17d10*/  LDL.LU R10, [R1+0x75c] ;  /* 0x00075c00010a7983 */ /* 0x0003620000300800 */
[----:B------:R-:W-:-:S03]  /*17d20*/  VIADD R13, R13, 0x1 ;  /* 0x000000010d0d7836 */ /* 0x000fc60000000000 */
[----:B------:R1:W-:Y:S02]  /*17d30*/  LDGSTS.E [R5+0x33f00], desc[UR16][R8.64], P0 ;  /* 0x33f0000008057fae */ /* 0x0003e40008121850 */
[----:B---3--:R-:W-:Y:S02]  /*17d40*/  ISETP.NE.U32.AND P0, PT, R13, R6, PT ;  /* 0x000000060d00720c */ /* 0x008fe40003f05070 */
[----:B------:R-:W0:Y:S11]  /*17d50*/  LDGDEPBAR ;  /* 0x00000000000079af */ /* 0x000e360000000000 */
[----:B-1----:R-:W-:Y:S05]  /*17d60*/  @P0 BRA `(.L_x_1) ;  /* 0xffffff7000e80947 */ /* 0x002fea000383ffff */
.L_x_0:
[----:B------:R-:W2:Y:S01]  /*17d70*/  LDL.LU R8, [R1+0x654] ;  /* 0x0006540001087983 */ /* 0x000ea20000300800 */
[----:B------:R-:W-:-:S04]  /*17d80*/  DEPBAR.LE SB0, 0x0 ;  /* 0x000080000000791a */ /* 0x000fc80000000000 */
[----:B------:R-:W3:Y:S01]  /*17d90*/  LDL.LU R5, [R1+0x650] ;  /* 0x0006500001057983 */ /* 0x000ee20000300800 */
[----:B------:R-:W1:Y:S01]  /*17da0*/  S2R R6, SR_TID.X ;  /* 0x0000000000067919 */ /* 0x000e620000002100 */
[----:B------:R-:W-:Y:S01]  /*17db0*/  IMAD.MOV.U32 R7, RZ, RZ, R154 ;  /* 0x000000ffff077224 */ /* 0x000fe200078e009a */
[----:B------:R-:W4:Y:S01]  /*17dc0*/  S2R R252, SR_TID.X ;  /* 0x0000000000fc7919 */ /* 0x000f220000002100 */
[----:B------:R-:W-:Y:S01]  /*17dd0*/  IMAD.MOV.U32 R16, RZ, RZ, R88 ;  /* 0x000000ffff107224 */ /* 0x000fe200078e0058 */
[----:B------:R-:W-:Y:S01]  /*17de0*/  MOV R18, R24 ;  /* 0x0000001800127202 */ /* 0x000fe20000000f00 */
[----:B------:R-:W-:Y:S01]  /*17df0*/  IMAD.MOV.U32 R17, RZ, RZ, R90 ;  /* 0x000000ffff117224 */ /* 0x000fe200078e005a */
[----:B-----5:R-:W-:Y:S01]  /*17e00*/  IADD3 R3, R10, 0x1, RZ ;  /* 0x000000010a037810 */ /* 0x020fe20007ffe0ff */
[----:B------:R-:W-:Y:S01]  /*17e10*/  IMAD.MOV.U32 R19, RZ, RZ, R26 ;  /* 0x000000ffff137224 */ /* 0x000fe200078e001a */
[----:B------:R-:W-:Y:S01]  /*17e20*/  ULDC UR4, c[0x0][0x22c] ;  /* 0x00008b0000047ab9 */ /* 0x000fe20000000800 */
[----:B------:R-:W-:Y:S01]  /*17e30*/  IMAD.MOV.U32 R218, RZ, RZ, R193 ;  /* 0x000000ffffda7224 */ /* 0x000fe200078e00c1 */
[----:B------:R-:W-:Y:S01]  /*17e40*/  ULDC.64 UR28, c[0x0][0x228] ;  /* 0x00008a00001c7ab9 */ /* 0x000fe20000000a00 */
[----:B------:R-:W-:Y:S01]  /*17e50*/  IMAD.MOV.U32 R219, RZ, RZ, R195 ;  /* 0x000000ffffdb7224 */ /* 0x000fe200078e00c3 */
[----:B------:R-:W-:Y:S01]  /*17e60*/  ULDC UR5, c[0x0][0x22c] ;  /* 0x00008b0000057ab9 */ /* 0x000fe20000000800 */
[----:B------:R-:W-:-:S02]  /*17e70*/  IMAD.MOV.U32 R222, RZ, RZ, R197 ;  /* 0x000000ffffde7224 */ /* 0x000fc400078e00c5 */
[----:B------:R-:W-:Y:S02]  /*17e80*/  IMAD.MOV.U32 R223, RZ, RZ, R199 ;  /* 0x000000ffffdf7224 */ /* 0x000fe400078e00c7 */
[----:B------:R-:W-:Y:S02]  /*17e90*/  IMAD.MOV.U32 R226, RZ, RZ, R201 ;  /* 0x000000ffffe27224 */ /* 0x000fe400078e00c9 */
[----:B------:R-:W-:Y:S02]  /*17ea0*/  IMAD.MOV.U32 R227, RZ, RZ, R203 ;  /* 0x000000ffffe37224 */ /* 0x000fe400078e00cb */
[----:B------:R-:W-:Y:S02]  /*17eb0*/  IMAD.MOV.U32 R230, RZ, RZ, R205 ;  /* 0x000000ffffe67224 */ /* 0x000fe400078e00cd */
[----:B------:R-:W-:Y:S02]  /*17ec0*/  IMAD.MOV.U32 R231, RZ, RZ, R207 ;  /* 0x000000ffffe77224 */ /* 0x000fe400078e00cf */
[----:B------:R-:W-:-:S02]  /*17ed0*/  IMAD.MOV.U32 R234, RZ, RZ, R209 ;  /* 0x000000ffffea7224 */ /* 0x000fc400078e00d1 */
[----:B------:R-:W-:Y:S01]  /*17ee0*/  IMAD.MOV.U32 R235, RZ, RZ, R211 ;  /* 0x000000ffffeb7224 */ /* 0x000fe200078e00d3 */
[----:B------:R-:W-:Y:S01]  /*17ef0*/  MOV R244, R145 ;  /* 0x0000009100f47202 */ /* 0x000fe20000000f00 */
[----:B------:R-:W-:Y:S01]  /*17f00*/  IMAD.MOV.U32 R245, RZ, RZ, R147 ;  /* 0x000000fffff57224 */ /* 0x000fe200078e0093 */
[C---:B-1----:R-:W-:Y:S01]  /*17f10*/  SHF.L.U32 R2, R6.reuse, 0x4, RZ ;  /* 0x0000000406027819 */ /* 0x042fe200000006ff */
[----:B------:R-:W-:Y:S02]  /*17f20*/  IMAD.SHL.U32 R0, R6, 0x40, RZ ;  /* 0x0000004006007824 */ /* 0x000fe400078e00ff */
[----:B------:R-:W-:Y:S01]  /*17f30*/  IMAD.MOV.U32 R246, RZ, RZ, R81 ;  /* 0x000000fffff67224 */ /* 0x000fe200078e0051 */
[----:B------:R-:W-:Y:S01]  /*17f40*/  LOP3.LUT R2, R2, 0xf0, RZ, 0xc0, !PT ;  /* 0x000000f002027812 */ /* 0x000fe200078ec0ff */
[----:B------:R-:W-:Y:S01]  /*17f50*/  IMAD.SHL.U32 R4, R6, 0x8, RZ ;  /* 0x0000000806047824 */ /* 0x000fe200078e00ff */
[----:B------:R-:W-:Y:S01]  /*17f60*/  LOP3.LUT R0, R0, 0x400, RZ, 0xc0, !PT ;  /* 0x0000040000007812 */ /* 0x000fe200078ec0ff */
[----:B------:R-:W-:Y:S01]  /*17f70*/  IMAD.MOV.U32 R247, RZ, RZ, R83 ;  /* 0x000000fffff77224 */ /* 0x000fe200078e0053 */
[----:B------:R-:W-:Y:S01]  /*17f80*/  MOV R238, R212 ;  /* 0x000000d400ee7202 */ /* 0x000fe20000000f00 */
[----:B------:R-:W-:Y:S01]  /*17f90*/  IMAD.MOV.U32 R239, RZ, RZ, R214 ;  /* 0x000000ffffef7224 */ /* 0x000fe200078e00d6 */
[----:B------:R-:W-:Y:S01]  /*17fa0*/  IADD3 R0, R0, UR12, R2 ;  /* 0x0000000c00007c10 */ /* 0x000fe2000fffe002 */
[----:B------:R-:W1:Y:S01]  /*17fb0*/  LDC R9, c[0x0][0x244] ;  /* 0x00009100ff097b82 */ /* 0x000e620000000800 */
[----:B------:R-:W-:Y:S01]  /*17fc0*/  LOP3.LUT R4, R4, 0x300, RZ, 0xc0, !PT ;  /* 0x0000030004047812 */ /* 0x000fe200078ec0ff */
[----:B------:R-:W-:Y:S01]  /*17fd0*/  ULDC.64 UR30, c[0x0][0x228] ;  /* 0x00008a00001e7ab9 */ /* 0x000fe20000000a00 */
[----:B------:R-:W-:Y:S01]  /*17fe0*/  ULDC UR26, c[0x0][0x248] ;  /* 0x00009200001a7ab9 */ /* 0x000fe20000000800 */
[----:B------:R-:W-:Y:S01]  /*17ff0*/  ULDC.64 UR6, c[0x0][0x228] ;  /* 0x00008a0000067ab9 */ /* 0x000fe20000000a00 */
[----:B------:R-:W-:Y:S01]  /*18000*/  ULDC.64 UR14, c[0x0][0x228] ;  /* 0x00008a00000e7ab9 */ /* 0x000fe20000000a00 */
[----:B------:R-:W-:-:S02]  /*18010*/  IMAD.IADD R0, R4, 0x1, R0 ;  /* 0x0000000104007824 */ /* 0x000fc400078e0200 */
[----:B------:R-:W-:Y:S06]  /*18020*/  BAR.SYNC.DEFER_BLOCKING 0x0 ;  /* 0x0000000000007b1d */ /* 0x000fec0000010000 */
[----:B------:R-:W-:Y:S01]  /*18030*/  ULDC.64 UR10, c[0x0][0x228] ;  /* 0x00008a00000a7ab9 */ /* 0x000fe20000000a00 */
[----:B------:R-:W-:Y:S01]  /*18040*/  ULDC.64 UR8, c[0x0][0x228] ;  /* 0x00008a0000087ab9 */ /* 0x000fe20000000a00 */
[----:B------:R-:W2:Y:S01]  /*18050*/  LDL.LU R4, [R1] ;  /* 0x0000000001047983 */ /* 0x000ea20000300800 */
[----:B------:R-:W-:Y:S01]  /*18060*/  ULDC.64 UR18, c[0x0][0x228] ;  /* 0x00008a0000127ab9 */ /* 0x000fe20000000a00 */
[----:B------:R-:W-:Y:S01]  /*18070*/  ULDC.64 UR24, c[0x0][0x228] ;  /* 0x00008a0000187ab9 */ /* 0x000fe20000000a00 */
[----:B------:R-:W-:Y:S01]  /*18080*/  ULDC.64 UR22, c[0x0][0x228] ;  /* 0x00008a0000167ab9 */ /* 0x000fe20000000a00 */
[----:B------:R-:W-:Y:S01]  /*18090*/  ULDC.64 UR20, c[0x0][0x228] ;  /* 0x00008a0000147ab9 */ /* 0x000fe20000000a00 */
[----:B---3--:R-:W-:-:S02]  /*180a0*/  ISETP.GE.AND P6, PT, R11, R5, PT ;  /* 0x000000050b00720c */ /* 0x008fc40003fc6270 */
[----:B------:R-:W2:Y:S01]  /*180b0*/  LDL.LU R5, [R1+0x8] ;  /* 0x0000080001057983 */ /* 0x000ea20000300800 */
[----:B------:R-:W-:Y:S02]  /*180c0*/  MOV R6, R152 ;  /* 0x0000009800067202 */ /* 0x000fe40000000f00 */
[----:B----4-:R-:W-:-:S04]  /*180d0*/  LOP3.LUT R252, R252, 0x7f, RZ, 0xc0, !PT ;  /* 0x0000007ffcfc7812 */ /* 0x010fc800078ec0ff */
[----:B------:R-:W-:Y:S01]  /*180e0*/  LEA R252, R252, UR12, 0x4 ;  /* 0x0000000cfcfc7c11 */ /* 0x000fe2000f8e20ff */
[----:B------:R-:W-:Y:S02]  /*180f0*/  IMAD.MOV.U32 R154, RZ, RZ, R173 ;  /* 0x000000ffff9a7224 */ /* 0x000fe400078e00ad */
[C---:B------:R-:W-:Y:S01]  /*18100*/  VIADD R2, R10.reuse, 0x7f ;  /* 0x0000007f0a027836 */ /* 0x040fe20000000000 */
[----:B------:R-:W-:Y:S01]  /*18110*/  ISETP.GE.AND P3, PT, R3, UR4, PT ;  /* 0x0000000403007c0c */ /* 0x000fe2000bf66270 */
[----:B--2---:R2:W-:Y:S01]  /*18120*/  STSM.16.M88.4 [R0], R4 ;  /* 0x0000000400007844 */ /* 0x0045e20000000200 */
[----:B------:R-:W-:Y:S02]  /*18130*/  VIADD R3, R10, 0x3 ;  /* 0x000000030a037836 */ /* 0x000fe40000000000 */
[----:B------:R-:W-:Y:S01]  /*18140*/  ISETP.GE.AND P0, PT, R2, UR29, PT ;  /* 0x0000001d02007c0c */ /* 0x000fe2000bf06270 */
[----:B------:R-:W-:Y:S01]  /*18150*/  ULDC UR4, c[0x0][0x22c] ;  /* 0x00008b0000047ab9 */ /* 0x000fe20000000800 */
[----:B------:R-:W-:Y:S01]  /*18160*/  BAR.SYNC.DEFER_BLOCKING 0x0 ;  /* 0x0000000000007b1d */ /* 0x000fe20000010000 */
[----:B------:R-:W-:-:S02]  /*18170*/  ISETP.LT.AND P6, PT, R10, UR31, !P6 ;  /* 0x0000001f0a007c0c */ /* 0x000fc4000f7c1270 */
[----:B------:R-:W-:-:S03]  /*18180*/  ISETP.GE.AND P5, PT, R10, R8, PT ;  /* 0x000000080a00720c */ /* 0x000fc60003fa6270 */
[----:B------:R-:W-:Y:S01]  /*18190*/  ULDC.64 UR12, c[0x0][0x228] ;  /* 0x00008a00000c7ab9 */ /* 0x000fe20000000a00 */
[----:B--2---:R-:W2:Y:S04]  /*181a0*/  LDL.LU R4, [R1+0x4] ;  /* 0x0000040001047983 */ /* 0x004ea80000300800 */
[----:B------:R-:W2:Y:S04]  /*181b0*/  LDL.LU R5, [R1+0xc] ;  /* 0x00000c0001057983 */ /* 0x000ea80000300800 */
[----:B------:R-:W3:Y:S01]  /*181c0*/  LDS.128 R20, [R252] ;  /* 0x00000000fc147984 */ /* 0x000ee20000000c00 */
[----:B------:R-:W-:Y:S06]  /*181d0*/  BAR.SYNC.DEFER_BLOCKING 0x0 ;  /* 0x0000000000007b1d */ /* 0x000fec0000010000 */
[----:B------:R-:W-:Y:S02]  /*181e0*/  STSM.16.M88.4 [R0], R16 ;  /* 0x0000001000007844 */ /* 0x000fe40000000200 */
[----:B------:R-:W-:Y:S06]  /*181f0*/  BAR.SYNC.DEFER_BLOCKING 0x0 ;  /* 0x0000000000007b1d */ /* 0x000fec0000010000 */
[----:B------:R-:W4:Y:S01]  /*18200*/  LDS.128 R16, [R252] ;  /* 0x00000000fc107984 */ /* 0x000f220000000c00 */
[----:B------:R-:W-:-:S02]  /*18210*/  IMAD.MOV.U32 R6, RZ, RZ, R153 ;  /* 0x000000ffff067224 */ /* 0x000fc400078e0099 */
[----:B------:R-:W-:Y:S01]  /*18220*/  IMAD.MOV.U32 R7, RZ, RZ, R155 ;  /* 0x000000ffff077224 */ /* 0x000fe200078e009b */
[----:B------:R-:W-:Y:S06]  /*18230*/  BAR.SYNC.DEFER_BLOCKING 0x0 ;  /* 0x0000000000007b1d */ /* 0x000fec0000010000 */
[----:B---3--:R-:W-:Y:S04]  /*18240*/  STL.64 [R1+0x130], R20 ;  /* 0x0001301401007387 */ /* 0x008fe80000100a00 */
[----:B------:R-:W-:Y:S04]  /*18250*/  STL.64 [R1+0x138], R22 ;  /* 0x0001381601007387 */ /* 0x000fe80000100a00 */
[----:B----4-:R-:W-:Y:S04]  /*18260*/  STL.64 [R1+0x120], R16 ;  /* 0x0001201001007387 */ /* 0x010fe80000100a00 */
[----:B------:R-:W-:Y:S04]  /*18270*/  STL.64 [R1+0x128], R18 ;  /* 0x0001281201007387 */ /* 0x000fe80000100a00 */
[----:B--2---:R2:W-:Y:S01]  /*18280*/  STSM.16.M88.4 [R0], R4 ;  /* 0x0000000400007844 */ /* 0x0045e20000000200 */
[----:B------:R-:W-:Y:S06]  /*18290*/  BAR.SYNC.DEFER_BLOCKING 0x0 ;  /* 0x0000000000007b1d */ /* 0x000fec0000010000 */
[----:B--2---:R-:W2:Y:S04]  /*182a0*/  LDL.LU R4, [R1+0x10] ;  /* 0x0000100001047983 */ /* 0x004ea80000300800 */
[----:B------:R-:W2:Y:S04]  /*182b0*/  LDL.LU R5, [R1+0x18] ;  /* 0x0000180001057983 */ /* 0x000ea80000300800 */
[----:B------:R-:W3:Y:S01]  /*182c0*/  LDS.128 R20, [R252] ;  /* 0x00000000fc147984 */ /* 0x000ee20000000c00 */
[----:B------:R-:W-:Y:S01]  /*182d0*/  MOV R16, R89 ;  /* 0x0000005900107202 */ /* 0x000fe20000000f00 */
[----:B------:R-:W-:Y:S01]  /*182e0*/  IMAD.MOV.U32 R17, RZ, RZ, R91 ;  /* 0x000000ffff117224 */ /* 0x000fe200078e005b */
[----:B------:R-:W-:Y:S01]  /*182f0*/  BAR.SYNC.DEFER_BLOCKING 0x0 ;  /* 0x0000000000007b1d */ /* 0x000fe20000010000 */
[----:B------:R-:W-:-:S02]  /*18300*/  IMAD.MOV.U32 R18, RZ, RZ, R25 ;  /* 0x000000ffff127224 */ /* 0x000fc400078e0019 */
[----:B------:R-:W-:-:S05]  /*18310*/  IMAD.MOV.U32 R19, RZ, RZ, R27 ;  /* 0x000000ffff137224 */ /* 0x000fca00078e001b */
[----:B------:R-:W-:Y:S01]  /*18320*/  STSM.16.M88.4 [R0], R16 ;  /* 0x0000001000007844 */ /* 0x000fe20000000200 */
[----:B------:R-:W-:Y:S01]  /*18330*/  BAR.SYNC.DEFER_BLOCKING 0x0 ;  /* 0x0000000000007b1d */ /* 0x000fe20000010000 */
[----:B------:R-:W-:Y:S01]  /*18340*/  MOV R6, R156 ;  /* 0x0000009c00067202 */ /* 0x000fe20000000f00 */
[----:B------:R-:W-:-:S04]  /*18350*/  IMAD.MOV.U32 R7, RZ, RZ, R158 ;  /* 0x000000ffff077224 */ /* 0x000fc800078e009e */
[----:B------:R-:W4:Y:S02]  /*18360*/  LDS.128 R16, [R252] ;  /* 0x00000000fc107984 */ /* 0x000f240000000c00 */
[----:B------:R-:W-:Y:S06]  /*18370*/  BAR.SYNC.DEFER_BLOCKING 0x0 ;  /* 0x0000000000007b1d */ /* 0x000fec0000010000 */
[----:B---3--:R-:W-:Y:S04]  /*18380*/  STL.64 [R1+0x110], R20 ;  /* 0x0001101401007387 */ /* 0x008fe80000100a00 */
[----:B------:R-:W-:Y:S04]  /*18390*/  STL.64 [R1+0x118], R22 ;  /* 0x0001181601007387 */ /* 0x000fe80000100a00 */
[----:B----4-:R3:W-:Y:S04]  /*183a0*/  STL.64 [R1+0x100], R16 ;  /* 0x0001001001007387 */ /* 0x0107e80000100a00 */
[----:B------:R4:W-:Y:S01]  /*183b0*/  STL.64 [R1+0x108], R18 ;  /* 0x0001081201007387 */ /* 0x0009e20000100a00 */
[----:B---3--:R-:W-:-:S02]  /*183c0*/  IMAD.MOV.U32 R16, RZ, RZ, R92 ;  /* 0x000000ffff107224 */ /* 0x008fc400078e005c */
[----:B------:R-:W-:Y:S01]  /*183d0*/  IMAD.MOV.U32 R17, RZ, RZ, R94 ;  /* 0x000000ffff117224 */ /* 0x000fe200078e005e */
[----:B----4-:R-:W-:Y:S01]  /*183e0*/  MOV R18, R28 ;  /* 0x0000001c00127202 */ /* 0x010fe20000000f00 */
[----:B------:R-:W-:Y:S01]  /*183f0*/  IMAD.MOV.U32 R19, RZ, RZ, R30 ;  /* 0x000000ffff137224 */ /* 0x000fe200078e001e */
[----:B--2---:R2:W-:Y:S01]  /*18400*/  STSM.16.M88.4 [R0], R4 ;  /* 0x0000000400007844 */ /* 0x0045e20000000200 */
[----:B------:R-:W-:Y:S06]  /*18410*/  BAR.SYNC.DEFER_BLOCKING 0x0 ;  /* 0x0000000000007b1d */ /* 0x000fec0000010000 */
[----:B--2---:R-:W2:Y:S04]  /*18420*/  LDL.LU R4, [R1+0x14] ;  /* 0x0000140001047983 */ /* 0x004ea80000300800 */
[----:B------:R-:W2:Y:S04]  /*18430*/  LDL.LU R5, [R1+0x1c] ;  /* 0x00001c0001057983 */ /* 0x000ea80000300800 */
[----:B------:R-:W3:Y:S01]  /*18440*/  LDS.128 R20, [R252] ;  /* 0x00000000fc147984 */ /* 0x000ee20000000c00 */
[----:B------:R-:W-:Y:S06]  /*18450*/  BAR.SYNC.DEFER_BLOCKING 0x0 ;  /* 0x0000000000007b1d */ /* 0x000fec0000010000 */
[----:B------:R-:W-:Y:S02]  /*18460*/  STSM.16.M88.4 [R0], R16 ;  /* 0x0000001000007844 */ /* 0x000fe40000000200 */
[----:B------:R-:W-:Y:S06]  /*18470*/  BAR.SYNC.DEFER_BLOCKING 0x0 ;  /* 0x0000000000007b1d */ /* 0x000fec0000010000 */
[----:B------:R-:W4:Y:S04]  /*18480*/  LDS.128 R16, [R252] ;  /* 0x00000000fc107984 */ /* 0x000f280000000c00 */
[----:B---3--:R-:W-:Y:S04]  /*18490*/  STL.64 [R1+0x10], R20 ;  /* 0x0000101401007387 */ /* 0x008fe80000100a00 */
[----:B------:R-:W-:Y:S01]  /*184a0*/  STL.64 [R1+0x18], R22 ;  /* 0x0000181601007387 */ /* 0x000fe20000100a00 */
[----:B------:R-:W-:Y:S06]  /*184b0*/  BAR.SYNC.DEFER_BLOCKING 0x0 ;  /* 0x0000000000007b1d */ /* 0x000fec0000010000 */
[----:B----4-:R3:W-:Y:S04]  /*184c0*/  STL.64 [R1], R16 ;  /* 0x0000001001007387 */ /* 0x0107e80000100a00 */
[----:B------:R4:W-:Y:S04]  /*184d0*/  STL.64 [R1+0x8], R18 ;  /* 0x0000081201007387 */ /* 0x0009e80000100a00 */
[----:B---3--:R-:W3:Y:S04]  /*184e0*/  LDL.LU R16, [R1+0x20] ;  /* 0x0000200001107983 */ /* 0x008ee80000300800 */
[----:B------:R-:W3:Y:S01]  /*184f0*/  LDL.LU R17, [R1+0x28] ;  /* 0x0000280001117983 */ /* 0x000ee20000300800 */
[----:B------:R-:W-:-:S02]  /*18500*/  IMAD.MOV.U32 R6, RZ, RZ, R157 ;  /* 0x000000ffff067224 */ /* 0x000fc400078e009d */
[----:B------:R-:W-:Y:S01]  /*18510*/  IMAD.MOV.U32 R7, RZ, RZ, R159 ;  /* 0x000000ffff077224 */ /* 0x000fe200078e009f */
[----:B----4-:R-:W-:Y:S01]  /*18520*/  MOV R18, R160 ;  /* 0x000000a000127202 */ /* 0x010fe20000000f00 */
[----:B------:R-:W-:-:S03]  /*18530*/  IMAD.MOV.U32 R19, RZ, RZ, R162 ;  /* 0x000000ffff137224 */ /* 0x000fc600078e00a2 */
[----:B--2---:R2:W-:Y:S01]  /*18540*/  STSM.16.M88.4 [R0], R4 ;  /* 0x0000000400007844 */ /* 0x0045e20000000200 */
[----:B------:R-:W-:Y:S06]  /*18550*/  BAR.SYNC.DEFER_BLOCKING 0x0 ;  /* 0x0000000000007b1d */ /* 0x000fec0000010000 */
[----:B------:R-:W4:Y:S01]  /*18560*/  LDS.128 R248, [R252] ;  /* 0x00000000fcf87984 */ /* 0x000f220000000c00 */
[----:B--2---:R-:W-:Y:S01]  /*18570*/  MOV R4, R93 ;  /* 0x0000005d00047202 */ /* 0x004fe20000000f00 */
[----:B------:R-:W-:Y:S02]  /*18580*/  IMAD.MOV.U32 R5, RZ, RZ, R95 ;  /* 0x000000ffff057224 */ /* 0x000fe400078e005f */
[----:B------:R-:W-:-:S02]  /*18590*/  IMAD.MOV.U32 R6, RZ, RZ, R29 ;  /* 0x000000ffff067224 */ /* 0x000fc400078e001d */
[----:B------:R-:W-:Y:S01]  /*185a0*/  IMAD.MOV.U32 R7, RZ, RZ, R31 ;  /* 0x000000ffff077224 */ /* 0x000fe200078e001f */
[----:B------:R-:W-:Y:S06]  /*185b0*/  BAR.SYNC.DEFER_BLOCKING 0x0 ;  /* 0x0000000000007b1d */ /* 0x000fec0000010000 */
[----:B------:R-:W-:Y:S02]  /*185c0*/  STSM.16.M88.4 [R0], R4 ;  /* 0x0000000400007844 */ /* 0x000fe40000000200 */
[----:B------:R-:W-:Y:S06]  /*185d0*/  BAR.SYNC.DEFER_BLOCKING 0x0 ;  /* 0x0000000000007b1d */ /* 0x000fec0000010000 */
[----:B------:R-:W2:Y:S02]  /*185e0*/  LDS.128 R240, [R252] ;  /* 0x00000000fcf07984 */ /* 0x000ea40000000c00 */
[----:B------:R-:W-:Y:S06]  /*185f0*/  BAR.SYNC.DEFER_BLOCKING 0x0 ;  /* 0x0000000000007b1d */ /* 0x000fec0000010000 */
[----:B----4-:R-:W-:Y:S04]  /*18600*/  STL [R1+0x75c], R251 ;  /* 0x00075cfb01007387 */ /* 0x010fe80000100800 */
[----:B---3--:R3:W-:Y:S01]  /*18610*/  STSM.16.M88.4 [R0], R16 ;  /* 0x0000001000007844 */ /* 0x0087e20000000200 */
[----:B------:R-:W-:Y:S06]  /*18620*/  BAR.SYNC.DEFER_BLOCKING 0x0 ;  /* 0x0000000000007b1d */ /* 0x000fec0000010000 */
[----:B---3--:R-:W3:Y:S04]  /*18630*/  LDL.LU R16, [R1+0x24] ;  /* 0x0000240001107983 */ /* 0x008ee80000300800 */
[----:B------:R-:W3:Y:S04]  /*18640*/  LDL.LU R17, [R1+0x2c] ;  /* 0x00002c0001117983 */ /* 0x000ee80000300800 */
[----:B------:R-:W4:Y:S04]  /*18650*/  LDL.LU R28, [R1+0x30] ;  /* 0x00003000011c7983 */ /* 0x000f280000300800 */
[----:B------:R-:W4:Y:S04]  /*18660*/  LDL.LU R29, [R1+0x38] ;  /* 0x00003800011d7983 */ /* 0x000f280000300800 */
[----:B------:R-:W2:Y:S01]  /*18670*/  LDS.128 R20, [R252] ;  /* 0x00000000fc147984 */ /* 0x000ea20000000c00 */
[----:B------:R-:W-:Y:S01]  /*18680*/  IMAD.MOV.U32 R4, RZ, RZ, R96 ;  /* 0x000000ffff047224 */ /* 0x000fe200078e0060 */
[----:B------:R-:W-:Y:S01]  /*18690*/  MOV R6, R32 ;  /* 0x0000002000067202 */ /* 0x000fe20000000f00 */
[----:B------:R-:W-:Y:S01]  /*186a0*/  IMAD.MOV.U32 R5, RZ, RZ, R98 ;  /* 0x000000ffff057224 */ /* 0x000fe200078e0062 */
[----:B------:R-:W2:Y:S01]  /*186b0*/  LDL.LU R32, [R1+0x34] ;  /* 0x0000340001207983 */ /* 0x000ea20000300800 */
[----:B------:R-:W-:Y:S01]  /*186c0*/  IMAD.MOV.U32 R7, RZ, RZ, R34 ;  /* 0x000000ffff077224 */ /* 0x000fe200078e0022 */
[----:B------:R-:W-:Y:S06]  /*186d0*/  BAR.SYNC.DEFER_BLOCKING 0x0 ;  /* 0x0000000000007b1d */ /* 0x000fec0000010000 */
[----:B------:R-:W-:Y:S02]  /*186e0*/  STSM.16.M88.4 [R0], R4 ;  /* 0x0000000400007844 */ /* 0x000fe40000000200 */
[----:B------:R-:W-:Y:S01]  /*186f0*/  BAR.SYNC.DEFER_BLOCKING 0x0 ;  /* 0x0000000000007b1d */ /* 0x000fe20000010000 */
[----:B------:R-:W-:-:S02]  /*18700*/  IMAD.MOV.U32 R18, RZ, RZ, R161 ;  /* 0x000000ffff127224 */ /* 0x000fc400078e00a1 */
[----:B------:R-:W-:-:S03]  /*18710*/  IMAD.MOV.U32 R19, RZ, RZ, R163 ;  /* 0x000000ffff137224 */ /* 0x000fc600078e00a3 */
[----:B------:R-:W1:Y:S02]  /*18720*/  LDS.128 R4, [R252] ;  /* 0x00000000fc047984 */ /* 0x000e640000000c00 */
[----:B------:R-:W-:Y:S01]  /*18730*/  BAR.SYNC.DEFER_BLOCKING 0x0 ;  /* 0x0000000000007b1d */ /* 0x000fe20000010000 */
[----:B------:R-:W-:Y:S01]  /*18740*/  MOV R30, R164 ;  /* 0x000000a4001e7202 */ /* 0x000fe20000000f00 */
[----:B------:R-:W-:-:S04]  /*18750*/  IMAD.MOV.U32 R31, RZ, RZ, R166 ;  /* 0x000000ffff1f7224 */ /* 0x000fc800078e00a6 */
[----:B---3--:R3:W-:Y:S02]  /*18760*/  STSM.16.M88.4 [R0], R16 ;  /* 0x0000001000007844 */ /* 0x0087e40000000200 */
[----:B------:R-:W-:Y:S01]  /*18770*/  BAR.SYNC.DEFER_BLOCKING 0x0 ;  /* 0x0000000000007b1d */ /* 0x000fe20000010000 */
[----:B---3--:R-:W-:-:S05]  /*18780*/  IMAD.MOV.U32 R18, RZ, RZ, R33 ;  /* 0x000000ffff127224 */ /* 0x008fca00078e0021 */
[----:B------:R-:W2:Y:S04]  /*18790*/  LDL.LU R33, [R1+0x3c] ;  /* 0x00003c0001217983 */ /* 0x000ea80000300800 */
[----:B------:R-:W3:Y:S04]  /*187a0*/  LDL.LU R92, [R1+0x40] ;  /* 0x00004000015c7983 */ /* 0x000ee80000300800 */
[----:B------:R-:W3:Y:S04]  /*187b0*/  LDL.LU R93, [R1+0x48] ;  /* 0x00004800015d7983 */ /* 0x000ee80000300800 */
[----:B------:R-:W1:Y:S01]  /*187c0*/  LDS.128 R24, [R252] ;  /* 0x00000000fc187984 */ /* 0x000e620000000c00 */
[----:B------:R-:W-:Y:S01]  /*187d0*/  MOV R16, R97 ;  /* 0x0000006100107202 */ /* 0x000fe20000000f00 */
[----:B------:R-:W-:-:S02]  /*187e0*/  IMAD.MOV.U32 R17, RZ, RZ, R99 ;  /* 0x000000ffff117224 */ /* 0x000fc400078e0063 */
[----:B------:R-:W-:Y:S01]  /*187f0*/  IMAD.MOV.U32 R19, RZ, RZ, R35 ;  /* 0x000000ffff137224 */ /* 0x000fe200078e0023 */
[----:B------:R-:W-:Y:S06]  /*18800*/  BAR.SYNC.DEFER_BLOCKING 0x0 ;  /* 0x0000000000007b1d */ /* 0x000fec0000010000 */
[----:B------:R-:W3:Y:S04]  /*18810*/  LDL.LU R96, [R1+0x44] ;  /* 0x0000440001607983 */ /* 0x000ee80000300800 */
[----:B------:R-:W3:Y:S04]  /*18820*/  LDL.LU R97, [R1+0x4c] ;  /* 0x00004c0001617983 */ /* 0x000ee80000300800 */
[----:B------:R-:W-:Y:S01]  /*18830*/  STSM.16.M88.4 [R0], R16 ;  /* 0x0000001000007844 */ /* 0x000fe20000000200 */
[----:B------:R-:W-:Y:S06]  /*18840*/  BAR.SYNC.DEFER_BLOCKING 0x0 ;  /* 0x0000000000007b1d */ /* 0x000fec0000010000 */
[----:B------:R-:W1:Y:S02]  /*18850*/  LDS.128 R16, [R252] ;  /* 0x00000000fc107984 */ /* 0x000e640000000c00 */
[----:B------:R-:W-:Y:S06]  /*18860*/  BAR.SYNC.DEFER_BLOCKING 0x0 ;  /* 0x0000000000007b1d */ /* 0x000fec0000010000 */
[----:B----4-:R4:W-:Y:S02]  /*18870*/  STSM.16.M88.4 [R0], R28 ;  /* 0x0000001c00007844 */ /* 0x0109e40000000200 */
[----:B------:R-:W-:Y:S06]  /*18880*/  BAR.SYNC.DEFER_BLOCKING 0x0 ;  /* 0x0000000000007b1d */ /* 0x000fec0000010000 */
[----:B------:R-:W1:Y:S01]  /*18890*/  LDS.128 R88, [R252] ;  /* 0x00000000fc587984 */ /* 0x000e620000000c00 */
[----:B----4-:R-:W-:Y:S01]  /*188a0*/  IMAD.MOV.U32 R28, RZ, RZ, R100 ;  /* 0x000000ffff1c7224 */ /* 0x010fe200078e0064 */
[----:B------:R-:W-:Y:S01]  /*188b0*/  MOV R30, R36 ;  /* 0x00000024001e7202 */ /* 0x000fe20000000f00 */
[----:B------:R-:W-:-:S02]  /*188c0*/  IMAD.MOV.U32 R29, RZ, RZ, R102 ;  /* 0x000000ffff1d7224 */ /* 0x000fc400078e0066 */
[----:B------:R-:W-:Y:S01]  /*188d0*/  IMAD.MOV.U32 R31, RZ, RZ, R38 ;  /* 0x000000ffff1f7224 */ /* 0x000fe200078e0026 */
[----:B------:R-:W-:Y:S06]  /*188e0*/  BAR.SYNC.DEFER_BLOCKING 0x0 ;  /* 0x0000000000007b1d */ /* 0x000fec0000010000 */
[----:B------:R-:W-:Y:S02]  /*188f0*/  STSM.16.M88.4 [R0], R28 ;  /* 0x0000001c00007844 */ /* 0x000fe40000000200 */
[----:B------:R-:W-:Y:S01]  /*18900*/  BAR.SYNC.DEFER_BLOCKING 0x0 ;  /* 0x0000000000007b1d */ /* 0x000fe20000010000 */
[----:B------:R-:W-:-:S02]  /*18910*/  IMAD.MOV.U32 R34, RZ, RZ, R165 ;  /* 0x000000ffff227224 */ /* 0x000fc400078e00a5 */
[----:B------:R-:W-:-:S03]  /*18920*/  IMAD.MOV.U32 R35, RZ, RZ, R167 ;  /* 0x000000ffff237224 */ /* 0x000fc600078e00a7 */
[----:B------:R-:W4:Y:S02]  /*18930*/  LDS.128 R28, [R252] ;  /* 0x00000000fc1c7984 */ /* 0x000f240000000c00 */
[----:B------:R-:W-:Y:S01]  /*18940*/  BAR.SYNC.DEFER_BLOCKING 0x0 ;  /* 0x0000000000007b1d */ /* 0x000fe20000010000 */
[----:B------:R-:W-:Y:S01]  /*18950*/  MOV R94, R168 ;  /* 0x000000a8005e7202 */ /* 0x000fe20000000f00 */
[----:B------:R-:W-:-:S04]  /*18960*/  IMAD.MOV.U32 R95, RZ, RZ, R170 ;  /* 0x000000ffff5f7224 */ /* 0x000fc800078e00aa */
[----:B--2---:R2:W-:Y:S02]  /*18970*/  STSM.16.M88.4 [R0], R32 ;  /* 0x0000002000007844 */ /* 0x0045e40000000200 */
[----:B--2---:R-:W-:Y:S02]  /*18980*/  IMAD.MOV.U32 R34, RZ, RZ, R37 ;  /* 0x000000ffff227224 */ /* 0x004fe400078e0025 */
[----:B------:R-:W-:Y:S01]  /*18990*/  IMAD.MOV.U32 R35, RZ, RZ, R39 ;  /* 0x000000ffff237224 */ /* 0x000fe200078e0027 */
[----:B------:R-:W-:Y:S01]  /*189a0*/  BAR.SYNC.DEFER_BLOCKING 0x0 ;  /* 0x0000000000007b1d */ /* 0x000fe20000010000 */
[----:B------:R-:W-:Y:S01]  /*189b0*/  MOV R32, R101 ;  /* 0x0000006500207202 */ /* 0x000fe20000000f00 */
[----:B------:R-:W-:-:S04]  /*189c0*/  IMAD.MOV.U32 R33, RZ, RZ, R103 ;  /* 0x000000ffff217224 */ /* 0x000fc800078e0067 */
[----:B------:R-:W2:Y:S02]  /*189d0*/  LDS.128 R36, [R252] ;  /* 0x00000000fc247984 */ /* 0x000ea40000000c00 */
[----:B------:R-:W-:Y:S06]  /*189e0*/  BAR.SYNC.DEFER_BLOCKING 0x0 ;  /* 0x0000000000007b1d */ /* 0x000fec0000010000 */
[----:B------:R-:W-:Y:S02]  /*189f0*/  STSM.16.M88.4 [R0], R32 ;  /* 0x0000002000007844 */ /* 0x000fe40000000200 */
[----:B------:R-:W-:Y:S06]  /*18a00*/  BAR.SYNC.DEFER_BLOCKING 0x0 ;  /* 0x0000000000007b1d */ /* 0x000fec0000010000 */
[----:B------:R-:W2:Y:S02]  /*18a10*/  LDS.128 R32, [R252] ;  /* 0x00000000fc207984 */ /* 0x000ea40000000c00 */
[----:B------:R-:W-:Y:S06]  /*18a20*/  BAR.SYNC.DEFER_BLOCKING 0x0 ;  /* 0x0000000000007b1d */ /* 0x000fec0000010000 */
[----:B---3--:R3:W-:Y:S02]  /*18a30*/  STSM.16.M88.4 [R0], R92 ;  /* 0x0000005c00007844 */ /* 0x0087e40000000200 */
[----:B------:R-:W-:Y:S06]  /*18a40*/  BAR.SYNC.DEFER_BLOCKING 0x0 ;  /* 0x0000000000007b1d */ /* 0x000fec0000010000 */
[----:B------:R-:W2:Y:S01]  /*18a50*/  LDS.128 R100, [R252] ;  /* 0x00000000fc647984 */ /* 0x000ea20000000c00 */
[----:B---3--:R-:W-:Y:S01]  /*18a60*/  IMAD.MOV.U32 R92, RZ, RZ, R104 ;  /* 0x000000ffff5c7224 */ /* 0x008fe200078e0068 */
[----:B------:R-:W-:Y:S01]  /*18a70*/  MOV R94, R40 ;  /* 0x00000028005e7202 */ /* 0x000fe20000000f00 */
[----:B------:R-:W-:Y:S01]  /*18a80*/  IMAD.MOV.U32 R93, RZ, RZ, R106 ;  /* 0x000000ffff5d7224 */ /* 0x000fe200078e006a */
[----:B------:R-:W3:Y:S01]  /*18a90*/  LDL.LU R104, [R1+0x50] ;  /* 0x0000500001687983 */ /* 0x000ee20000300800 */
[----:B------:R-:W-:Y:S01]  /*18aa0*/  IMAD.MOV.U32 R95, RZ, RZ, R42 ;  /* 0x000000ffff5f7224 */ /* 0x000fe200078e002a */
[----:B------:R-:W-:Y:S06]  /*18ab0*/  BAR.SYNC.DEFER_BLOCKING 0x0 ;  /* 0x0000000000007b1d */ /* 0x000fec0000010000 */
[----:B------:R-:W-:Y:S02]  /*18ac0*/  STSM.16.M88.4 [R0], R92 ;  /* 0x0000005c00007844 */ /* 0x000fe40000000200 */
[----:B------:R-:W-:Y:S01]  /*18ad0*/  BAR.SYNC.DEFER_BLOCKING 0x0 ;  /* 0x0000000000007b1d */ /* 0x000fe20000010000 */
[----:B------:R-:W-:-:S02]  /*18ae0*/  IMAD.MOV.U32 R98, RZ, RZ, R169 ;  /* 0x000000ffff627224 */ /* 0x000fc400078e00a9 */
[----:B------:R-:W-:-:S03]  /*18af0*/  IMAD.MOV.U32 R99, RZ, RZ, R171 ;  /* 0x000000ffff637224 */ /* 0x000fc600078e00ab */
[----:B------:R-:W2:Y:S02]  /*18b00*/  LDS.128 R92, [R252] ;  /* 0x00000000fc5c7984 */ /* 0x000ea40000000c00 */
[----:B------:R-:W-:Y:S06]  /*18b10*/  BAR.SYNC.DEFER_BLOCKING 0x0 ;  /* 0x0000000000007b1d */ /* 0x000fec0000010000 */
[----:B------:R1:W-:Y:S02]  /*18b20*/  STSM.16.M88.4 [R0], R96 ;  /* 0x0000006000007844 */ /* 0x0003e40000000200 */
[----:B-1----:R-:W-:-:S02]  /*18b30*/  MOV R96, R105 ;  /* 0x0000006900607202 */ /* 0x002fc40000000f00 */
[----:B------:R-:W3:Y:S04]  /*18b40*/  LDL.LU R105, [R1+0x58] ;  /* 0x0000580001697983 */ /* 0x000ee80000300800 */
[----:B------:R-:W4:Y:S04]  /*18b50*/  LDL.LU R152, [R1+0x54] ;  /* 0x0000540001987983 */ /* 0x000f280000300800 */
[----:B------:R-:W4:Y:S01]  /*18b60*/  LDL.LU R153, [R1+0x5c] ;  /* 0x00005c0001997983 */ /* 0x000f220000300800 */
[----:B------:R-:W-:Y:S02]  /*18b70*/  IMAD.MOV.U32 R98, RZ, RZ, R41 ;  /* 0x000000ffff627224 */ /* 0x000fe400078e0029 */
[----:B------:R-:W-:Y:S01]  /*18b80*/  IMAD.MOV.U32 R99, RZ, RZ, R43 ;  /* 0x000000ffff637224 */ /* 0x000fe200078e002b */
[----:B------:R-:W-:Y:S01]  /*18b90*/  BAR.SYNC.DEFER_BLOCKING 0x0 ;  /* 0x0000000000007b1d */ /* 0x000fe20000010000 */
[----:B------:R-:W-:-:S05]  /*18ba0*/  IMAD.MOV.U32 R97, RZ, RZ, R107 ;  /* 0x000000ffff617224 */ /* 0x000fca00078e006b */
[----:B------:R-:W1:Y:S02]  /*18bb0*/  LDS.128 R40, [R252] ;  /* 0x00000000fc287984 */ /* 0x000e640000000c00 */
[----:B------:R-:W-:Y:S06]  /*18bc0*/  BAR.SYNC.DEFER_BLOCKING 0x0 ;  /* 0x0000000000007b1d */ /* 0x000fec0000010000 */
[----:B------:R-:W-:Y:S02]  /*18bd0*/  STSM.16.M88.4 [R0], R96 ;  /* 0x0000006000007844 */ /* 0x000fe40000000200 */
[----:B------:R-:W-:Y:S01]  /*18be0*/  BAR.SYNC.DEFER_BLOCKING 0x0 ;  /* 0x0000000000007b1d */ /* 0x000fe20000010000 */
[----:B------:R-:W-:Y:S01]  /*18bf0*/  MOV R106, R172 ;  /* 0x000000ac006a7202 */ /* 0x000fe20000000f00 */
[----:B------:R-:W-:-:S04]  /*18c00*/  IMAD.MOV.U32 R107, RZ, RZ, R174 ;  /* 0x000000ffff6b7224 */ /* 0x000fc800078e00ae */
[----:B------:R-:W1:Y:S02]  /*18c10*/  LDS.128 R96, [R252] ;  /* 0x00000000fc607984 */ /* 0x000e640000000c00 */
[----:B------:R-:W-:Y:S01]  /*18c20*/  BAR.SYNC.DEFER_BLOCKING 0x0 ;  /* 0x0000000000007b1d */ /* 0x000fe20000010000 */
[----:B------:R-:W-:-:S05]  /*18c30*/  IMAD.MOV.U32 R155, RZ, RZ, R175 ;  /* 0x000000ffff9b7224 */ /* 0x000fca00078e00af */
[----:B---3--:R3:W-:Y:S02]  /*18c40*/  STSM.16.M88.4 [R0], R104 ;  /* 0x0000006800007844 */ /* 0x0087e40000000200 */
[----:B------:R-:W-:Y:S06]  /*18c50*/  BAR.SYNC.DEFER_BLOCKING 0x0 ;  /* 0x0000000000007b1d */ /* 0x000fec0000010000 */
[----:B------:R-:W1:Y:S01]  /*18c60*/  LDS.128 R156, [R252] ;  /* 0x00000000fc9c7984 */ /* 0x000e620000000c00 */
[----:B---3--:R-:W-:Y:S01]  /*18c70*/  IMAD.MOV.U32 R104, RZ, RZ, R108 ;  /* 0x000000ffff687224 */ /* 0x008fe200078e006c */
[----:B------:R-:W-:Y:S01]  /*18c80*/  MOV R106, R44 ;  /* 0x0000002c006a7202 */ /* 0x000fe20000000f00 */
[----:B------:R-:W-:-:S02]  /*18c90*/  IMAD.MOV.U32 R105, RZ, RZ, R110 ;  /* 0x000000ffff697224 */ /* 0x000fc400078e006e */
[----:B------:R-:W-:Y:S01]  /*18ca0*/  IMAD.MOV.U32 R107, RZ, RZ, R46 ;  /* 0x000000ffff6b7224 */ /* 0x000fe200078e002e */
[----:B------:R-:W-:Y:S06]  /*18cb0*/  BAR.SYNC.DEFER_BLOCKING 0x0 ;  /* 0x0000000000007b1d */ /* 0x000fec0000010000 */
[----:B------:R-:W-:Y:S02]  /*18cc0*/  STSM.16.M88.4 [R0], R104 ;  /* 0x0000006800007844 */ /* 0x000fe40000000200 */
[----:B------:R-:W-:Y:S06]  /*18cd0*/  BAR.SYNC.DEFER_BLOCKING 0x0 ;  /* 0x0000000000007b1d */ /* 0x000fec0000010000 */
[----:B------:R-:W3:Y:S02]  /*18ce0*/  LDS.128 R104, [R252] ;  /* 0x00000000fc687984 */ /* 0x000ee40000000c00 */
[----:B------:R-:W-:Y:S06]  /*18cf0*/  BAR.SYNC.DEFER_BLOCKING 0x0 ;  /* 0x0000000000007b1d */ /* 0x000fec0000010000 */
[----:B----4-:R4:W-:Y:S04]  /*18d00*/  STSM.16.M88.4 [R0], R152 ;  /* 0x0000009800007844 */ /* 0x0109e80000000200 */
[----:B----4-:R-:W4:Y:S04]  /*18d10*/  LDL.LU R152, [R1+0x60] ;  /* 0x0000600001987983 */ /* 0x010f280000300800 */
[----:B------:R-:W4:Y:S04]  /*18d20*/  LDL.LU R153, [R1+0x68] ;  /* 0x0000680001997983 */ /* 0x000f280000300800 */
[----:B------:R-:W2:Y:S04]  /*18d30*/  LDL.LU R160, [R1+0x64] ;  /* 0x0000640001a07983 */ /* 0x000ea80000300800 */
[----:B------:R-:W2:Y:S01]  /*18d40*/  LDL.LU R161, [R1+0x6c] ;  /* 0x00006c0001a17983 */ /* 0x000ea20000300800 */
[----:B------:R-:W-:Y:S01]  /*18d50*/  MOV R108, R109 ;  /* 0x0000006d006c7202 */ /* 0x000fe20000000f00 */
[----:B------:R-:W-:-:S02]  /*18d60*/  IMAD.MOV.U32 R109, RZ, RZ, R111 ;  /* 0x000000ffff6d7224 */ /* 0x000fc400078e006f */
[----:B------:R-:W-:Y:S02]  /*18d70*/  IMAD.MOV.U32 R110, RZ, RZ, R45 ;  /* 0x000000ffff6e7224 */ /* 0x000fe400078e002d */
[----:B------:R-:W-:Y:S01]  /*18d80*/  IMAD.MOV.U32 R111, RZ, RZ, R47 ;  /* 0x000000ffff6f7224 */ /* 0x000fe200078e002f */
[----:B------:R-:W-:Y:S06]  /*18d90*/  BAR.SYNC.DEFER_BLOCKING 0x0 ;  /* 0x0000000000007b1d */ /* 0x000fec0000010000 */
[----:B------:R-:W3:Y:S02]  /*18da0*/  LDS.128 R44, [R252] ;  /* 0x00000000fc2c7984 */ /* 0x000ee40000000c00 */
[----:B------:R-:W-:Y:S06]  /*18db0*/  BAR.SYNC.DEFER_BLOCKING 0x0 ;  /* 0x0000000000007b1d */ /* 0x000fec0000010000 */
[----:B------:R-:W-:Y:S02]  /*18dc0*/  STSM.16.M88.4 [R0], R108 ;  /* 0x0000006c00007844 */ /* 0x000fe40000000200 */
[----:B------:R-:W-:Y:S01]  /*18dd0*/  BAR.SYNC.DEFER_BLOCKING 0x0 ;  /* 0x0000000000007b1d */ /* 0x000fe20000010000 */
[----:B------:R-:W-:Y:S01]  /*18de0*/  MOV R154, R176 ;  /* 0x000000b0009a7202 */ /* 0x000fe20000000f00 */
[----:B------:R-:W-:-:S04]  /*18df0*/  IMAD.MOV.U32 R155, RZ, RZ, R178 ;  /* 0x000000ffff9b7224 */ /* 0x000fc800078e00b2 */
[----:B------:R-:W3:Y:S02]  /*18e00*/  LDS.128 R108, [R252] ;  /* 0x00000000fc6c7984 */ /* 0x000ee40000000c00 */
[----:B------:R-:W-:Y:S01]  /*18e10*/  BAR.SYNC.DEFER_BLOCKING 0x0 ;  /* 0x0000000000007b1d */ /* 0x000fe20000010000 */
[----:B------:R-:W-:Y:S02]  /*18e20*/  IMAD.MOV.U32 R162, RZ, RZ, R177 ;  /* 0x000000ffffa27224 */ /* 0x000fe400078e00b1 */
[----:B------:R-:W-:-:S03]  /*18e30*/  IMAD.MOV.U32 R163, RZ, RZ, R179 ;  /* 0x000000ffffa37224 */ /* 0x000fc600078e00b3 */
[----:B----4-:R4:W-:Y:S02]  /*18e40*/  STSM.16.M88.4 [R0], R152 ;  /* 0x0000009800007844 */ /* 0x0109e40000000200 */
[----:B------:R-:W-:Y:S06]  /*18e50*/  BAR.SYNC.DEFER_BLOCKING 0x0 ;  /* 0x0000000000007b1d */ /* 0x000fec0000010000 */
[----:B------:R-:W3:Y:S01]  /*18e60*/  LDS.128 R164, [R252] ;  /* 0x00000000fca47984 */ /* 0x000ee20000000c00 */
[----:B----4-:R-:W-:Y:S01]  /*18e70*/  IMAD.MOV.U32 R152, RZ, RZ, R112 ;  /* 0x000000ffff987224 */ /* 0x010fe200078e0070 */
[----:B------:R-:W-:Y:S01]  /*18e80*/  MOV R154, R48 ;  /* 0x00000030009a7202 */ /* 0x000fe20000000f00 */
[----:B------:R-:W-:-:S02]  /*18e90*/  IMAD.MOV.U32 R153, RZ, RZ, R114 ;  /* 0x000000ffff997224 */ /* 0x000fc400078e0072 */
[----:B------:R-:W-:Y:S01]  /*18ea0*/  IMAD.MOV.U32 R155, RZ, RZ, R50 ;  /* 0x000000ffff9b7224 */ /* 0x000fe200078e0032 */
[----:B------:R-:W-:Y:S06]  /*18eb0*/  BAR.SYNC.DEFER_BLOCKING 0x0 ;  /* 0x0000000000007b1d */ /* 0x000fec0000010000 */
[----:B------:R-:W-:Y:S02]  /*18ec0*/  STSM.16.M88.4 [R0], R152 ;  /* 0x0000009800007844 */ /* 0x000fe40000000200 */
[----:B------:R-:W-:Y:S06]  /*18ed0*/  BAR.SYNC.DEFER_BLOCKING 0x0 ;  /* 0x0000000000007b1d */ /* 0x000fec0000010000 */
[----:B------:R-:W4:Y:S02]  /*18ee0*/  LDS.128 R152, [R252] ;  /* 0x00000000fc987984 */ /* 0x000f240000000c00 */
[----:B------:R-:W-:Y:S06]  /*18ef0*/  BAR.SYNC.DEFER_BLOCKING 0x0 ;  /* 0x0000000000007b1d */ /* 0x000fec0000010000 */
[----:B--2---:R2:W-:Y:S04]  /*18f00*/  STSM.16.M88.4 [R0], R160 ;  /* 0x000000a000007844 */ /* 0x0045e80000000200 */
[----:B--2---:R-:W2:Y:S04]  /*18f10*/  LDL.LU R160, [R1+0x70] ;  /* 0x0000700001a07983 */ /* 0x004ea80000300800 */
[----:B------:R-:W2:Y:S04]  /*18f20*/  LDL.LU R161, [R1+0x78] ;  /* 0x0000780001a17983 */ /* 0x000ea80000300800 */
[----:B------:R-:W3:Y:S04]  /*18f30*/  LDL.LU R168, [R1+0x74] ;  /* 0x0000740001a87983 */ /* 0x000ee80000300800 */
[----:B------:R-:W3:Y:S01]  /*18f40*/  LDL.LU R169, [R1+0x7c] ;  /* 0x00007c0001a97983 */ /* 0x000ee20000300800 */
[----:B------:R-:W-:Y:S01]  /*18f50*/  MOV R112, R113 ;  /* 0x0000007100707202 */ /* 0x000fe20000000f00 */
[----:B------:R-:W-:-:S02]  /*18f60*/  IMAD.MOV.U32 R113, RZ, RZ, R115 ;  /* 0x000000ffff717224 */ /* 0x000fc400078e0073 */
[----:B------:R-:W-:Y:S02]  /*18f70*/  IMAD.MOV.U32 R114, RZ, RZ, R49 ;  /* 0x000000ffff727224 */ /* 0x000fe400078e0031 */
[----:B------:R-:W-:Y:S01]  /*18f80*/  IMAD.MOV.U32 R115, RZ, RZ, R51 ;  /* 0x000000ffff737224 */ /* 0x000fe200078e0033 */
[----:B------:R-:W-:Y:S06]  /*18f90*/  BAR.SYNC.DEFER_BLOCKING 0x0 ;  /* 0x0000000000007b1d */ /* 0x000fec0000010000 */
[----:B------:R-:W4:Y:S02]  /*18fa0*/  LDS.128 R48, [R252] ;  /* 0x00000000fc307984 */ /* 0x000f240000000c00 */
[----:B------:R-:W-:Y:S06]  /*18fb0*/  BAR.SYNC.DEFER_BLOCKING 0x0 ;  /* 0x0000000000007b1d */ /* 0x000fec0000010000 */
[----:B------:R-:W-:Y:S02]  /*18fc0*/  STSM.16.M88.4 [R0], R112 ;  /* 0x0000007000007844 */ /* 0x000fe40000000200 */
[----:B------:R-:W-:Y:S01]  /*18fd0*/  BAR.SYNC.DEFER_BLOCKING 0x0 ;  /* 0x0000000000007b1d */ /* 0x000fe20000010000 */
[----:B------:R-:W-:Y:S01]  /*18fe0*/  MOV R162, R180 ;  /* 0x000000b400a27202 */ /* 0x000fe20000000f00 */
[----:B------:R-:W-:-:S04]  /*18ff0*/  IMAD.MOV.U32 R163, RZ, RZ, R182 ;  /* 0x000000ffffa37224 */ /* 0x000fc800078e00b6 */
[----:B------:R-:W4:Y:S02]  /*19000*/  LDS.128 R112, [R252] ;  /* 0x00000000fc707984 */ /* 0x000f240000000c00 */
[----:B------:R-:W-:Y:S01]  /*19010*/  BAR.SYNC.DEFER_BLOCKING 0x0 ;  /* 0x0000000000007b1d */ /* 0x000fe20000010000 */
[----:B------:R-:W-:Y:S02]  /*19020*/  IMAD.MOV.U32 R170, RZ, RZ, R181 ;  /* 0x000000ffffaa7224 */ /* 0x000fe400078e00b5 */
[----:B------:R-:W-:-:S03]  /*19030*/  IMAD.MOV.U32 R171, RZ, RZ, R183 ;  /* 0x000000ffffab7224 */ /* 0x000fc600078e00b7 */
[----:B--2---:R2:W-:Y:S02]  /*19040*/  STSM.16.M88.4 [R0], R160 ;  /* 0x000000a000007844 */ /* 0x0045e40000000200 */
[----:B------:R-:W-:Y:S06]  /*19050*/  BAR.SYNC.DEFER_BLOCKING 0x0 ;  /* 0x0000000000007b1d */ /* 0x000fec0000010000 */
[----:B------:R-:W4:Y:S01]  /*19060*/  LDS.128 R172, [R252] ;  /* 0x00000000fcac7984 */ /* 0x000f220000000c00 */
[----:B--2---:R-:W-:Y:S01]  /*19070*/  IMAD.MOV.U32 R160, RZ, RZ, R116 ;  /* 0x000000ffffa07224 */ /* 0x004fe200078e0074 */
[----:B------:R-:W-:Y:S01]  /*19080*/  MOV R162, R52 ;  /* 0x0000003400a27202 */ /* 0x000fe20000000f00 */
[----:B------:R-:W-:-:S02]  /*19090*/  IMAD.MOV.U32 R161, RZ, RZ, R118 ;  /* 0x000000ffffa17224 */ /* 0x000fc400078e0076 */
[----:B------:R-:W-:Y:S01]  /*190a0*/  IMAD.MOV.U32 R163, RZ, RZ, R54 ;  /* 0x000000ffffa37224 */ /* 0x000fe200078e0036 */
[----:B------:R-:W-:Y:S06]  /*190b0*/  BAR.SYNC.DEFER_BLOCKING 0x0 ;  /* 0x0000000000007b1d */ /* 0x000fec0000010000 */
[----:B------:R-:W-:Y:S02]  /*190c0*/  STSM.16.M88.4 [R0], R160 ;  /* 0x000000a000007844 */ /* 0x000fe40000000200 */
[----:B------:R-:W-:Y:S06]  /*190d0*/  BAR.SYNC.DEFER_BLOCKING 0x0 ;  /* 0x0000000000007b1d */ /* 0x000fec0000010000 */
[----:B------:R-:W2:Y:S02]  /*190e0*/  LDS.128 R160, [R252] ;  /* 0x00000000fca07984 */ /* 0x000ea40000000c00 */
[----:B------:R-:W-:Y:S06]  /*190f0*/  BAR.SYNC.DEFER_BLOCKING 0x0 ;  /* 0x0000000000007b1d */ /* 0x000fec0000010000 */
[----:B---3--:R3:W-:Y:S04]  /*19100*/  STSM.16.M88.4 [R0], R168 ;  /* 0x000000a800007844 */ /* 0x0087e80000000200 */
[----:B---3--:R-:W3:Y:S04]  /*19110*/  LDL.LU R168, [R1+0x80] ;  /* 0x0000800001a87983 */ /* 0x008ee80000300800 */
[----:B------:R-:W3:Y:S04]  /*19120*/  LDL.LU R169, [R1+0x88] ;  /* 0x0000880001a97983 */ /* 0x000ee80000300800 */
[----:B------:R-:W4:Y:S04]  /*19130*/  LDL.LU R176, [R1+0x84] ;  /* 0x0000840001b07983 */ /* 0x000f280000300800 */
[----:B------:R-:W4:Y:S01]  /*19140*/  LDL.LU R177, [R1+0x8c] ;  /* 0x00008c0001b17983 */ /* 0x000f220000300800 */
[----:B------:R-:W-:Y:S01]  /*19150*/  MOV R116, R117 ;  /* 0x0000007500747202 */ /* 0x000fe20000000f00 */
[----:B------:R-:W-:-:S02]  /*19160*/  IMAD.MOV.U32 R117, RZ, RZ, R119 ;  /* 0x000000ffff757224 */ /* 0x000fc400078e0077 */
[----:B------:R-:W-:Y:S02]  /*19170*/  IMAD.MOV.U32 R118, RZ, RZ, R53 ;  /* 0x000000ffff767224 */ /* 0x000fe400078e0035 */
[----:B------:R-:W-:Y:S01]  /*19180*/  IMAD.MOV.U32 R119, RZ, RZ, R55 ;  /* 0x000000ffff777224 */ /* 0x000fe200078e0037 */
[----:B------:R-:W-:Y:S06]  /*19190*/  BAR.SYNC.DEFER_BLOCKING 0x0 ;  /* 0x0000000000007b1d */ /* 0x000fec0000010000 */
[----:B------:R-:W2:Y:S02]  /*191a0*/  LDS.128 R52, [R252] ;  /* 0x00000000fc347984 */ /* 0x000ea40000000c00 */
[----:B------:R-:W-:Y:S06]  /*191b0*/  BAR.SYNC.DEFER_BLOCKING 0x0 ;  /* 0x0000000000007b1d */ /* 0x000fec0000010000 */
[----:B------:R-:W-:Y:S02]  /*191c0*/  STSM.16.M88.4 [R0], R116 ;  /* 0x0000007400007844 */ /* 0x000fe40000000200 */
[----:B------:R-:W-:Y:S01]  /*191d0*/  BAR.SYNC.DEFER_BLOCKING 0x0 ;  /* 0x0000000000007b1d */ /* 0x000fe20000010000 */
[----:B------:R-:W-:Y:S01]  /*191e0*/  MOV R170, R184 ;  /* 0x000000b800aa7202 */ /* 0x000fe20000000f00 */
[----:B------:R-:W-:-:S04]  /*191f0*/  IMAD.MOV.U32 R171, RZ, RZ, R186 ;  /* 0x000000ffffab7224 */ /* 0x000fc800078e00ba */
[----:B------:R-:W2:Y:S02]  /*19200*/  LDS.128 R116, [R252] ;  /* 0x00000000fc747984 */ /* 0x000ea40000000c00 */
[----:B------:R-:W-:Y:S01]  /*19210*/  BAR.SYNC.DEFER_BLOCKING 0x0 ;  /* 0x0000000000007b1d */ /* 0x000fe20000010000 */
[----:B------:R-:W-:Y:S02]  /*19220*/  IMAD.MOV.U32 R178, RZ, RZ, R185 ;  /* 0x000000ffffb27224 */ /* 0x000fe400078e00b9 */
[----:B------:R-:W-:-:S03]  /*19230*/  IMAD.MOV.U32 R179, RZ, RZ, R187 ;  /* 0x000000ffffb37224 */ /* 0x000fc600078e00bb */
[----:B---3--:R3:W-:Y:S02]  /*19240*/  STSM.16.M88.4 [R0], R168 ;  /* 0x000000a800007844 */ /* 0x0087e40000000200 */
[----:B------:R-:W-:Y:S06]  /*19250*/  BAR.SYNC.DEFER_BLOCKING 0x0 ;  /* 0x0000000000007b1d */ /* 0x000fec0000010000 */
[----:B------:R-:W2:Y:S01]  /*19260*/  LDS.128 R180, [R252] ;  /* 0x00000000fcb47984 */ /* 0x000ea20000000c00 */
        /* <DEDUP_REMOVED lines=46> */
[----:B------:R-:W-:Y:S01]  /*19550*/  BAR.SYNC.DEFER_BLOCKING 0x0 ;  /* 0x0000000000007b1d */ /* 0x000fe20000010000 */
[----:B------:R-:W-:Y:S01]  /*19560*/  MOV R124, R125 ;  /* 0x0000007d007c7202 */ /* 0x000fe20000000f00 */
[----:B------:R-:W-:-:S02]  /*19570*/  IMAD.MOV.U32 R125, RZ, RZ, R127 ;  /* 0x000000ffff7d7224 */ /* 0x000fc400078e007f */
[----:B------:R-:W-:Y:S02]  /*19580*/  IMAD.MOV.U32 R126, RZ, RZ, R61 ;  /* 0x000000ffff7e7224 */ /* 0x000fe400078e003d */
[----:B------:R-:W-:Y:S02]  /*19590*/  IMAD.MOV.U32 R127, RZ, RZ, R63 ;  /* 0x000000ffff7f7224 */ /* 0x000fe400078e003f */
[----:B------:R-:W4:Y:S01]  /*195a0*/  LDS.128 R60, [R252] ;  /* 0x00000000fc3c7984 */ /* 0x000f220000000c00 */
[----:B------:R-:W-:Y:S06]  /*195b0*/  BAR.SYNC.DEFER_BLOCKING 0x0 ;  /* 0x0000000000007b1d */ /* 0x000fec0000010000 */
[----:B------:R-:W-:Y:S02]  /*195c0*/  STSM.16.M88.4 [R0], R124 ;  /* 0x0000007c00007844 */ /* 0x000fe40000000200 */
[----:B------:R-:W-:Y:S01]  /*195d0*/  BAR.SYNC.DEFER_BLOCKING 0x0 ;  /* 0x0000000000007b1d */ /* 0x000fe20000010000 */
[----:B------:R-:W-:Y:S01]  /*195e0*/  MOV R186, R192 ;  /* 0x000000c000ba7202 */ /* 0x000fe20000000f00 */
[----:B------:R-:W-:-:S04]  /*195f0*/  IMAD.MOV.U32 R187, RZ, RZ, R194 ;  /* 0x000000ffffbb7224 */ /* 0x000fc800078e00c2 */
[----:B------:R-:W4:Y:S02]  /*19600*/  LDS.128 R124, [R252] ;  /* 0x00000000fc7c7984 */ /* 0x000f240000000c00 */
[----:B------:R-:W-:Y:S06]  /*19610*/  BAR.SYNC.DEFER_BLOCKING 0x0 ;  /* 0x0000000000007b1d */ /* 0x000fec0000010000 */
        /* <DEDUP_REMOVED lines=17> */
[----:B------:R-:W-:Y:S01]  /*19730*/  BAR.SYNC.DEFER_BLOCKING 0x0 ;  /* 0x0000000000007b1d */ /* 0x000fe20000010000 */
[----:B------:R-:W-:Y:S01]  /*19740*/  MOV R128, R129 ;  /* 0x0000008100807202 */ /* 0x000fe20000000f00 */
[----:B------:R-:W-:-:S02]  /*19750*/  IMAD.MOV.U32 R129, RZ, RZ, R131 ;  /* 0x000000ffff817224 */ /* 0x000fc400078e0083 */
[----:B------:R-:W-:Y:S02]  /*19760*/  IMAD.MOV.U32 R130, RZ, RZ, R65 ;  /* 0x000000ffff827224 */ /* 0x000fe400078e0041 */
[----:B------:R-:W-:Y:S02]  /*19770*/  IMAD.MOV.U32 R131, RZ, RZ, R67 ;  /* 0x000000ffff837224 */ /* 0x000fe400078e0043 */
[----:B------:R-:W2:Y:S01]  /*19780*/  LDS.128 R64, [R252] ;  /* 0x00000000fc407984 */ /* 0x000ea20000000c00 */
[----:B------:R-:W-:Y:S06]  /*19790*/  BAR.SYNC.DEFER_BLOCKING 0x0 ;  /* 0x0000000000007b1d */ /* 0x000fec0000010000 */
[----:B------:R-:W-:Y:S02]  /*197a0*/  STSM.16.M88.4 [R0], R128 ;  /* 0x0000008000007844 */ /* 0x000fe40000000200 */
[----:B------:R-:W-:Y:S01]  /*197b0*/  BAR.SYNC.DEFER_BLOCKING 0x0 ;  /* 0x0000000000007b1d */ /* 0x000fe20000010000 */
[----:B------:R-:W-:Y:S01]  /*197c0*/  MOV R218, R196 ;  /* 0x000000c400da7202 */ /* 0x000fe20000000f00 */
[----:B------:R-:W-:-:S04]  /*197d0*/  IMAD.MOV.U32 R219, RZ, RZ, R198 ;  /* 0x000000ffffdb7224 */ /* 0x000fc800078e00c6 */
[----:B------:R-:W2:Y:S02]  /*197e0*/  LDS.128 R128, [R252] ;  /* 0x00000000fc807984 */ /* 0x000ea40000000c00 */
[----:B------:R-:W-:Y:S06]  /*197f0*/  BAR.SYNC.DEFER_BLOCKING 0x0 ;  /* 0x0000000000007b1d */ /* 0x000fec0000010000 */
        /* <DEDUP_REMOVED lines=17> */
[----:B------:R-:W-:Y:S01]  /*19910*/  BAR.SYNC.DEFER_BLOCKING 0x0 ;  /* 0x0000000000007b1d */ /* 0x000fe20000010000 */
[----:B------:R-:W-:Y:S01]  /*19920*/  MOV R132, R133 ;  /* 0x0000008500847202 */ /* 0x000fe20000000f00 */
[----:B------:R-:W-:-:S02]  /*19930*/  IMAD.MOV.U32 R133, RZ, RZ, R135 ;  /* 0x000000ffff857224 */ /* 0x000fc400078e0087 */
[----:B------:R-:W-:Y:S02]  /*19940*/  IMAD.MOV.U32 R134, RZ, RZ, R69 ;  /* 0x000000ffff867224 */ /* 0x000fe400078e0045 */
[----:B------:R-:W-:Y:S02]  /*19950*/  IMAD.MOV.U32 R135, RZ, RZ, R71 ;  /* 0x000000ffff877224 */ /* 0x000fe400078e0047 */
[----:B------:R-:W3:Y:S01]  /*19960*/  LDS.128 R68, [R252] ;  /* 0x00000000fc447984 */ /* 0x000ee20000000c00 */
[----:B------:R-:W-:Y:S06]  /*19970*/  BAR.SYNC.DEFER_BLOCKING 0x0 ;  /* 0x0000000000007b1d */ /* 0x000fec0000010000 */
[----:B------:R-:W-:Y:S02]  /*19980*/  STSM.16.M88.4 [R0], R132 ;  /* 0x0000008400007844 */ /* 0x000fe40000000200 */
[----:B------:R-:W-:Y:S01]  /*19990*/  BAR.SYNC.DEFER_BLOCKING 0x0 ;  /* 0x0000000000007b1d */ /* 0x000fe20000010000 */
[----:B------:R-:W-:Y:S01]  /*199a0*/  MOV R222, R200 ;  /* 0x000000c800de7202 */ /* 0x000fe20000000f00 */
[----:B------:R-:W-:-:S04]  /*199b0*/  IMAD.MOV.U32 R223, RZ, RZ, R202 ;  /* 0x000000ffffdf7224 */ /* 0x000fc800078e00ca */
[----:B------:R-:W3:Y:S02]  /*199c0*/  LDS.128 R132, [R252] ;  /* 0x00000000fc847984 */ /* 0x000ee40000000c00 */
[----:B------:R-:W-:Y:S06]  /*199d0*/  BAR.SYNC.DEFER_BLOCKING 0x0 ;  /* 0x0000000000007b1d */ /* 0x000fec0000010000 */
        /* <DEDUP_REMOVED lines=54> */
[----:B------:R-:W1:Y:S01]  /*19d40*/  LDS.128 R76, [R252] ;  /* 0x00000000fc4c7984 */ /* 0x000e620000000c00 */
[----:B------:R-:W-:Y:S06]  /*19d50*/  BAR.SYNC.DEFER_BLOCKING 0x0 ;  /* 0x0000000000007b1d */ /* 0x000fec0000010000 */
[----:B------:R-:W-:Y:S02]  /*19d60*/  STSM.16.M88.4 [R0], R140 ;  /* 0x0000008c00007844 */ /* 0x000fe40000000200 */
[----:B------:R-:W-:Y:S01]  /*19d70*/  BAR.SYNC.DEFER_BLOCKING 0x0 ;  /* 0x0000000000007b1d */ /* 0x000fe20000010000 */
[----:B------:R-:W-:Y:S01]  /*19d80*/  MOV R230, R208 ;  /* 0x000000d000e67202 */ /* 0x000fe20000000f00 */
[----:B------:R-:W-:-:S04]  /*19d90*/  IMAD.MOV.U32 R231, RZ, RZ, R210 ;  /* 0x000000ffffe77224 */ /* 0x000fc800078e00d2 */
[----:B------:R-:W1:Y:S02]  /*19da0*/  LDS.128 R140, [R252] ;  /* 0x00000000fc8c7984 */ /* 0x000e640000000c00 */
[----:B------:R-:W-:Y:S06]  /*19db0*/  BAR.SYNC.DEFER_BLOCKING 0x0 ;  /* 0x0000000000007b1d */ /* 0x000fec0000010000 */
[----:B---3--:R3:W-:Y:S02]  /*19dc0*/  STSM.16.M88.4 [R0], R228 ;  /* 0x000000e400007844 */ /* 0x0087e40000000200 */
[----:B------:R-:W-:Y:S06]  /*19dd0*/  BAR.SYNC.DEFER_BLOCKING 0x0 ;  /* 0x0000000000007b1d */ /* 0x000fec0000010000 */
[----:B------:R-:W1:Y:S01]  /*19de0*/  LDS.128 R208, [R252] ;  /* 0x00000000fcd07984 */ /* 0x000e620000000c00 */
[----:B---3--:R-:W-:Y:S01]  /*19df0*/  IMAD.MOV.U32 R228, RZ, RZ, R144 ;  /* 0x000000ffffe47224 */ /* 0x008fe200078e0090 */
[----:B------:R-:W-:Y:S01]  /*19e00*/  MOV R230, R80 ;  /* 0x0000005000e67202 */ /* 0x000fe20000000f00 */
[----:B------:R-:W-:Y:S01]  /*19e10*/  IMAD.MOV.U32 R229, RZ, RZ, R146 ;  /* 0x000000ffffe57224 */ /* 0x000fe200078e0092 */
[----:B------:R-:W-:Y:S01]  /*19e20*/  BAR.SYNC.DEFER_BLOCKING 0x0 ;  /* 0x0000000000007b1d */ /* 0x000fe20000010000 */
[----:B------:R-:W-:-:S05]  /*19e30*/  IMAD.MOV.U32 R231, RZ, RZ, R82 ;  /* 0x000000ffffe77224 */ /* 0x000fca00078e0052 */
[----:B------:R-:W-:Y:S02]  /*19e40*/  STSM.16.M88.4 [R0], R228 ;  /* 0x000000e400007844 */ /* 0x000fe40000000200 */
[----:B------:R-:W-:Y:S06]  /*19e50*/  BAR.SYNC.DEFER_BLOCKING 0x0 ;  /* 0x0000000000007b1d */ /* 0x000fec0000010000 */
[----:B------:R-:W3:Y:S02]  /*19e60*/  LDS.128 R228, [R252] ;  /* 0x00000000fce47984 */ /* 0x000ee40000000c00 */
[----:B------:R-:W-:Y:S06]  /*19e70*/  BAR.SYNC.DEFER_BLOCKING 0x0 ;  /* 0x0000000000007b1d */ /* 0x000fec0000010000 */
[----:B----4-:R4:W-:Y:S02]  /*19e80*/  STSM.16.M88.4 [R0], R232 ;  /* 0x000000e800007844 */ /* 0x0109e40000000200 */
[----:B------:R-:W-:Y:S06]  /*19e90*/  BAR.SYNC.DEFER_BLOCKING 0x0 ;  /* 0x0000000000007b1d */ /* 0x000fec0000010000 */
[----:B------:R-:W3:Y:S02]  /*19ea0*/  LDS.128 R144, [R252] ;  /* 0x00000000fc907984 */ /* 0x000ee40000000c00 */
[----:B------:R-:W-:Y:S06]  /*19eb0*/  BAR.SYNC.DEFER_BLOCKING 0x0 ;  /* 0x0000000000007b1d */ /* 0x000fec0000010000 */
[----:B------:R-:W-:Y:S02]  /*19ec0*/  STSM.16.M88.4 [R0], R244 ;  /* 0x000000f400007844 */ /* 0x000fe40000000200 */
[----:B------:R-:W-:Y:S06]  /*19ed0*/  BAR.SYNC.DEFER_BLOCKING 0x0 ;  /* 0x0000000000007b1d */ /* 0x000fec0000010000 */
[----:B------:R-:W3:Y:S02]  /*19ee0*/  LDS.128 R80, [R252] ;  /* 0x00000000fc507984 */ /* 0x000ee40000000c00 */
[----:B------:R-:W-:Y:S06]  /*19ef0*/  BAR.SYNC.DEFER_BLOCKING 0x0 ;  /* 0x0000000000007b1d */ /* 0x000fec0000010000 */
[----:B--2---:R-:W-:Y:S02]  /*19f00*/  STSM.16.M88.4 [R0], R236 ;  /* 0x000000ec00007844 */ /* 0x004fe40000000200 */
[----:B------:R-:W-:Y:S01]  /*19f10*/  BAR.SYNC.DEFER_BLOCKING 0x0 ;  /* 0x0000000000007b1d */ /* 0x000fe20000010000 */
[----:B----4-:R-:W-:Y:S01]  /*19f20*/  IMAD.MOV.U32 R232, RZ, RZ, R148 ;  /* 0x000000ffffe87224 */ /* 0x010fe200078e0094 */
[----:B------:R-:W-:Y:S01]  /*19f30*/  MOV R234, R84 ;  /* 0x0000005400ea7202 */ /* 0x000fe20000000f00 */
[----:B------:R-:W-:-:S03]  /*19f40*/  IMAD.MOV.U32 R233, RZ, RZ, R150 ;  /* 0x000000ffffe97224 */ /* 0x000fc600078e0096 */
[----:B------:R-:W2:Y:S01]  /*19f50*/  LDS.128 R236, [R252] ;  /* 0x00000000fcec7984 */ /* 0x000ea20000000c00 */
[----:B------:R-:W-:Y:S01]  /*19f60*/  IMAD.MOV.U32 R235, RZ, RZ, R86 ;  /* 0x000000ffffeb7224 */ /* 0x000fe200078e0056 */
[----:B------:R-:W-:Y:S06]  /*19f70*/  BAR.SYNC.DEFER_BLOCKING 0x0 ;  /* 0x0000000000007b1d */ /* 0x000fec0000010000 */
[----:B------:R4:W-:Y:S04]  /*19f80*/  STSM.16.M88.4 [R0], R232 ;  /* 0x000000e800007844 */ /* 0x0009e80000000200 */
[----:B----4-:R-:W4:Y:S04]  /*19f90*/  LDL.LU R232, [R1+0xf4] ;  /* 0x0000f40001e87983 */ /* 0x010f280000300800 */
[----:B------:R-:W4:Y:S04]  /*19fa0*/  LDL.LU R233, [R1+0xfc] ;  /* 0x0000fc0001e97983 */ /* 0x000f280000300800 */
[----:B------:R-:W3:Y:S01]  /*19fb0*/  LDL.LU R251, [R1+0x130] ;  /* 0x0001300001fb7983 */ /* 0x000ee20000300800 */
[----:B------:R-:W-:-:S02]  /*19fc0*/  IMAD.MOV.U32 R234, RZ, RZ, R213 ;  /* 0x000000ffffea7224 */ /* 0x000fc400078e00d5 */
[----:B------:R-:W-:Y:S01]  /*19fd0*/  IMAD.MOV.U32 R235, RZ, RZ, R215 ;  /* 0x000000ffffeb7224 */ /* 0x000fe200078e00d7 */
[----:B------:R-:W-:Y:S01]  /*19fe0*/  BAR.SYNC.DEFER_BLOCKING 0x0 ;  /* 0x0000000000007b1d */ /* 0x000fe20000010000 */
[----:B------:R-:W-:Y:S02]  /*19ff0*/  IMAD.MOV.U32 R148, RZ, RZ, R149 ;  /* 0x000000ffff947224 */ /* 0x000fe400078e0095 */
[----:B------:R-:W-:Y:S02]  /*1a000*/  IMAD.MOV.U32 R150, RZ, RZ, R85 ;  /* 0x000000ffff967224 */ /* 0x000fe400078e0055 */
[----:B------:R-:W-:Y:S01]  /*1a010*/  VIADD R2, R10, 0x2 ;  /* 0x000000020a027836 */ /* 0x000fe20000000000 */
[----:B------:R-:W-:Y:S01]  /*1a020*/  ISETP.GE.AND P1, PT, R3, UR5, PT ;  /* 0x0000000503007c0c */ /* 0x000fe2000bf26270 */
[----:B------:R-:W2:Y:S04]  /*1a030*/  LDL.LU R246, [R1+0x118] ;  /* 0x0001180001f67983 */ /* 0x000ea80000300800 */
[----:B------:R-:W1:Y:S01]  /*1a040*/  LDS.128 R212, [R252] ;  /* 0x00000000fcd47984 */ /* 0x000e620000000c00 */
[----:B------:R-:W-:Y:S01]  /*1a050*/  BAR.SYNC.DEFER_BLOCKING 0x0 ;  /* 0x0000000000007b1d */ /* 0x000fe20000010000 */
[----:B------:R-:W-:Y:S01]  /*1a060*/  IMAD.MOV.U32 R149, RZ, RZ, R151 ;  /* 0x000000ffff957224 */ /* 0x000fe200078e0097 */
[----:B------:R-:W-:Y:S01]  /*1a070*/  MOV R151, R87 ;  /* 0x0000005700977202 */ /* 0x000fe20000000f00 */
[----:B------:R-:W-:Y:S01]  /*1a080*/  IMAD R3, R11, R9, RZ ;  /* 0x000000090b037224 */ /* 0x000fe200078e02ff */
[----:B------:R-:W-:-:S02]  /*1a090*/  ISETP.GE.AND P2, PT, R2, UR4, PT ;  /* 0x0000000402007c0c */ /* 0x000fc4000bf46270 */
[----:B------:R-:W-:Y:S02]  /*1a0a0*/  ULDC.64 UR4, c[0x0][0x220] ;  /* 0x0000880000047ab9 */ /* 0x000fe40000000a00 */
[----:B------:R-:W-:Y:S01]  /*1a0b0*/  LEA R2, P4, R3, UR4, 0x2 ;  /* 0x0000000403027c11 */ /* 0x000fe2000f8810ff */
[----:B------:R-:W2:Y:S01]  /*1a0c0*/  LDL.LU R244, [R1+0x13c] ;  /* 0x00013c0001f47983 */ /* 0x000ea20000300800 */
[----:B------:R-:W-:Y:S02]  /*1a0d0*/  LEA R9, R9, R3, 0x7 ;  /* 0x0000000309097211 */ /* 0x000fe400078e38ff */
[----:B------:R-:W-:Y:S01]  /*1a0e0*/  LEA.HI.X.SX32 R3, R3, UR5, 0x2, P4 ;  /* 0x0000000503037c11 */ /* 0x000fe2000a0f16ff */
[----:B------:R-:W2:Y:S04]  /*1a0f0*/  LDL.LU R245, [R1+0x12c] ;  /* 0x00012c0001f57983 */ /* 0x000ea80000300800 */
[----:B------:R-:W2:Y:S01]  /*1a100*/  LDL.LU R247, [R1+0x10c] ;  /* 0x00010c0001f77983 */ /* 0x000ea20000300800 */
[----:B------:R-:W-:Y:S01]  /*1a110*/  ISETP.LT.AND P5, PT, R12, UR6, !P5 ;  /* 0x000000060c007c0c */ /* 0x000fe2000efa1270 */
[----:B------:R-:W-:-:S02]  /*1a120*/  ULDC UR6, c[0x0][0x22c] ;  /* 0x00008b0000067ab9 */ /* 0x000fc40000000800 */
[----:B----4-:R4:W-:Y:S01]  /*1a130*/  STSM.16.M88.4 [R0], R232 ;  /* 0x000000e800007844 */ /* 0x0109e20000000200 */
[----:B------:R-:W-:Y:S06]  /*1a140*/  BAR.SYNC.DEFER_BLOCKING 0x0 ;  /* 0x0000000000007b1d */ /* 0x000fec0000010000 */
[----:B----4-:R-:W4:Y:S04]  /*1a150*/  LDL.LU R232, [R1+0x104] ;  /* 0x0001040001e87983 */ /* 0x010f280000300800 */
[----:B------:R-:W2:Y:S04]  /*1a160*/  LDL.LU R233, [R1+0x138] ;  /* 0x0001380001e97983 */ /* 0x000ea80000300800 */
[----:B------:R-:W2:Y:S04]  /*1a170*/  LDL.LU R234, [R1+0x128] ;  /* 0x0001280001ea7983 */ /* 0x000ea80000300800 */
[----:B------:R-:W1:Y:S01]  /*1a180*/  LDS.128 R84, [R252] ;  /* 0x00000000fc547984 */ /* 0x000e620000000c00 */
[----:B------:R-:W-:Y:S06]  /*1a190*/  BAR.SYNC.DEFER_BLOCKING 0x0 ;  /* 0x0000000000007b1d */ /* 0x000fec0000010000 */
[----:B------:R-:W2:Y:S04]  /*1a1a0*/  LDL.LU R235, [R1+0x108] ;  /* 0x0001080001eb7983 */ /* 0x000ea80000300800 */
[----:B------:R3:W-:Y:S02]  /*1a1b0*/  STSM.16.M88.4 [R0], R148 ;  /* 0x0000009400007844 */ /* 0x0007e40000000200 */
[----:B---3--:R-:W-:-:S02]  /*1a1c0*/  IMAD R148, R10, UR26, RZ ;  /* 0x0000001a0a947c24 */ /* 0x008fc4000f8e02ff */
[----:B------:R-:W3:Y:S01]  /*1a1d0*/  LDL.LU R150, [R1+0x110] ;  /* 0x0001100001967983 */ /* 0x000ee20000300800 */
[----:B------:R-:W-:Y:S02]  /*1a1e0*/  VIADD R0, R10, 0x4 ;  /* 0x000000040a007836 */ /* 0x000fe40000000000 */
[----:B------:R-:W-:Y:S01]  /*1a1f0*/  IMAD.WIDE R14, R148, 0x4, R2 ;  /* 0x00000004940e7825 */ /* 0x000fe200078e0202 */
[----:B------:R-:W-:Y:S06]  /*1a200*/  BAR.SYNC.DEFER_BLOCKING 0x0 ;  /* 0x0000000000007b1d */ /* 0x000fec0000010000 */
[----:B------:R-:W4:Y:S04]  /*1a210*/  LDL.LU R151, [R1+0x114] ;  /* 0x0001140001977983 */ /* 0x000f280000300800 */
[----:B------:R1:W-:Y:S01]  /*1a220*/  @P6 STG.E desc[UR16][R14.64], R251 ;  /* 0x000000fb0e006986 */ /* 0x0003e2000c101910 */
[----:B------:R-:W-:-:S02]  /*1a230*/  ISETP.GE.AND P6, PT, R0, UR6, PT ;  /* 0x0000000600007c0c */ /* 0x000fc4000bfc6270 */
[C---:B------:R-:W-:Y:S01]  /*1a240*/  LEA R8, P4, R9.reuse, UR4, 0x2 ;  /* 0x0000000409087c11 */ /* 0x040fe2000f8810ff */
[----:B------:R-:W-:Y:S01]  /*1a250*/  VIADD R13, R148, UR26 ;  /* 0x0000001a940d7c36 */ /* 0x000fe20008000000 */
[----:B------:R-:W-:Y:S01]  /*1a260*/  ULDC UR6, c[0x0][0x228] ;  /* 0x00008a0000067ab9 */ /* 0x000fe20000000800 */
[----:B-1----:R-:W2:Y:S04]  /*1a270*/  LDL.LU R251, [R1+0x75c] ;  /* 0x00075c0001fb7983 */ /* 0x002ea80000300800 */
[----:B------:R-:W3:Y:S01]  /*1a280*/  LDL.LU R0, [R1+0x120] ;  /* 0x0001200001007983 */ /* 0x000ee20000300800 */
[----:B------:R-:W-:Y:S01]  /*1a290*/  LEA.HI.X.SX32 R9, R9, UR5, 0x2, P4 ;  /* 0x0000000509097c11 */ /* 0x000fe2000a0f16ff */
[----:B------:R-:W-:Y:S02]  /*1a2a0*/  ULDC.64 UR4, c[0x0][0x228] ;  /* 0x00008a0000047ab9 */ /* 0x000fe40000000a00 */
[----:B------:R-:W-:Y:S01]  /*1a2b0*/  ISETP.LT.AND P4, PT, R11, UR4, !P3 ;  /* 0x000000040b007c0c */ /* 0x000fe2000df81270 */
[----:B------:R-:W-:-:S04]  /*1a2c0*/  IMAD.WIDE R14, R13, 0x4, R2 ;  /* 0x000000040d0e7825 */ /* 0x000fc800078e0202 */
[----:B------:R-:W-:Y:S01]  /*1a2d0*/  IMAD.WIDE R148, R148, 0x4, R8 ;  /* 0x0000000494947825 */ /* 0x000fe200078e0208 */
[----:B------:R-:W-:Y:S01]  /*1a2e0*/  ISETP.LT.AND P3, PT, R12, UR14, !P3 ;  /* 0x0000000e0c007c0c */ /* 0x000fe2000df61270 */
[----:B------:R-:W-:-:S03]  /*1a2f0*/  ULDC UR4, c[0x0][0x22c] ;  /* 0x00008b0000047ab9 */ /* 0x000fc60000000800 */
[----:B---3--:R1:W-:Y:S04]  /*1a300*/  @P5 STG.E desc[UR16][R148.64], R0 ;  /* 0x0000000094005986 */ /* 0x0083e8000c101910 */
[----:B------:R3:W-:Y:S01]  /*1a310*/  @P4 STG.E desc[UR16][R14.64], R150 ;  /* 0x000000960e004986 */ /* 0x0007e2000c101910 */
[C---:B-1----:R-:W-:Y:S01]  /*1a320*/  IADD3 R0, R13.reuse, UR26, RZ ;  /* 0x0000001a0d007c10 */ /* 0x042fe2000fffe0ff */
[----:B---3--:R-:W-:Y:S02]  /*1a330*/  IMAD.WIDE R14, R13, 0x4, R8 ;  /* 0x000000040d0e7825 */ /* 0x008fe400078e0208 */
[----:B------:R-:W3:Y:S01]  /*1a340*/  LDL.LU R13, [R1+0x100] ;  /* 0x00010000010d7983 */ /* 0x000ee20000300800 */
[----:B------:R-:W-:Y:S01]  /*1a350*/  ISETP.LT.AND P5, PT, R11, UR12, !P2 ;  /* 0x0000000c0b007c0c */ /* 0x000fe2000d7a1270 */
[----:B------:R-:W-:-:S02]  /*1a360*/  IMAD.WIDE R148, R0, 0x4, R2 ;  /* 0x0000000400947825 */ /* 0x000fc400078e0202 */
[----:B---3--:R1:W-:Y:S04]  /*1a370*/  @P3 STG.E desc[UR16][R14.64], R13 ;  /* 0x0000000d0e003986 */ /* 0x0083e8000c101910 */
[----:B-1----:R-:W3:Y:S01]  /*1a380*/  LDL.LU R15, [R1+0x134] ;  /* 0x00013400010f7983 */ /* 0x002ee20000300800 */
[----:B------:R-:W-:Y:S01]  /*1a390*/  VIADD R13, R0, UR26 ;  /* 0x0000001a000d7c36 */ /* 0x000fe20008000000 */
[----:B------:R-:W-:Y:S02]  /*1a3a0*/  ISETP.LT.AND P2, PT, R12, UR10, !P2 ;  /* 0x0000000a0c007c0c */ /* 0x000fe4000d741270 */
[----:B------:R-:W-:Y:S01]  /*1a3b0*/  ISETP.LT.AND P4, PT, R11, UR8, !P1 ;  /* 0x000000080b007c0c */ /* 0x000fe2000cf81270 */
[----:B------:R-:W-:Y:S01]  /*1a3c0*/  VIADD R150, R10, 0x5 ;  /* 0x000000050a967836 */ /* 0x000fe20000000000 */
[----:B---3--:R1:W-:Y:S01]  /*1a3d0*/  @P5 STG.E desc[UR16][R148.64], R15 ;  /* 0x0000000f94005986 */ /* 0x0083e2000c101910 */
[----:B------:R-:W-:Y:S01]  /*1a3e0*/  ULDC UR8, c[0x0][0x228] ;  /* 0x00008a0000087ab9 */ /* 0x000fe20000000800 */
[----:B-1----:R-:W-:-:S02]  /*1a3f0*/  IMAD.WIDE R148, R0, 0x4, R8 ;  /* 0x0000000400947825 */ /* 0x002fc400078e0208 */
[----:B------:R-:W3:Y:S01]  /*1a400*/  LDL.LU R0, [R1+0x124] ;  /* 0x0001240001007983 */ /* 0x000ee20000300800 */
[----:B------:R-:W-:Y:S01]  /*1a410*/  ISETP.LT.AND P1, PT, R12, UR18, !P1 ;  /* 0x000000120c007c0c */ /* 0x000fe2000cf21270 */
[----:B------:R-:W-:Y:S01]  /*1a420*/  IMAD.WIDE R14, R13, 0x4, R2 ;  /* 0x000000040d0e7825 */ /* 0x000fe200078e0202 */
[----:B------:R-:W-:Y:S01]  /*1a430*/  ISETP.GE.AND P3, PT, R150, UR4, PT ;  /* 0x0000000496007c0c */ /* 0x000fe2000bf66270 */
[----:B------:R-:W-:Y:S02]  /*1a440*/  ULDC UR4, c[0x0][0x22c] ;  /* 0x00008b0000047ab9 */ /* 0x000fe40000000800 */
[----:B------:R-:W-:-:S05]  /*1a450*/  VIADD R150, R10, 0x6 ;  /* 0x000000060a967836 */ /* 0x000fca0000000000 */
[----:B------:R-:W-:Y:S01]  /*1a460*/  ISETP.GE.AND P5, PT, R150, UR4, PT ;  /* 0x0000000496007c0c */ /* 0x000fe2000bfa6270 */
[----:B------:R-:W-:Y:S01]  /*1a470*/  ULDC UR4, c[0x0][0x22c] ;  /* 0x00008b0000047ab9 */ /* 0x000fe20000000800 */
[----:B---3--:R1:W-:Y:S01]  /*1a480*/  @P2 STG.E desc[UR16][R148.64], R0 ;  /* 0x0000000094002986 */ /* 0x0083e2000c101910 */
[----:B------:R-:W-:-:S03]  /*1a490*/  ISETP.LT.AND P2, PT, R11, UR24, !P6 ;  /* 0x000000180b007c0c */ /* 0x000fc6000f741270 */
[----:B----4-:R3:W-:Y:S01]  /*1a4a0*/  @P4 STG.E desc[UR16][R14.64], R151 ;  /* 0x000000970e004986 */ /* 0x0107e2000c101910 */
[----:B------:R-:W-:Y:S02]  /*1a4b0*/  ISETP.LT.AND P6, PT, R12, UR22, !P6 ;  /* 0x000000160c007c0c */ /* 0x000fe4000f7c1270 */
[----:B------:R-:W-:Y:S01]  /*1a4c0*/  ISETP.LT.AND P4, PT, R11, UR20, !P3 ;  /* 0x000000140b007c0c */ /* 0x000fe2000df81270 */
[----:B-1----:R-:W-:Y:S02]  /*1a4d0*/  VIADD R0, R10, 0x7 ;  /* 0x000000070a007836 */ /* 0x002fe40000000000 */
[C---:B---3--:R-:W-:Y:S01]  /*1a4e0*/  IMAD.WIDE R14, R13.reuse, 0x4, R8 ;  /* 0x000000040d0e7825 */ /* 0x048fe200078e0208 */
[----:B------:R-:W-:-:S04]  /*1a4f0*/  IADD3 R13, R13, UR26, RZ ;  /* 0x0000001a0d0d7c10 */ /* 0x000fc8000fffe0ff */
[----:B------:R1:W-:Y:S01]  /*1a500*/  @P1 STG.E desc[UR16][R14.64], R232 ;  /* 0x000000e80e001986 */ /* 0x0003e2000c101910 */
[----:B------:R-:W-:Y:S01]  /*1a510*/  ISETP.GE.AND P1, PT, R0, UR4, PT ;  /* 0x0000000400007c0c */ /* 0x000fe2000bf26270 */
[C---:B------:R-:W-:Y:S01]  /*1a520*/  VIADD R0, R13.reuse, UR26 ;  /* 0x0000001a0d007c36 */ /* 0x040fe20008000000 */
[----:B------:R-:W-:Y:S01]  /*1a530*/  ISETP.LT.AND P3, PT, R12, UR28, !P3 ;  /* 0x0000001c0c007c0c */ /* 0x000fe2000df61270 */
[----:B------:R-:W-:Y:S01]  /*1a540*/  IMAD.WIDE R150, R13, 0x4, R2 ;  /* 0x000000040d967825 */ /* 0x000fe200078e0202 */
[----:B------:R-:W-:-:S03]  /*1a550*/  ULDC UR4, c[0x0][0x22c] ;  /* 0x00008b0000047ab9 */ /* 0x000fc60000000800 */
[----:B------:R-:W-:Y:S01]  /*1a560*/  IMAD.WIDE R148, R13, 0x4, R8 ;  /* 0x000000040d947825 */ /* 0x000fe200078e0208 */
[----:B--2---:R-:W-:Y:S03]  /*1a570*/  @P2 STG.E desc[UR16][R150.64], R233 ;  /* 0x000000e996002986 */ /* 0x004fe6000c101910 */
[C---:B-1----:R-:W-:Y:S01]  /*1a580*/  IMAD.WIDE R14, R0.reuse, 0x4, R2 ;  /* 0x00000004000e7825 */ /* 0x042fe200078e0202 */
[----:B------:R-:W-:Y:S04]  /*1a590*/  @P6 STG.E desc[UR16][R148.64], R234 ;  /* 0x000000ea94006986 */ /* 0x000fe8000c101910 */
[----:B------:R1:W-:Y:S04]  /*1a5a0*/  @P4 STG.E desc[UR16][R14.64], R246 ;  /* 0x000000f60e004986 */ /* 0x0003e8000c101910 */
[----:B-1----:R-:W2:Y:S04]  /*1a5b0*/  LDL.LU R246, [R1+0x11c] ;  /* 0x00011c0001f67983 */ /* 0x002ea80000300800 */
[----:B------:R-:W3:Y:S04]  /*1a5c0*/  LDL.LU R233, [R1+0x10] ;  /* 0x0000100001e97983 */ /* 0x000ee80000300800 */
[----:B------:R-:W4:Y:S01]  /*1a5d0*/  LDL.LU R150, [R1] ;  /* 0x0000000001967983 */ /* 0x000f220000300800 */
[----:B------:R-:W-:-:S03]  /*1a5e0*/  IMAD.WIDE R14, R0, 0x4, R8 ;  /* 0x00000004000e7825 */ /* 0x000fc600078e0208 */
[----:B------:R-:W4:Y:S01]  /*1a5f0*/  LDL.LU R234, [R1+0x14] ;  /* 0x0000140001ea7983 */ /* 0x000f220000300800 */
[C---:B------:R-:W-:Y:S01]  /*1a600*/  VIADD R232, R10.reuse, 0x8 ;  /* 0x000000080ae87836 */ /* 0x040fe20000000000 */
[----:B------:R-:W-:Y:S02]  /*1a610*/  ISETP.LT.AND P6, PT, R11, UR30, !P5 ;  /* 0x0000001e0b007c0c */ /* 0x000fe4000efc1270 */
[----:B------:R1:W-:Y:S01]  /*1a620*/  @P3 STG.E desc[UR16][R14.64], R235 ;  /* 0x000000eb0e003986 */ /* 0x0003e2000c101910 */
[----:B------:R-:W-:Y:S01]  /*1a630*/  VIADD R148, R10, 0x9 ;  /* 0x000000090a947836 */ /* 0x000fe20000000000 */
[----:B------:R-:W-:Y:S02]  /*1a640*/  IADD3 R13, R0, UR26, RZ ;  /* 0x0000001a000d7c10 */ /* 0x000fe4000fffe0ff */
[----:B------:R-:W-:Y:S01]  /*1a650*/  ISETP.GE.AND P2, PT, R232, UR4, PT ;  /* 0x00000004e8007c0c */ /* 0x000fe2000bf46270 */
[----:B------:R-:W-:Y:S01]  /*1a660*/  ULDC UR4, c[0x0][0x22c] ;  /* 0x00008b0000047ab9 */ /* 0x000fe20000000800 */
[----:B-1----:R-:W4:Y:S01]  /*1a670*/  LDL.LU R235, [R1+0x4] ;  /* 0x0000040001eb7983 */ /* 0x002f220000300800 */
[----:B------:R-:W-:Y:S01]  /*1a680*/  ISETP.GE.AND P4, PT, R148, UR4, PT ;  /* 0x0000000494007c0c */ /* 0x000fe2000bf86270 */
[----:B------:R-:W-:Y:S01]  /*1a690*/  IMAD.WIDE R148, R13, 0x4, R2 ;  /* 0x000000040d947825 */ /* 0x000fe200078e0202 */
[----:B------:R-:W-:Y:S01]  /*1a6a0*/  ISETP.LT.AND P5, PT, R12, UR6, !P5 ;  /* 0x000000060c007c0c */ /* 0x000fe2000efa1270 */
[----:B------:R-:W-:Y:S01]  /*1a6b0*/  ULDC UR4, c[0x0][0x22c] ;  /* 0x00008b0000047ab9 */ /* 0x000fe20000000800 */
[----:B------:R-:W-:-:S02]  /*1a6c0*/  ULDC UR6, c[0x0][0x228] ;  /* 0x00008a0000067ab9 */ /* 0x000fc40000000800 */
[----:B------:R1:W-:Y:S01]  /*1a6d0*/  @P6 STG.E desc[UR16][R148.64], R244 ;  /* 0x000000f494006986 */ /* 0x0003e2000c101910 */
[----:B------:R-:W-:Y:S02]  /*1a6e0*/  VIADD R0, R10, 0xa ;  /* 0x0000000a0a007836 */ /* 0x000fe40000000000 */
[----:B------:R-:W-:-:S03]  /*1a6f0*/  IMAD.WIDE R14, R13, 0x4, R8 ;  /* 0x000000040d0e7825 */ /* 0x000fc600078e0208 */
[----:B------:R-:W-:Y:S01]  /*1a700*/  ISETP.GE.AND P3, PT, R0, UR4, PT ;  /* 0x0000000400007c0c */ /* 0x000fe2000bf66270 */
[----:B------:R-:W-:Y:S01]  /*1a710*/  ULDC UR4, c[0x0][0x228] ;  /* 0x00008a0000047ab9 */ /* 0x000fe20000000800 */
[----:B-1----:R-:W4:Y:S01]  /*1a720*/  LDL.LU R244, [R1+0x18] ;  /* 0x0000180001f47983 */ /* 0x002f220000300800 */
[----:B------:R-:W-:Y:S01]  /*1a730*/  ISETP.LT.AND P6, PT, R11, UR4, !P1 ;  /* 0x000000040b007c0c */ /* 0x000fe2000cfc1270 */
[----:B------:R-:W-:Y:S02]  /*1a740*/  VIADD R151, R13, UR26 ;  /* 0x0000001a0d977c36 */ /* 0x000fe40008000000 */
[----:B------:R1:W-:Y:S01]  /*1a750*/  @P5 STG.E desc[UR16][R14.64], R245 ;  /* 0x000000f50e005986 */ /* 0x0003e2000c101910 */
[----:B------:R-:W-:Y:S01]  /*1a760*/  ISETP.LT.AND P1, PT, R12, UR6, !P1 ;  /* 0x000000060c007c0c */ /* 0x000fe2000cf21270 */
[C---:B------:R-:W-:Y:S01]  /*1a770*/  IMAD.WIDE R148, R151.reuse, 0x4, R2 ;  /* 0x0000000497947825 */ /* 0x040fe200078e0202 */
[----:B------:R-:W-:Y:S01]  /*1a780*/  ULDC UR4, c[0x0][0x228] ;  /* 0x00008a0000047ab9 */ /* 0x000fe20000000800 */
[----:B------:R-:W-:Y:S01]  /*1a790*/  ULDC UR6, c[0x0][0x228] ;  /* 0x00008a0000067ab9 */ /* 0x000fe20000000800 */
[----:B-1----:R-:W4:Y:S01]  /*1a7a0*/  LDL.LU R245, [R1+0x8] ;  /* 0x0000080001f57983 */ /* 0x002f220000300800 */
[----:B------:R-:W-:Y:S01]  /*1a7b0*/  IMAD.WIDE R14, R151, 0x4, R8 ;  /* 0x00000004970e7825 */ /* 0x000fe200078e0208 */
[----:B------:R-:W-:Y:S01]  /*1a7c0*/  ISETP.LT.AND P5, PT, R11, UR4, !P2 ;  /* 0x000000040b007c0c */ /* 0x000fe2000d7a1270 */
[----:B------:R-:W-:Y:S01]  /*1a7d0*/  ULDC UR4, c[0x0][0x22c] ;  /* 0x00008b0000047ab9 */ /* 0x000fe20000000800 */
[----:B------:R-:W-:Y:S01]  /*1a7e0*/  IADD3 R0, R151, UR26, RZ ;  /* 0x0000001a97007c10 */ /* 0x000fe2000fffe0ff */
[----:B------:R-:W-:Y:S01]  /*1a7f0*/  VIADD R13, R10, 0xb ;  /* 0x0000000b0a0d7836 */ /* 0x000fe20000000000 */
[----:B------:R-:W-:Y:S01]  /*1a800*/  ISETP.LT.AND P2, PT, R12, UR6, !P2 ;  /* 0x000000060c007c0c */ /* 0x000fe2000d741270 */
[----:B------:R-:W-:Y:S01]  /*1a810*/  ULDC UR6, c[0x0][0x228] ;  /* 0x00008a0000067ab9 */ /* 0x000fe20000000800 */
[----:B--2---:R1:W-:Y:S04]  /*1a820*/  @P6 STG.E desc[UR16][R148.64], R246 ;  /* 0x000000f694006986 */ /* 0x0043e8000c101910 */
[----:B------:R2:W-:Y:S04]  /*1a830*/  @P1 STG.E desc[UR16][R14.64], R247 ;  /* 0x000000f70e001986 */ /* 0x0005e8000c101910 */
[----:B-1----:R-:W4:Y:S04]  /*1a840*/  LDL.LU R246, [R1+0x1c] ;  /* 0x00001c0001f67983 */ /* 0x002f280000300800 */
[----:B--2---:R-:W2:Y:S01]  /*1a850*/  LDL.LU R247, [R1+0xc] ;  /* 0x00000c0001f77983 */ /* 0x004ea20000300800 */
[----:B------:R-:W-:Y:S01]  /*1a860*/  ISETP.GE.AND P6, PT, R13, UR4, PT ;  /* 0x000000040d007c0c */ /* 0x000fe2000bfc6270 */
[----:B------:R-:W-:Y:S01]  /*1a870*/  IMAD.WIDE R14, R0, 0x4, R2 ;  /* 0x00000004000e7825 */ /* 0x000fe200078e0202 */
[----:B------:R-:W-:-:S03]  /*1a880*/  ULDC UR4, c[0x0][0x228] ;  /* 0x00008a0000047ab9 */ /* 0x000fc60000000800 */
[----:B------:R-:W-:Y:S01]  /*1a890*/  VIADD R13, R10, 0xc ;  /* 0x0000000c0a0d7836 */ /* 0x000fe20000000000 */
[----:B------:R-:W-:Y:S01]  /*1a8a0*/  ISETP.LT.AND P1, PT, R11, UR4, !P4 ;  /* 0x000000040b007c0c */ /* 0x000fe2000e721270 */
[----:B------:R-:W-:Y:S01]  /*1a8b0*/  ULDC UR4, c[0x0][0x22c] ;  /* 0x00008b0000047ab9 */ /* 0x000fe20000000800 */
[----:B------:R-:W-:Y:S01]  /*1a8c0*/  IMAD.WIDE R148, R0, 0x4, R8 ;  /* 0x0000000400947825 */ /* 0x000fe200078e0208 */
[----:B---3--:R1:W-:Y:S01]  /*1a8d0*/  @P5 STG.E desc[UR16][R14.64], R233 ;  /* 0x000000e90e005986 */ /* 0x0083e2000c101910 */
[----:B------:R-:W-:Y:S01]  /*1a8e0*/  ISETP.GE.AND P5, PT, R13, UR4, PT ;  /* 0x000000040d007c0c */ /* 0x000fe2000bfa6270 */
[----:B------:R-:W-:Y:S02]  /*1a8f0*/  ULDC UR4, c[0x0][0x228] ;  /* 0x00008a0000047ab9 */ /* 0x000fe40000000800 */
[----:B------:R-:W-:Y:S01]  /*1a900*/  ISETP.LT.AND P4, PT, R12, UR4, !P4 ;  /* 0x000000040c007c0c */ /* 0x000fe2000e781270 */
[----:B----4-:R3:W-:Y:S01]  /*1a910*/  @P2 STG.E desc[UR16][R148.64], R150 ;  /* 0x0000009694002986 */ /* 0x0107e2000c101910 */
[----:B------:R-:W-:Y:S01]  /*1a920*/  ISETP.LT.AND P2, PT, R11, UR6, !P3 ;  /* 0x000000060b007c0c */ /* 0x000fe2000df41270 */
[----:B------:R-:W-:Y:S01]  /*1a930*/  ULDC UR4, c[0x0][0x22c] ;  /* 0x00008b0000047ab9 */ /* 0x000fe20000000800 */
[----:B------:R-:W-:Y:S01]  /*1a940*/  ULDC UR6, c[0x0][0x228] ;  /* 0x00008a0000067ab9 */ /* 0x000fe20000000800 */
[----:B-1----:R-:W-:-:S02]  /*1a950*/  VIADD R233, R0, UR26 ;  /* 0x0000001a00e97c36 */ /* 0x002fc40008000000 */
[----:B------:R-:W-:Y:S02]  /*1a960*/  VIADD R0, R10, 0xd ;  /* 0x0000000d0a007836 */ /* 0x000fe40000000000 */
[C---:B---3--:R-:W-:Y:S01]  /*1a970*/  IMAD.WIDE R150, R233.reuse, 0x4, R2 ;  /* 0x00000004e9967825 */ /* 0x048fe200078e0202 */
[----:B------:R-:W-:-:S03]  /*1a980*/  IADD3 R13, R233, UR26, RZ ;  /* 0x0000001ae90d7c10 */ /* 0x000fc6000fffe0ff */
[----:B------:R-:W-:Y:S01]  /*1a990*/  IMAD.WIDE R14, R233, 0x4, R8 ;  /* 0x00000004e90e7825 */ /* 0x000fe200078e0208 */
[----:B------:R1:W-:Y:S01]  /*1a9a0*/  @P1 STG.E desc[UR16][R150.64], R248 ;  /* 0x000000f896001986 */ /* 0x0003e2000c101910 */
[----:B------:R-:W-:Y:S01]  /*1a9b0*/  ISETP.GE.AND P1, PT, R0, UR4, PT ;  /* 0x0000000400007c0c */ /* 0x000fe2000bf26270 */
[----:B------:R-:W-:Y:S01]  /*1a9c0*/  ULDC UR4, c[0x0][0x228] ;  /* 0x00008a0000047ab9 */ /* 0x000fe20000000800 */
[----:B------:R-:W-:Y:S01]  /*1a9d0*/  VIADD R0, R10, 0xe ;  /* 0x0000000e0a007836 */ /* 0x000fe20000000000 */
[----:B------:R-:W-:Y:S01]  /*1a9e0*/  ISETP.LT.AND P3, PT, R12, UR4, !P3 ;  /* 0x000000040c007c0c */ /* 0x000fe2000df61270 */
[----:B------:R-:W-:Y:S01]  /*1a9f0*/  IMAD.WIDE R148, R13, 0x4, R2 ;  /* 0x000000040d947825 */ /* 0x000fe200078e0202 */
[----:B------:R-:W-:Y:S01]  /*1aa00*/  ULDC UR4, c[0x0][0x22c] ;  /* 0x00008b0000047ab9 */ /* 0x000fe20000000800 */
[----:B------:R3:W-:Y:S01]  /*1aa10*/  @P4 STG.E desc[UR16][R14.64], R240 ;  /* 0x000000f00e004986 */ /* 0x0007e2000c101910 */
[----:B------:R-:W-:Y:S01]  /*1aa20*/  ISETP.GE.AND P4, PT, R0, UR4, PT ;  /* 0x0000000400007c0c */ /* 0x000fe2000bf86270 */
[----:B------:R-:W-:-:S02]  /*1aa30*/  ULDC UR4, c[0x0][0x228] ;  /* 0x00008a0000047ab9 */ /* 0x000fc40000000800 */
[----:B------:R-:W-:Y:S01]  /*1aa40*/  @P2 STG.E desc[UR16][R148.64], R234 ;  /* 0x000000ea94002986 */ /* 0x000fe2000c101910 */
[----:B------:R-:W-:Y:S01]  /*1aa50*/  ISETP.LT.AND P2, PT, R11, UR4, !P6 ;  /* 0x000000040b007c0c */ /* 0x000fe2000f741270 */
[C---:B-1----:R-:W-:Y:S01]  /*1aa60*/  IMAD.WIDE R150, R13.reuse, 0x4, R8 ;  /* 0x000000040d967825 */ /* 0x042fe200078e0208 */
[----:B------:R-:W-:Y:S02]  /*1aa70*/  ULDC UR4, c[0x0][0x228] ;  /* 0x00008a0000047ab9 */ /* 0x000fe40000000800 */
[----:B------:R-:W-:Y:S01]  /*1aa80*/  ISETP.LT.AND P6, PT, R12, UR4, !P6 ;  /* 0x000000040c007c0c */ /* 0x000fe2000f7c1270 */
[----:B------:R-:W-:Y:S01]  /*1aa90*/  VIADD R13, R13, UR26 ;  /* 0x0000001a0d0d7c36 */ /* 0x000fe20008000000 */
[----:B------:R-:W-:Y:S01]  /*1aaa0*/  ULDC UR4, c[0x0][0x228] ;  /* 0x00008a0000047ab9 */ /* 0x000fe20000000800 */
[----:B------:R1:W-:Y:S01]  /*1aab0*/  @P3 STG.E desc[UR16][R150.64], R235 ;  /* 0x000000eb96003986 */ /* 0x0003e2000c101910 */
[----:B------:R-:W-:Y:S01]  /*1aac0*/  ISETP.LT.AND P3, PT, R11, UR4, !P5 ;  /* 0x000000040b007c0c */ /* 0x000fe2000ef61270 */
[----:B------:R-:W-:Y:S01]  /*1aad0*/  IMAD.WIDE R232, R13, 0x4, R2 ;  /* 0x000000040de87825 */ /* 0x000fe200078e0202 */
[----:B------:R-:W-:-:S03]  /*1aae0*/  ULDC UR4, c[0x0][0x22c] ;  /* 0x00008b0000047ab9 */ /* 0x000fc60000000800 */
[----:B------:R-:W-:Y:S01]  /*1aaf0*/  VIADD R0, R10, 0xf ;  /* 0x0000000f0a007836 */ /* 0x000fe20000000000 */
[----:B------:R-:W-:Y:S01]  /*1ab00*/  @P2 STG.E desc[UR16][R232.64], R249 ;  /* 0x000000f9e8002986 */ /* 0x000fe2000c101910 */
[C---:B---3--:R-:W-:Y:S01]  /*1ab10*/  IMAD.WIDE R14, R13.reuse, 0x4, R8 ;  /* 0x000000040d0e7825 */ /* 0x048fe200078e0208 */
[----:B-1----:R-:W-:Y:S02]  /*1ab20*/  IADD3 R235, R13, UR26, RZ ;  /* 0x0000001a0deb7c10 */ /* 0x002fe4000fffe0ff */
[----:B------:R-:W-:Y:S01]  /*1ab30*/  ISETP.GE.AND P2, PT, R0, UR4, PT ;  /* 0x0000000400007c0c */ /* 0x000fe2000bf46270 */
[----:B------:R-:W-:Y:S02]  /*1ab40*/  ULDC UR4, c[0x0][0x228] ;  /* 0x00008a0000047ab9 */ /* 0x000fe40000000800 */
[----:B------:R-:W-:Y:S01]  /*1ab50*/  IMAD.WIDE R148, R235, 0x4, R2 ;  /* 0x00000004eb947825 */ /* 0x000fe200078e0202 */
[----:B------:R-:W-:Y:S01]  /*1ab60*/  ISETP.LT.AND P5, PT, R12, UR4, !P5 ;  /* 0x000000040c007c0c */ /* 0x000fe2000efa1270 */
[----:B------:R1:W-:Y:S01]  /*1ab70*/  @P6 STG.E desc[UR16][R14.64], R241 ;  /* 0x000000f10e006986 */ /* 0x0003e2000c101910 */
[----:B------:R-:W-:-:S03]  /*1ab80*/  ULDC UR4, c[0x0][0x228] ;  /* 0x00008a0000047ab9 */ /* 0x000fc60000000800 */
[----:B------:R3:W-:Y:S01]  /*1ab90*/  @P3 STG.E desc[UR16][R148.64], R244 ;  /* 0x000000f494003986 */ /* 0x0007e2000c101910 */
[----:B------:R-:W-:Y:S01]  /*1aba0*/  ISETP.LT.AND P3, PT, R11, UR4, !P1 ;  /* 0x000000040b007c0c */ /* 0x000fe2000cf61270 */
[C---:B------:R-:W-:Y:S01]  /*1abb0*/  IMAD.WIDE R150, R235.reuse, 0x4, R8 ;  /* 0x00000004eb967825 */ /* 0x040fe200078e0208 */
[----:B------:R-:W-:Y:S01]  /*1abc0*/  ISETP.LT.AND P1, PT, R12, UR6, !P1 ;  /* 0x000000060c007c0c */ /* 0x000fe2000cf21270 */
[----:B------:R-:W-:Y:S02]  /*1abd0*/  ULDC UR4, c[0x0][0x22c] ;  /* 0x00008b0000047ab9 */ /* 0x000fe40000000800 */
[----:B------:R-:W-:Y:S02]  /*1abe0*/  VIADD R0, R10, 0x10 ;  /* 0x000000100a007836 */ /* 0x000fe40000000000 */
[----:B------:R-:W-:Y:S01]  /*1abf0*/  VIADD R13, R235, UR26 ;  /* 0x0000001aeb0d7c36 */ /* 0x000fe20008000000 */
[----:B------:R-:W-:Y:S01]  /*1ac00*/  @P5 STG.E desc[UR16][R150.64], R245 ;  /* 0x000000f596005986 */ /* 0x000fe2000c101910 */
[----:B------:R-:W-:Y:S01]  /*1ac10*/  ISETP.LT.AND P6, PT, R11, UR8, !P4 ;  /* 0x000000080b007c0c */ /* 0x000fe2000e7c1270 */
[----:B------:R-:W-:Y:S01]  /*1ac20*/  ULDC UR6, c[0x0][0x228] ;  /* 0x00008a0000067ab9 */ /* 0x000fe20000000800 */
[C---:B-1----:R-:W-:Y:S01]  /*1ac30*/  IMAD.WIDE R14, R13.reuse, 0x4, R2 ;  /* 0x000000040d0e7825 */ /* 0x042fe200078e0202 */
[----:B------:R-:W-:Y:S01]  /*1ac40*/  ISETP.GE.AND P5, PT, R0, UR4, PT ;  /* 0x0000000400007c0c */ /* 0x000fe2000bfa6270 */
[----:B------:R-:W-:Y:S01]  /*1ac50*/  ULDC UR4, c[0x0][0x22c] ;  /* 0x00008b0000047ab9 */ /* 0x000fe20000000800 */
[----:B------:R-:W-:Y:S01]  /*1ac60*/  IADD3 R0, R10, 0x11, RZ ;  /* 0x000000110a007810 */ /* 0x000fe20007ffe0ff */
[C---:B---3--:R-:W-:Y:S01]  /*1ac70*/  IMAD.WIDE R148, R13.reuse, 0x4, R8 ;  /* 0x000000040d947825 */ /* 0x048fe200078e0208 */
[----:B------:R-:W-:Y:S01]  /*1ac80*/  ISETP.LT.AND P4, PT, R12, UR6, !P4 ;  /* 0x000000060c007c0c */ /* 0x000fe2000e781270 */
[----:B------:R1:W-:Y:S01]  /*1ac90*/  @P3 STG.E desc[UR16][R14.64], R250 ;  /* 0x000000fa0e003986 */ /* 0x0003e2000c101910 */
[----:B------:R-:W-:Y:S01]  /*1aca0*/  ISETP.GE.AND P3, PT, R0, UR4, PT ;  /* 0x0000000400007c0c */ /* 0x000fe2000bf66270 */
[----:B------:R-:W-:Y:S01]  /*1acb0*/  VIADD R235, R13, UR26 ;  /* 0x0000001a0deb7c36 */ /* 0x000fe20008000000 */
[----:B------:R-:W-:Y:S01]  /*1acc0*/  ULDC UR4, c[0x0][0x228] ;  /* 0x00008a0000047ab9 */ /* 0x000fe20000000800 */
[----:B------:R3:W-:Y:S01]  /*1acd0*/  @P1 STG.E desc[UR16][R148.64], R242 ;  /* 0x000000f294001986 */ /* 0x0007e2000c101910 */
[----:B------:R-:W-:Y:S01]  /*1ace0*/  ISETP.LT.AND P1, PT, R11, UR4, !P2 ;  /* 0x000000040b007c0c */ /* 0x000fe2000d721270 */
[C---:B------:R-:W-:Y:S01]  /*1acf0*/  IMAD.WIDE R232, R235.reuse, 0x4, R2 ;  /* 0x00000004ebe87825 */ /* 0x040fe200078e0202 */
[----:B------:R-:W-:Y:S01]  /*1ad00*/  ULDC UR6, c[0x0][0x228] ;  /* 0x00008a0000067ab9 */ /* 0x000fe20000000800 */
[----:B------:R-:W-:Y:S01]  /*1ad10*/  ULDC UR8, c[0x0][0x228] ;  /* 0x00008a0000087ab9 */ /* 0x000fe20000000800 */
[----:B------:R-:W-:Y:S01]  /*1ad20*/  ISETP.LT.AND P2, PT, R12, UR6, !P2 ;  /* 0x000000060c007c0c */ /* 0x000fe2000d741270 */
[----:B------:R-:W-:Y:S01]  /*1ad30*/  VIADD R0, R10, 0x12 ;  /* 0x000000120a007836 */ /* 0x000fe20000000000 */
[----:B------:R-:W-:Y:S01]  /*1ad40*/  ULDC UR4, c[0x0][0x22c] ;  /* 0x00008b0000047ab9 */ /* 0x000fe20000000800 */
[----:B-1----:R-:W-:Y:S01]  /*1ad50*/  IMAD.WIDE R14, R235, 0x4, R8 ;  /* 0x00000004eb0e7825 */ /* 0x002fe200078e0208 */
[----:B------:R-:W-:-:S03]  /*1ad60*/  ULDC UR6, c[0x0][0x228] ;  /* 0x00008a0000067ab9 */ /* 0x000fc60000000800 */
[----:B------:R-:W-:-:S04]  /*1ad70*/  VIADD R151, R235, UR26 ;  /* 0x0000001aeb977c36 */ /* 0x000fc80008000000 */
[----:B---3--:R-:W-:-:S04]  /*1ad80*/  IMAD.WIDE R148, R151, 0x4, R2 ;  /* 0x0000000497947825 */ /* 0x008fc800078e0202 */
[C---:B------:R-:W-:Y:S02]  /*1ad90*/  VIADD R13, R151.reuse, UR26 ;  /* 0x0000001a970d7c36 */ /* 0x040fe40008000000 */
[----:B------:R-:W-:-:S04]  /*1ada0*/  IMAD.WIDE R150, R151, 0x4, R8 ;  /* 0x0000000497967825 */ /* 0x000fc800078e0208 */
[----:B------:R-:W-:Y:S01]  /*1adb0*/  VIADD R235, R13, UR26 ;  /* 0x0000001a0deb7c36 */ /* 0x000fe20008000000 */
[----:B------:R1:W-:Y:S01]  /*1adc0*/  @P6 STG.E desc[UR16][R232.64], R246 ;  /* 0x000000f6e8006986 */ /* 0x0003e2000c101910 */
[----:B------:R-:W-:Y:S01]  /*1add0*/  ISETP.LT.AND P6, PT, R11, UR8, !P5 ;  /* 0x000000080b007c0c */ /* 0x000fe2000efc1270 */
[----:B------:R-:W-:Y:S02]  /*1ade0*/  ULDC UR8, c[0x0][0x228] ;  /* 0x00008a0000087ab9 */ /* 0x000fe40000000800 */
[----:B--2---:R2:W-:Y:S01]  /*1adf0*/  @P4 STG.E desc[UR16][R14.64], R247 ;  /* 0x000000f70e004986 */ /* 0x0045e2000c101910 */
[----:B------:R-:W-:Y:S01]  /*1ae00*/  ISETP.GE.AND P4, PT, R0, UR4, PT ;  /* 0x0000000400007c0c */ /* 0x000fe2000bf86270 */
[----:B------:R-:W-:Y:S01]  /*1ae10*/  ULDC UR4, c[0x0][0x22c] ;  /* 0x00008b0000047ab9 */ /* 0x000fe20000000800 */
[----:B------:R-:W-:Y:S01]  /*1ae20*/  IADD3 R0, R10, 0x13, RZ ;  /* 0x000000130a007810 */ /* 0x000fe20007ffe0ff */
[----:B------:R3:W-:Y:S03]  /*1ae30*/  @P1 STG.E desc[UR16][R148.64], R251 ;  /* 0x000000fb94001986 */ /* 0x0007e6000c101910 */
[----:B------:R-:W-:Y:S01]  /*1ae40*/  ISETP.GE.AND P1, PT, R0, UR4, PT ;  /* 0x0000000400007c0c */ /* 0x000fe2000bf26270 */
[----:B-1----:R-:W-:Y:S01]  /*1ae50*/  IMAD.WIDE R232, R13, 0x4, R2 ;  /* 0x000000040de87825 */ /* 0x002fe200078e0202 */
[----:B------:R-:W-:Y:S01]  /*1ae60*/  ULDC UR4, c[0x0][0x228] ;  /* 0x00008a0000047ab9 */ /* 0x000fe20000000800 */
[----:B------:R1:W-:Y:S01]  /*1ae70*/  @P2 STG.E desc[UR16][R150.64], R243 ;  /* 0x000000f396002986 */ /* 0x0003e2000c101910 */
[----:B------:R-:W-:Y:S01]  /*1ae80*/  ISETP.LT.AND P5, PT, R12, UR4, !P5 ;  /* 0x000000040c007c0c */ /* 0x000fe2000efa1270 */
[----:B------:R-:W-:Y:S01]  /*1ae90*/  ULDC UR4, c[0x0][0x228] ;  /* 0x00008a0000047ab9 */ /* 0x000fe20000000800 */
[----:B------:R-:W-:Y:S01]  /*1aea0*/  VIADD R0, R10, 0x14 ;  /* 0x000000140a007836 */ /* 0x000fe20000000000 */
[----:B------:R-:W-:Y:S01]  /*1aeb0*/  @P6 STG.E desc[UR16][R232.64], R20 ;  /* 0x00000014e8006986 */ /* 0x000fe2000c101910 */
[----:B------:R-:W-:Y:S01]  /*1aec0*/  ISETP.LT.AND P6, PT, R11, UR4, !P3 ;  /* 0x000000040b007c0c */ /* 0x000fe2000dfc1270 */
[----:B------:R-:W-:Y:S01]  /*1aed0*/  ULDC UR4, c[0x0][0x22c] ;  /* 0x00008b0000047ab9 */ /* 0x000fe20000000800 */
[----:B--2---:R-:W-:Y:S01]  /*1aee0*/  IMAD.WIDE R14, R13, 0x4, R8 ;  /* 0x000000040d0e7825 */ /* 0x004fe200078e0208 */
[----:B------:R-:W-:Y:S01]  /*1aef0*/  ISETP.GE.AND P2, PT, R0, UR4, PT ;  /* 0x0000000400007c0c */ /* 0x000fe2000bf46270 */
[----:B------:R-:W-:Y:S01]  /*1af00*/  ULDC UR4, c[0x0][0x22c] ;  /* 0x00008b0000047ab9 */ /* 0x000fe20000000800 */
[----:B------:R-:W-:Y:S01]  /*1af10*/  ISETP.LT.AND P3, PT, R12, UR6, !P3 ;  /* 0x000000060c007c0c */ /* 0x000fe2000df61270 */
[----:B------:R-:W-:Y:S01]  /*1af20*/  VIADD R0, R10, 0x15 ;  /* 0x000000150a007836 */ /* 0x000fe20000000000 */
[----:B------:R-:W-:Y:S01]  /*1af30*/  ULDC UR6, c[0x0][0x228] ;  /* 0x00008a0000067ab9 */ /* 0x000fe20000000800 */
[C---:B---3--:R-:W-:Y:S01]  /*1af40*/  IMAD.WIDE R148, R235.reuse, 0x4, R2 ;  /* 0x00000004eb947825 */ /* 0x048fe200078e0202 */
[----:B------:R2:W-:Y:S02]  /*1af50*/  @P5 STG.E desc[UR16][R14.64], R4 ;  /* 0x000000040e005986 */ /* 0x0005e4000c101910 */
[----:B------:R-:W-:Y:S01]  /*1af60*/  ISETP.GE.AND P5, PT, R0, UR4, PT ;  /* 0x0000000400007c0c */ /* 0x000fe2000bfa6270 */
[----:B------:R-:W-:Y:S01]  /*1af70*/  ULDC UR4, c[0x0][0x228] ;  /* 0x00008a0000047ab9 */ /* 0x000fe20000000800 */
[----:B------:R3:W-:Y:S01]  /*1af80*/  @P6 STG.E desc[UR16][R148.64], R24 ;  /* 0x0000001894006986 */ /* 0x0007e2000c101910 */
[----:B-1----:R-:W-:Y:S01]  /*1af90*/  IMAD.WIDE R150, R235, 0x4, R8 ;  /* 0x00000004eb967825 */ /* 0x002fe200078e0208 */
[----:B------:R-:W-:Y:S01]  /*1afa0*/  ISETP.LT.AND P6, PT, R11, UR4, !P4 ;  /* 0x000000040b007c0c */ /* 0x000fe2000e7c1270 */
[----:B------:R-:W-:Y:S01]  /*1afb0*/  ULDC UR4, c[0x0][0x228] ;  /* 0x00008a0000047ab9 */ /* 0x000fe20000000800 */
[----:B------:R-:W-:Y:S01]  /*1afc0*/  ISETP.LT.AND P4, PT, R12, UR6, !P4 ;  /* 0x000000060c007c0c */ /* 0x000fe2000e781270 */
[----:B------:R-:W-:Y:S01]  /*1afd0*/  VIADD R0, R10, 0x16 ;  /* 0x000000160a007836 */ /* 0x000fe20000000000 */
[----:B------:R-:W-:Y:S01]  /*1afe0*/  IADD3 R235, R235, UR26, RZ ;  /* 0x0000001aebeb7c10 */ /* 0x000fe2000fffe0ff */
[----:B------:R1:W-:Y:S01]  /*1aff0*/  @P3 STG.E desc[UR16][R150.64], R16 ;  /* 0x0000001096003986 */ /* 0x0003e2000c101910 */
[----:B------:R-:W-:Y:S01]  /*1b000*/  ISETP.LT.AND P3, PT, R11, UR4, !P1 ;  /* 0x000000040b007c0c */ /* 0x000fe2000cf61270 */
[----:B------:R-:W-:Y:S01]  /*1b010*/  ULDC UR6, c[0x0][0x228] ;  /* 0x00008a0000067ab9 */ /* 0x000fe20000000800 */
[----:B------:R-:W-:Y:S01]  /*1b020*/  ULDC UR4, c[0x0][0x22c] ;  /* 0x00008b0000047ab9 */ /* 0x000fe20000000800 */
[----:B--2---:R-:W-:Y:S01]  /*1b030*/  IMAD.WIDE R14, R235, 0x4, R2 ;  /* 0x00000004eb0e7825 */ /* 0x004fe200078e0202 */
[----:B------:R-:W-:Y:S01]  /*1b040*/  ISETP.LT.AND P1, PT, R12, UR6, !P1 ;  /* 0x000000060c007c0c */ /* 0x000fe2000cf21270 */
[----:B------:R-:W-:-:S02]  /*1b050*/  ULDC UR6, c[0x0][0x228] ;  /* 0x00008a0000067ab9 */ /* 0x000fc40000000800 */
[C---:B---3--:R-:W-:Y:S01]  /*1b060*/  IMAD.WIDE R148, R235.reuse, 0x4, R8 ;  /* 0x00000004eb947825 */ /* 0x048fe200078e0208 */
[----:B------:R-:W-:Y:S03]  /*1b070*/  @P6 STG.E desc[UR16][R14.64], R21 ;  /* 0x000000150e006986 */ /* 0x000fe6000c101910 */
[----:B------:R-:W-:Y:S01]  /*1b080*/  VIADD R235, R235, UR26 ;  /* 0x0000001aebeb7c36 */ /* 0x000fe20008000000 */
[----:B------:R-:W-:Y:S01]  /*1b090*/  ISETP.GE.AND P6, PT, R0, UR4, PT ;  /* 0x0000000400007c0c */ /* 0x000fe2000bfc6270 */
[----:B------:R-:W-:Y:S01]  /*1b0a0*/  ULDC UR4, c[0x0][0x228] ;  /* 0x00008a0000047ab9 */ /* 0x000fe20000000800 */
[----:B------:R-:W-:Y:S02]  /*1b0b0*/  VIADD R0, R10, 0x17 ;  /* 0x000000170a007836 */ /* 0x000fe40000000000 */
[----:B-1----:R-:W-:Y:S01]  /*1b0c0*/  IMAD.WIDE R150, R235, 0x4, R2 ;  /* 0x00000004eb967825 */ /* 0x002fe200078e0202 */
[----:B------:R1:W-:Y:S01]  /*1b0d0*/  @P4 STG.E desc[UR16][R148.64], R5 ;  /* 0x0000000594004986 */ /* 0x0003e2000c101910 */
[----:B------:R-:W-:Y:S01]  /*1b0e0*/  ISETP.LT.AND P4, PT, R11, UR4, !P2 ;  /* 0x000000040b007c0c */ /* 0x000fe2000d781270 */
[----:B------:R-:W-:Y:S01]  /*1b0f0*/  ULDC UR4, c[0x0][0x22c] ;  /* 0x00008b0000047ab9 */ /* 0x000fe20000000800 */
[C---:B------:R-:W-:Y:S01]  /*1b100*/  IMAD.WIDE R232, R235.reuse, 0x4, R8 ;  /* 0x00000004ebe87825 */ /* 0x040fe200078e0208 */
[----:B------:R-:W-:Y:S01]  /*1b110*/  @P3 STG.E desc[UR16][R150.64], R25 ;  /* 0x0000001996003986 */ /* 0x000fe2000c101910 */
[----:B------:R-:W-:-:S02]  /*1b120*/  IADD3 R235, R235, UR26, RZ ;  /* 0x0000001aebeb7c10 */ /* 0x000fc4000fffe0ff */
[----:B------:R-:W-:Y:S01]  /*1b130*/  ISETP.GE.AND P3, PT, R0, UR4, PT ;  /* 0x0000000400007c0c */ /* 0x000fe2000bf66270 */
[----:B------:R-:W-:Y:S02]  /*1b140*/  ULDC UR4, c[0x0][0x228] ;  /* 0x00008a0000047ab9 */ /* 0x000fe40000000800 */
[----:B------:R-:W-:Y:S01]  /*1b150*/  ISETP.LT.AND P2, PT, R12, UR4, !P2 ;  /* 0x000000040c007c0c */ /* 0x000fe2000d741270 */
[----:B------:R2:W-:Y:S01]  /*1b160*/  @P1 STG.E desc[UR16][R232.64], R17 ;  /* 0x00000011e8001986 */ /* 0x0005e2000c101910 */
[----:B-1----:R-:W-:Y:S01]  /*1b170*/  IMAD.WIDE R4, R235, 0x4, R2 ;  /* 0x00000004eb047825 */ /* 0x002fe200078e0202 */
[----:B------:R-:W-:Y:S01]  /*1b180*/  ISETP.LT.AND P1, PT, R11, UR6, !P5 ;  /* 0x000000060b007c0c */ /* 0x000fe2000ef21270 */
[----:B------:R-:W-:Y:S01]  /*1b190*/  ULDC UR4, c[0x0][0x22c] ;  /* 0x00008b0000047ab9 */ /* 0x000fe20000000800 */
[----:B------:R-:W-:Y:S01]  /*1b1a0*/  ULDC UR6, c[0x0][0x228] ;  /* 0x00008a0000067ab9 */ /* 0x000fe20000000800 */
[----:B------:R-:W-:Y:S01]  /*1b1b0*/  VIADD R0, R10, 0x18 ;  /* 0x000000180a007836 */ /* 0x000fe20000000000 */
[----:B------:R1:W-:Y:S01]  /*1b1c0*/  @P4 STG.E desc[UR16][R4.64], R22 ;  /* 0x0000001604004986 */ /* 0x0003e2000c101910 */
[----:B------:R-:W-:-:S02]  /*1b1d0*/  VIADD R13, R235, UR26 ;  /* 0x0000001aeb0d7c36 */ /* 0x000fc40008000000 */
[----:B------:R-:W-:Y:S01]  /*1b1e0*/  IMAD.WIDE R14, R235, 0x4, R8 ;  /* 0x00000004eb0e7825 */ /* 0x000fe200078e0208 */
[----:B------:R-:W-:Y:S01]  /*1b1f0*/  ISETP.GE.AND P4, PT, R0, UR4, PT ;  /* 0x0000000400007c0c */ /* 0x000fe2000bf86270 */
[----:B------:R-:W-:Y:S02]  /*1b200*/  ULDC UR4, c[0x0][0x228] ;  /* 0x00008a0000047ab9 */ /* 0x000fe40000000800 */
[----:B------:R-:W-:Y:S01]  /*1b210*/  VIADD R0, R10, 0x19 ;  /* 0x000000190a007836 */ /* 0x000fe20000000000 */
[----:B------:R-:W-:Y:S01]  /*1b220*/  ISETP.LT.AND P5, PT, R12, UR4, !P5 ;  /* 0x000000040c007c0c */ /* 0x000fe2000efa1270 */
[----:B--2---:R-:W-:Y:S01]  /*1b230*/  IMAD.WIDE R16, R13, 0x4, R2 ;  /* 0x000000040d107825 */ /* 0x004fe200078e0202 */
[----:B------:R-:W-:Y:S01]  /*1b240*/  ULDC UR4, c[0x0][0x22c] ;  /* 0x00008b0000047ab9 */ /* 0x000fe20000000800 */
[----:B------:R2:W-:Y:S01]  /*1b250*/  @P2 STG.E desc[UR16][R14.64], R6 ;  /* 0x000000060e002986 */ /* 0x0005e2000c101910 */
[----:B------:R-:W-:Y:S01]  /*1b260*/  ISETP.GE.AND P2, PT, R0, UR4, PT ;  /* 0x0000000400007c0c */ /* 0x000fe2000bf46270 */
[----:B------:R-:W-:-:S02]  /*1b270*/  ULDC UR4, c[0x0][0x228] ;  /* 0x00008a0000047ab9 */ /* 0x000fc40000000800 */
[----:B------:R3:W-:Y:S01]  /*1b280*/  @P1 STG.E desc[UR16][R16.64], R26 ;  /* 0x0000001a10001986 */ /* 0x0007e2000c101910 */
[----:B------:R-:W-:Y:S01]  /*1b290*/  ISETP.LT.AND P1, PT, R11, UR4, !P6 ;  /* 0x000000040b007c0c */ /* 0x000fe2000f721270 */
[C---:B-1----:R-:W-:Y:S01]  /*1b2a0*/  IMAD.WIDE R4, R13.reuse, 0x4, R8 ;  /* 0x000000040d047825 */ /* 0x042fe200078e0208 */
[----:B------:R-:W-:Y:S01]  /*1b2b0*/  IADD3 R13, R13, UR26, RZ ;  /* 0x0000001a0d0d7c10 */ /* 0x000fe2000fffe0ff */
[----:B------:R-:W-:Y:S02]  /*1b2c0*/  ULDC UR4, c[0x0][0x228] ;  /* 0x00008a0000047ab9 */ /* 0x000fe40000000800 */
[----:B------:R-:W-:Y:S01]  /*1b2d0*/  ISETP.LT.AND P6, PT, R12, UR4, !P6 ;  /* 0x000000040c007c0c */ /* 0x000fe2000f7c1270 */
[----:B------:R-:W-:Y:S01]  /*1b2e0*/  ULDC UR4, c[0x0][0x228] ;  /* 0x00008a0000047ab9 */ /* 0x000fe20000000800 */
[----:B------:R1:W-:Y:S01]  /*1b2f0*/  @P5 STG.E desc[UR16][R4.64], R18 ;  /* 0x0000001204005986 */ /* 0x0003e2000c101910 */
[----:B--2---:R-:W-:Y:S01]  /*1b300*/  IMAD.WIDE R14, R13, 0x4, R2 ;  /* 0x000000040d0e7825 */ /* 0x004fe200078e0202 */
[----:B------:R-:W-:Y:S01]  /*1b310*/  ISETP.LT.AND P5, PT, R11, UR4, !P3 ;  /* 0x000000040b007c0c */ /* 0x000fe2000dfa1270 */
[----:B------:R-:W-:-:S02]  /*1b320*/  ULDC UR4, c[0x0][0x22c] ;  /* 0x00008b0000047ab9 */ /* 0x000fc40000000800 */
[----:B------:R-:W-:Y:S01]  /*1b330*/  VIADD R0, R10, 0x1a ;  /* 0x0000001a0a007836 */ /* 0x000fe20000000000 */
[----:B------:R2:W-:Y:S01]  /*1b340*/  @P1 STG.E desc[UR16][R14.64], R23 ;  /* 0x000000170e001986 */ /* 0x0005e2000c101910 */
[----:B------:R-:W-:-:S03]  /*1b350*/  VIADD R25, R13, UR26 ;  /* 0x0000001a0d197c36 */ /* 0x000fc60008000000 */
[----:B------:R-:W-:Y:S01]  /*1b360*/  ISETP.GE.AND P1, PT, R0, UR4, PT ;  /* 0x0000000400007c0c */ /* 0x000fe2000bf26270 */
[----:B------:R-:W-:Y:S01]  /*1b370*/  ULDC UR4, c[0x0][0x228] ;  /* 0x00008a0000047ab9 */ /* 0x000fe20000000800 */
[----:B---3--:R-:W-:Y:S01]  /*1b380*/  IMAD.WIDE R16, R13, 0x4, R8 ;  /* 0x000000040d107825 */ /* 0x008fe200078e0208 */
[C---:B------:R-:W-:Y:S01]  /*1b390*/  ISETP.LT.AND P3, PT, R12.reuse, UR4, !P3 ;  /* 0x000000040c007c0c */ /* 0x040fe2000df61270 */
[----:B------:R-:W-:Y:S02]  /*1b3a0*/  ULDC UR4, c[0x0][0x228] ;  /* 0x00008a0000047ab9 */ /* 0x000fe40000000800 */
[----:B------:R-:W-:Y:S01]  /*1b3b0*/  IMAD.WIDE R20, R25, 0x4, R2 ;  /* 0x0000000419147825 */ /* 0x000fe200078e0202 */
[----:B------:R3:W-:Y:S04]  /*1b3c0*/  @P6 STG.E desc[UR16][R16.64], R7 ;  /* 0x0000000710006986 */ /* 0x0007e8000c101910 */
[----:B------:R-:W-:Y:S01]  /*1b3d0*/  @P5 STG.E desc[UR16][R20.64], R27 ;  /* 0x0000001b14005986 */ /* 0x000fe2000c101910 */
[----:B------:R-:W-:Y:S01]  /*1b3e0*/  ISETP.LT.AND P5, PT, R11, UR4, !P4 ;  /* 0x000000040b007c0c */ /* 0x000fe2000e7a1270 */
[C---:B-1----:R-:W-:Y:S01]  /*1b3f0*/  IMAD.WIDE R4, R25.reuse, 0x4, R8 ;  /* 0x0000000419047825 */ /* 0x042fe200078e0208 */
[----:B--2---:R-:W-:Y:S01]  /*1b400*/  IADD3 R15, R25, UR26, RZ ;  /* 0x0000001a190f7c10 */ /* 0x004fe2000fffe0ff */
[----:B------:R-:W-:Y:S01]  /*1b410*/  ULDC UR4, c[0x0][0x22c] ;  /* 0x00008b0000047ab9 */ /* 0x000fe20000000800 */
[----:B------:R-:W-:Y:S01]  /*1b420*/  ISETP.LT.AND P4, PT, R12, UR6, !P4 ;  /* 0x000000060c007c0c */ /* 0x000fe2000e781270 */
[----:B------:R-:W-:Y:S01]  /*1b430*/  VIADD R0, R10, 0x1b ;  /* 0x0000001b0a007836 */ /* 0x000fe20000000000 */
[----:B------:R1:W-:Y:S01]  /*1b440*/  @P3 STG.E desc[UR16][R4.64], R19 ;  /* 0x0000001304003986 */ /* 0x0003e2000c101910 */
[----:B---3--:R-:W-:Y:S01]  /*1b450*/  IMAD.WIDE R6, R15, 0x4, R2 ;  /* 0x000000040f067825 */ /* 0x008fe200078e0202 */
[----:B------:R-:W-:Y:S01]  /*1b460*/  ISETP.LT.AND P6, PT, R11, UR8, !P2 ;  /* 0x000000080b007c0c */ /* 0x000fe2000d7c1270 */
[----:B------:R-:W-:Y:S01]  /*1b470*/  ULDC UR6, c[0x0][0x228] ;  /* 0x00008a0000067ab9 */ /* 0x000fe20000000800 */
[----:B------:R-:W-:Y:S01]  /*1b480*/  ISETP.GE.AND P3, PT, R0, UR4, PT ;  /* 0x0000000400007c0c */ /* 0x000fe2000bf66270 */
[----:B------:R-:W-:Y:S01]  /*1b490*/  VIADD R0, R10, 0x1c ;  /* 0x0000001c0a007836 */ /* 0x000fe20000000000 */
[----:B------:R-:W-:Y:S01]  /*1b4a0*/  ISETP.LT.AND P2, PT, R12, UR6, !P2 ;  /* 0x000000060c007c0c */ /* 0x000fe2000d741270 */
[C---:B------:R-:W-:Y:S01]  /*1b4b0*/  VIADD R13, R15.reuse, UR26 ;  /* 0x0000001a0f0d7c36 */ /* 0x040fe20008000000 */
[----:B------:R-:W-:Y:S01]  /*1b4c0*/  ULDC UR4, c[0x0][0x22c] ;  /* 0x00008b0000047ab9 */ /* 0x000fe20000000800 */
[----:B------:R-:W-:Y:S01]  /*1b4d0*/  IMAD.WIDE R14, R15, 0x4, R8 ;  /* 0x000000040f0e7825 */ /* 0x000fe200078e0208 */
[----:B------:R2:W-:Y:S01]  /*1b4e0*/  @P5 STG.E desc[UR16][R6.64], R88 ;  /* 0x0000005806005986 */ /* 0x0005e2000c101910 */
[----:B------:R-:W-:Y:S01]  /*1b4f0*/  ISETP.GE.AND P5, PT, R0, UR4, PT ;  /* 0x0000000400007c0c */ /* 0x000fe2000bfa6270 */
[----:B------:R-:W-:Y:S01]  /*1b500*/  ULDC UR4, c[0x0][0x228] ;  /* 0x00008a0000047ab9 */ /* 0x000fe20000000800 */
[----:B------:R-:W-:Y:S01]  /*1b510*/  IMAD.WIDE R16, R13, 0x4, R2 ;  /* 0x000000040d107825 */ /* 0x000fe200078e0202 */
[----:B------:R3:W-:Y:S01]  /*1b520*/  @P4 STG.E desc[UR16][R14.64], R28 ;  /* 0x0000001c0e004986 */ /* 0x0007e2000c101910 */
[----:B------:R-:W-:Y:S01]  /*1b530*/  ISETP.LT.AND P4, PT, R11, UR4, !P1 ;  /* 0x000000040b007c0c */ /* 0x000fe2000cf81270 */
[----:B------:R-:W-:Y:S01]  /*1b540*/  ULDC UR6, c[0x0][0x228] ;  /* 0x00008a0000067ab9 */ /* 0x000fe20000000800 */
[C---:B-1----:R-:W-:Y:S01]  /*1b550*/  IMAD.WIDE R4, R13.reuse, 0x4, R8 ;  /* 0x000000040d047825 */ /* 0x042fe200078e0208 */
[----:B------:R-:W-:Y:S01]  /*1b560*/  IADD3 R13, R13, UR26, RZ ;  /* 0x0000001a0d0d7c10 */ /* 0x000fe2000fffe0ff */
[----:B------:R-:W-:Y:S01]  /*1b570*/  ULDC UR8, c[0x0][0x228] ;  /* 0x00008a0000087ab9 */ /* 0x000fe20000000800 */
[----:B------:R-:W1:Y:S01]  /*1b580*/  LDS.128 R24, [R252] ;  /* 0x00000000fc187984 */ /* 0x000e620000000c00 */
[----:B------:R-:W-:Y:S01]  /*1b590*/  VIADD R0, R10, 0x1d ;  /* 0x0000001d0a007836 */ /* 0x000fe20000000000 */
[----:B------:R-:W-:Y:S01]  /*1b5a0*/  ISETP.LT.AND P1, PT, R12, UR6, !P1 ;  /* 0x000000060c007c0c */ /* 0x000fe2000cf21270 */
[----:B------:R-:W-:Y:S01]  /*1b5b0*/  ULDC UR4, c[0x0][0x22c] ;  /* 0x00008b0000047ab9 */ /* 0x000fe20000000800 */
[----:B------:R4:W-:Y:S01]  /*1b5c0*/  @P6 STG.E desc[UR16][R16.64], R36 ;  /* 0x0000002410006986 */ /* 0x0009e2000c101910 */
[----:B------:R-:W-:Y:S01]  /*1b5d0*/  ISETP.LT.AND P6, PT, R11, UR8, !P3 ;  /* 0x000000080b007c0c */ /* 0x000fe2000dfc1270 */
[C---:B--2---:R-:W-:Y:S01]  /*1b5e0*/  IMAD.WIDE R6, R13.reuse, 0x4, R2 ;  /* 0x000000040d067825 */ /* 0x044fe200078e0202 */
[----:B------:R-:W-:Y:S01]  /*1b5f0*/  ULDC UR6, c[0x0][0x228] ;  /* 0x00008a0000067ab9 */ /* 0x000fe20000000800 */
[----:B------:R2:W-:Y:S01]  /*1b600*/  @P2 STG.E desc[UR16][R4.64], R32 ;  /* 0x0000002004002986 */ /* 0x0005e2000c101910 */
[----:B------:R-:W-:Y:S01]  /*1b610*/  ISETP.GE.AND P2, PT, R0, UR4, PT ;  /* 0x0000000400007c0c */ /* 0x000fe2000bf46270 */
[----:B------:R-:W-:Y:S01]  /*1b620*/  VIADD R0, R10, 0x1e ;  /* 0x0000001e0a007836 */ /* 0x000fe20000000000 */
[----:B------:R-:W-:Y:S01]  /*1b630*/  ULDC UR4, c[0x0][0x22c] ;  /* 0x00008b0000047ab9 */ /* 0x000fe20000000800 */
[C---:B------:R-:W-:Y:S01]  /*1b640*/  VIADD R19, R13.reuse, UR26 ;  /* 0x0000001a0d137c36 */ /* 0x040fe20008000000 */
[----:B------:R2:W-:Y:S01]  /*1b650*/  @P4 STG.E desc[UR16][R6.64], R89 ;  /* 0x0000005906004986 */ /* 0x0005e2000c101910 */
[----:B---3--:R-:W-:Y:S01]  /*1b660*/  IMAD.WIDE R14, R13, 0x4, R8 ;  /* 0x000000040d0e7825 */ /* 0x008fe200078e0208 */
[----:B------:R-:W-:Y:S01]  /*1b670*/  ISETP.GE.AND P4, PT, R0, UR4, PT ;  /* 0x0000000400007c0c */ /* 0x000fe2000bf86270 */
[----:B------:R-:W-:Y:S01]  /*1b680*/  ULDC UR4, c[0x0][0x228] ;  /* 0x00008a0000047ab9 */ /* 0x000fe20000000800 */
[----:B------:R-:W-:Y:S01]  /*1b690*/  ULDC UR8, c[0x0][0x228] ;  /* 0x00008a0000087ab9 */ /* 0x000fe20000000800 */
[----:B----4-:R-:W-:Y:S01]  /*1b6a0*/  IMAD.WIDE R16, R19, 0x4, R2 ;  /* 0x0000000413107825 */ /* 0x010fe200078e0202 */
[----:B------:R-:W-:Y:S01]  /*1b6b0*/  ISETP.LT.AND P3, PT, R12, UR4, !P3 ;  /* 0x000000040c007c0c */ /* 0x000fe2000df61270 */
[----:B------:R3:W-:Y:S01]  /*1b6c0*/  @P1 STG.E desc[UR16][R14.64], R29 ;  /* 0x0000001d0e001986 */ /* 0x0007e2000c101910 */
[----:B------:R-:W-:Y:S01]  /*1b6d0*/  ULDC UR4, c[0x0][0x228] ;  /* 0x00008a0000047ab9 */ /* 0x000fe20000000800 */
[----:B------:R-:W-:-:S02]  /*1b6e0*/  VIADD R0, R10, 0x1f ;  /* 0x0000001f0a007836 */ /* 0x000fc40000000000 */
[----:B------:R-:W-:Y:S01]  /*1b6f0*/  @P6 STG.E desc[UR16][R16.64], R37 ;  /* 0x0000002510006986 */ /* 0x000fe2000c101910 */
[----:B------:R-:W-:Y:S01]  /*1b700*/  ISETP.LT.AND P6, PT, R11, UR4, !P5 ;  /* 0x000000040b007c0c */ /* 0x000fe2000efc1270 */
[----:B------:R-:W-:Y:S01]  /*1b710*/  ULDC UR4, c[0x0][0x22c] ;  /* 0x00008b0000047ab9 */ /* 0x000fe20000000800 */
[C---:B------:R-:W-:Y:S01]  /*1b720*/  IADD3 R13, R19.reuse, UR26, RZ ;  /* 0x0000001a130d7c10 */ /* 0x040fe2000fffe0ff */
[----:B--2---:R-:W-:Y:S01]  /*1b730*/  IMAD.WIDE R4, R19, 0x4, R8 ;  /* 0x0000000413047825 */ /* 0x004fe200078e0208 */
[----:B------:R-:W-:Y:S01]  /*1b740*/  ISETP.GE.AND P1, PT, R0, UR4, PT ;  /* 0x0000000400007c0c */ /* 0x000fe2000bf26270 */
[----:B------:R-:W-:Y:S01]  /*1b750*/  ULDC UR4, c[0x0][0x22c] ;  /* 0x00008b0000047ab9 */ /* 0x000fe20000000800 */
[----:B------:R-:W-:Y:S01]  /*1b760*/  ISETP.LT.AND P5, PT, R12, UR6, !P5 ;  /* 0x000000060c007c0c */ /* 0x000fe2000efa1270 */
[----:B------:R-:W-:Y:S02]  /*1b770*/  VIADD R0, R10, 0x20 ;  /* 0x000000200a007836 */ /* 0x000fe40000000000 */
[C---:B------:R-:W-:Y:S01]  /*1b780*/  IMAD.WIDE R6, R13.reuse, 0x4, R2 ;  /* 0x000000040d067825 */ /* 0x040fe200078e0202 */
[----:B------:R2:W-:Y:S01]  /*1b790*/  @P3 STG.E desc[UR16][R4.64], R33 ;  /* 0x0000002104003986 */ /* 0x0005e2000c101910 */
[----:B------:R-:W-:Y:S01]  /*1b7a0*/  ULDC UR6, c[0x0][0x228] ;  /* 0x00008a0000067ab9 */ /* 0x000fe20000000800 */
[----:B------:R-:W-:Y:S01]  /*1b7b0*/  ISETP.GE.AND P3, PT, R0, UR4, PT ;  /* 0x0000000400007c0c */ /* 0x000fe2000bf66270 */
[----:B------:R-:W-:Y:S01]  /*1b7c0*/  ULDC UR4, c[0x0][0x228] ;  /* 0x00008a0000047ab9 */ /* 0x000fe20000000800 */
[----:B------:R4:W-:Y:S01]  /*1b7d0*/  @P6 STG.E desc[UR16][R6.64], R90 ;  /* 0x0000005a06006986 */ /* 0x0009e2000c101910 */
[----:B---3--:R-:W-:Y:S01]  /*1b7e0*/  IMAD.WIDE R14, R13, 0x4, R8 ;  /* 0x000000040d0e7825 */ /* 0x008fe200078e0208 */
[----:B------:R-:W-:Y:S01]  /*1b7f0*/  ISETP.LT.AND P6, PT, R11, UR4, !P2 ;  /* 0x000000040b007c0c */ /* 0x000fe2000d7c1270 */
[----:B------:R-:W-:Y:S01]  /*1b800*/  ULDC UR4, c[0x0][0x228] ;  /* 0x00008a0000047ab9 */ /* 0x000fe20000000800 */
[----:B------:R-:W-:Y:S01]  /*1b810*/  ISETP.LT.AND P2, PT, R12, UR6, !P2 ;  /* 0x000000060c007c0c */ /* 0x000fe2000d741270 */
[----:B------:R-:W-:Y:S01]  /*1b820*/  VIADD R13, R13, UR26 ;  /* 0x0000001a0d0d7c36 */ /* 0x000fe20008000000 */
[----:B------:R3:W-:Y:S01]  /*1b830*/  @P5 STG.E desc[UR16][R14.64], R30 ;  /* 0x0000001e0e005986 */ /* 0x0007e2000c101910 */
[----:B------:R-:W-:Y:S01]  /*1b840*/  ISETP.LT.AND P5, PT, R11, UR4, !P4 ;  /* 0x000000040b007c0c */ /* 0x000fe2000e7a1270 */
[----:B------:R-:W-:Y:S01]  /*1b850*/  VIADD R0, R10, 0x21 ;  /* 0x000000210a007836 */ /* 0x000fe20000000000 */
[----:B------:R-:W-:Y:S01]  /*1b860*/  ULDC UR6, c[0x0][0x228] ;  /* 0x00008a0000067ab9 */ /* 0x000fe20000000800 */
[----:B--2---:R-:W-:Y:S01]  /*1b870*/  IMAD.WIDE R4, R13, 0x4, R2 ;  /* 0x000000040d047825 */ /* 0x004fe200078e0202 */
[----:B------:R-:W-:-:S03]  /*1b880*/  ULDC UR4, c[0x0][0x22c] ;  /* 0x00008b0000047ab9 */ /* 0x000fc60000000800 */
[C---:B----4-:R-:W-:Y:S01]  /*1b890*/  IMAD.WIDE R6, R13.reuse, 0x4, R8 ;  /* 0x000000040d067825 */ /* 0x050fe200078e0208 */
[----:B------:R-:W-:Y:S01]  /*1b8a0*/  IADD3 R13, R13, UR26, RZ ;  /* 0x0000001a0d0d7c10 */ /* 0x000fe2000fffe0ff */
[----:B------:R2:W-:Y:S01]  /*1b8b0*/  @P6 STG.E desc[UR16][R4.64], R38 ;  /* 0x0000002604006986 */ /* 0x0005e2000c101910 */
[----:B------:R-:W-:Y:S01]  /*1b8c0*/  ISETP.LT.AND P4, PT, R12, UR6, !P4 ;  /* 0x000000060c007c0c */ /* 0x000fe2000e781270 */
[----:B------:R-:W-:Y:S01]  /*1b8d0*/  ULDC UR6, c[0x0][0x228] ;  /* 0x00008a0000067ab9 */ /* 0x000fe20000000800 */
[----:B------:R-:W-:Y:S01]  /*1b8e0*/  ISETP.GE.AND P6, PT, R0, UR4, PT ;  /* 0x0000000400007c0c */ /* 0x000fe2000bfc6270 */
[----:B---3--:R-:W-:Y:S01]  /*1b8f0*/  IMAD.WIDE R14, R13, 0x4, R2 ;  /* 0x000000040d0e7825 */ /* 0x008fe200078e0202 */
[----:B------:R-:W-:Y:S01]  /*1b900*/  ULDC UR4, c[0x0][0x228] ;  /* 0x00008a0000047ab9 */ /* 0x000fe20000000800 */
[----:B------:R3:W-:Y:S02]  /*1b910*/  @P2 STG.E desc[UR16][R6.64], R34 ;  /* 0x0000002206002986 */ /* 0x0007e4000c101910 */
[----:B------:R-:W-:Y:S01]  /*1b920*/  VIADD R0, R10, 0x22 ;  /* 0x000000220a007836 */ /* 0x000fe20000000000 */
[----:B------:R-:W-:Y:S01]  /*1b930*/  ISETP.LT.AND P2, PT, R11, UR4, !P1 ;  /* 0x000000040b007c0c */ /* 0x000fe2000cf41270 */
[----:B------:R-:W-:Y:S01]  /*1b940*/  ULDC UR4, c[0x0][0x22c] ;  /* 0x00008b0000047ab9 */ /* 0x000fe20000000800 */
[----:B------:R4:W-:Y:S01]  /*1b950*/  @P5 STG.E desc[UR16][R14.64], R91 ;  /* 0x0000005b0e005986 */ /* 0x0009e2000c101910 */
[----:B------:R-:W-:Y:S01]  /*1b960*/  IMAD.WIDE R16, R13, 0x4, R8 ;  /* 0x000000040d107825 */ /* 0x000fe200078e0208 */
[----:B------:R-:W-:Y:S01]  /*1b970*/  ISETP.GE.AND P5, PT, R0, UR4, PT ;  /* 0x0000000400007c0c */ /* 0x000fe2000bfa6270 */
[----:B------:R-:W-:-:S02]  /*1b980*/  ULDC UR4, c[0x0][0x228] ;  /* 0x00008a0000047ab9 */ /* 0x000fc40000000800 */
[----:B------:R-:W-:Y:S01]  /*1b990*/  VIADD R13, R13, UR26 ;  /* 0x0000001a0d0d7c36 */ /* 0x000fe20008000000 */
[----:B------:R-:W-:Y:S01]  /*1b9a0*/  ISETP.LT.AND P1, PT, R12, UR4, !P1 ;  /* 0x000000040c007c0c */ /* 0x000fe2000cf21270 */
[----:B------:R-:W-:Y:S01]  /*1b9b0*/  @P4 STG.E desc[UR16][R16.64], R31 ;  /* 0x0000001f10004986 */ /* 0x000fe2000c101910 */
[----:B------:R-:W-:Y:S01]  /*1b9c0*/  VIADD R0, R10, 0x23 ;  /* 0x000000230a007836 */ /* 0x000fe20000000000 */
[----:B------:R-:W-:Y:S01]  /*1b9d0*/  ISETP.LT.AND P4, PT, R11, UR6, !P3 ;  /* 0x000000060b007c0c */ /* 0x000fe2000df81270 */
[C---:B--2---:R-:W-:Y:S01]  /*1b9e0*/  IMAD.WIDE R4, R13.reuse, 0x4, R2 ;  /* 0x000000040d047825 */ /* 0x044fe200078e0202 */
[----:B------:R-:W-:Y:S01]  /*1b9f0*/  ULDC UR4, c[0x0][0x22c] ;  /* 0x00008b0000047ab9 */ /* 0x000fe20000000800 */
[C---:B------:R-:W-:Y:S01]  /*1ba00*/  IADD3 R19, R13.reuse, UR26, RZ ;  /* 0x0000001a0d137c10 */ /* 0x040fe2000fffe0ff */
[----:B------:R-:W-:Y:S01]  /*1ba10*/  ULDC UR6, c[0x0][0x228] ;  /* 0x00008a0000067ab9 */ /* 0x000fe20000000800 */
[----:B---3--:R-:W-:Y:S01]  /*1ba20*/  IMAD.WIDE R6, R13, 0x4, R8 ;  /* 0x000000040d067825 */ /* 0x008fe200078e0208 */
[----:B------:R2:W-:Y:S01]  /*1ba30*/  @P2 STG.E desc[UR16][R4.64], R39 ;  /* 0x0000002704002986 */ /* 0x0005e2000c101910 */
[----:B------:R-:W-:Y:S01]  /*1ba40*/  ISETP.GE.AND P2, PT, R0, UR4, PT ;  /* 0x0000000400007c0c */ /* 0x000fe2000bf46270 */
[----:B------:R-:W-:Y:S01]  /*1ba50*/  ULDC UR4, c[0x0][0x228] ;  /* 0x00008a0000047ab9 */ /* 0x000fe20000000800 */
[----:B------:R-:W-:Y:S01]  /*1ba60*/  VIADD R0, R10, 0x24 ;  /* 0x000000240a007836 */ /* 0x000fe20000000000 */
[----:B------:R-:W-:Y:S01]  /*1ba70*/  ISETP.LT.AND P3, PT, R12, UR4, !P3 ;  /* 0x000000040c007c0c */ /* 0x000fe2000df61270 */
[----:B----4-:R-:W-:Y:S01]  /*1ba80*/  IMAD.WIDE R14, R19, 0x4, R2 ;  /* 0x00000004130e7825 */ /* 0x010fe200078e0202 */
[----:B------:R-:W-:Y:S01]  /*1ba90*/  ULDC UR4, c[0x0][0x22c] ;  /* 0x00008b0000047ab9 */ /* 0x000fe20000000800 */
[----:B------:R3:W-:Y:S01]  /*1baa0*/  @P1 STG.E desc[UR16][R6.64], R35 ;  /* 0x0000002306001986 */ /* 0x0007e2000c101910 */
[----:B------:R-:W-:Y:S01]  /*1bab0*/  ISETP.GE.AND P1, PT, R0, UR4, PT ;  /* 0x0000000400007c0c */ /* 0x000fe2000bf26270 */
[----:B------:R-:W-:-:S02]  /*1bac0*/  ULDC UR4, c[0x0][0x228] ;  /* 0x00008a0000047ab9 */ /* 0x000fc40000000800 */
[----:B------:R4:W-:Y:S01]  /*1bad0*/  @P4 STG.E desc[UR16][R14.64], R100 ;  /* 0x000000640e004986 */ /* 0x0009e2000c101910 */
[----:B------:R-:W-:Y:S01]  /*1bae0*/  ISETP.LT.AND P4, PT, R11, UR4, !P6 ;  /* 0x000000040b007c0c */ /* 0x000fe2000f781270 */
[C---:B--2---:R-:W-:Y:S01]  /*1baf0*/  IMAD.WIDE R4, R19.reuse, 0x4, R8 ;  /* 0x0000000413047825 */ /* 0x044fe200078e0208 */
[----:B------:R-:W-:Y:S02]  /*1bb00*/  ULDC UR4, c[0x0][0x228] ;  /* 0x00008a0000047ab9 */ /* 0x000fe40000000800 */
[----:B------:R-:W-:Y:S01]  /*1bb10*/  ISETP.LT.AND P6, PT, R12, UR4, !P6 ;  /* 0x000000040c007c0c */ /* 0x000fe2000f7c1270 */
[----:B------:R-:W-:Y:S01]  /*1bb20*/  VIADD R19, R19, UR26 ;  /* 0x0000001a13137c36 */ /* 0x000fe20008000000 */
[----:B------:R-:W-:Y:S01]  /*1bb30*/  ULDC UR4, c[0x0][0x228] ;  /* 0x00008a0000047ab9 */ /* 0x000fe20000000800 */
[----:B------:R2:W-:Y:S01]  /*1bb40*/  @P3 STG.E desc[UR16][R4.64], R92 ;  /* 0x0000005c04003986 */ /* 0x0005e2000c101910 */
[----:B------:R-:W-:Y:S01]  /*1bb50*/  ISETP.LT.AND P3, PT, R11, UR4, !P5 ;  /* 0x000000040b007c0c */ /* 0x000fe2000ef61270 */
[C---:B---3--:R-:W-:Y:S01]  /*1bb60*/  IMAD.WIDE R6, R19.reuse, 0x4, R2 ;  /* 0x0000000413067825 */ /* 0x048fe200078e0202 */
[----:B------:R-:W-:Y:S01]  /*1bb70*/  IADD3 R13, R19, UR26, RZ ;  /* 0x0000001a130d7c10 */ /* 0x000fe2000fffe0ff */
[----:B------:R-:W-:-:S02]  /*1bb80*/  ULDC UR4, c[0x0][0x22c] ;  /* 0x00008b0000047ab9 */ /* 0x000fc40000000800 */
[----:B------:R-:W-:Y:S01]  /*1bb90*/  VIADD R0, R10, 0x25 ;  /* 0x000000250a007836 */ /* 0x000fe20000000000 */
[----:B------:R3:W-:Y:S01]  /*1bba0*/  @P4 STG.E desc[UR16][R6.64], R40 ;  /* 0x0000002806004986 */ /* 0x0007e2000c101910 */
[----:B----4-:R-:W-:-:S03]  /*1bbb0*/  IMAD.WIDE R14, R19, 0x4, R8 ;  /* 0x00000004130e7825 */ /* 0x010fc600078e0208 */
[----:B------:R-:W-:Y:S01]  /*1bbc0*/  ISETP.GE.AND P4, PT, R0, UR4, PT ;  /* 0x0000000400007c0c */ /* 0x000fe2000bf86270 */
[----:B------:R-:W-:Y:S01]  /*1bbd0*/  ULDC UR4, c[0x0][0x228] ;  /* 0x00008a0000047ab9 */ /* 0x000fe20000000800 */
[----:B------:R-:W-:Y:S01]  /*1bbe0*/  IMAD.WIDE R16, R13, 0x4, R2 ;  /* 0x000000040d107825 */ /* 0x000fe200078e0202 */
[----:B------:R-:W-:Y:S01]  /*1bbf0*/  ISETP.LT.AND P5, PT, R12, UR4, !P5 ;  /* 0x000000040c007c0c */ /* 0x000fe2000efa1270 */
[----:B------:R4:W-:Y:S01]  /*1bc00*/  @P6 STG.E desc[UR16][R14.64], R96 ;  /* 0x000000600e006986 */ /* 0x0009e2000c101910 */
[----:B------:R-:W-:-:S03]  /*1bc10*/  ULDC UR4, c[0x0][0x228] ;  /* 0x00008a0000047ab9 */ /* 0x000fc60000000800 */
[----:B------:R1:W-:Y:S01]  /*1bc20*/  @P3 STG.E desc[UR16][R16.64], R101 ;  /* 0x0000006510003986 */ /* 0x0003e2000c101910 */
[----:B------:R-:W-:Y:S01]  /*1bc30*/  ISETP.LT.AND P3, PT, R11, UR4, !P2 ;  /* 0x000000040b007c0c */ /* 0x000fe2000d761270 */
[C---:B--2---:R-:W-:Y:S01]  /*1bc40*/  IMAD.WIDE R4, R13.reuse, 0x4, R8 ;  /* 0x000000040d047825 */ /* 0x044fe200078e0208 */
[----:B------:R-:W-:Y:S01]  /*1bc50*/  ISETP.LT.AND P2, PT, R12, UR6, !P2 ;  /* 0x000000060c007c0c */ /* 0x000fe2000d741270 */
[----:B------:R-:W-:Y:S02]  /*1bc60*/  ULDC UR4, c[0x0][0x22c] ;  /* 0x00008b0000047ab9 */ /* 0x000fe40000000800 */
[----:B------:R-:W-:Y:S02]  /*1bc70*/  VIADD R0, R10, 0x26 ;  /* 0x000000260a007836 */ /* 0x000fe40000000000 */
[----:B------:R-:W-:Y:S01]  /*1bc80*/  VIADD R19, R13, UR26 ;  /* 0x0000001a0d137c36 */ /* 0x000fe20008000000 */
[----:B------:R2:W-:Y:S01]  /*1bc90*/  @P5 STG.E desc[UR16][R4.64], R93 ;  /* 0x0000005d04005986 */ /* 0x0005e2000c101910 */
[----:B------:R-:W-:Y:S01]  /*1bca0*/  ISETP.LT.AND P6, PT, R11, UR8, !P1 ;  /* 0x000000080b007c0c */ /* 0x000fe2000cfc1270 */
[----:B------:R-:W-:Y:S01]  /*1bcb0*/  ULDC UR6, c[0x0][0x228] ;  /* 0x00008a0000067ab9 */ /* 0x000fe20000000800 */
[C---:B---3--:R-:W-:Y:S01]  /*1bcc0*/  IMAD.WIDE R6, R19.reuse, 0x4, R2 ;  /* 0x0000000413067825 */ /* 0x048fe200078e0202 */
[----:B------:R-:W-:Y:S01]  /*1bcd0*/  ISETP.GE.AND P5, PT, R0, UR4, PT ;  /* 0x0000000400007c0c */ /* 0x000fe2000bfa6270 */
[----:B------:R-:W-:Y:S01]  /*1bce0*/  ULDC UR4, c[0x0][0x22c] ;  /* 0x00008b0000047ab9 */ /* 0x000fe20000000800 */
[----:B------:R-:W-:Y:S01]  /*1bcf0*/  IADD3 R0, R10, 0x27, RZ ;  /* 0x000000270a007810 */ /* 0x000fe20007ffe0ff */
[C---:B----4-:R-:W-:Y:S01]  /*1bd00*/  IMAD.WIDE R14, R19.reuse, 0x4, R8 ;  /* 0x00000004130e7825 */ /* 0x050fe200078e0208 */
[----:B------:R-:W-:Y:S01]  /*1bd10*/  ISETP.LT.AND P1, PT, R12, UR6, !P1 ;  /* 0x000000060c007c0c */ /* 0x000fe2000cf21270 */
[----:B------:R3:W-:Y:S01]  /*1bd20*/  @P3 STG.E desc[UR16][R6.64], R41 ;  /* 0x0000002906003986 */ /* 0x0007e2000c101910 */
[----:B------:R-:W-:Y:S01]  /*1bd30*/  ISETP.GE.AND P3, PT, R0, UR4, PT ;  /* 0x0000000400007c0c */ /* 0x000fe2000bf66270 */
[----:B------:R-:W-:Y:S01]  /*1bd40*/  VIADD R13, R19, UR26 ;  /* 0x0000001a130d7c36 */ /* 0x000fe20008000000 */
[----:B------:R-:W-:Y:S01]  /*1bd50*/  ULDC UR4, c[0x0][0x228] ;  /* 0x00008a0000047ab9 */ /* 0x000fe20000000800 */
[----:B------:R4:W-:Y:S01]  /*1bd60*/  @P2 STG.E desc[UR16][R14.64], R97 ;  /* 0x000000610e002986 */ /* 0x0009e2000c101910 */
[----:B------:R-:W-:Y:S01]  /*1bd70*/  ISETP.LT.AND P2, PT, R11, UR4, !P4 ;  /* 0x000000040b007c0c */ /* 0x000fe2000e741270 */
[----:B-1----:R-:W-:Y:S01]  /*1bd80*/  IMAD.WIDE R16, R13, 0x4, R2 ;  /* 0x000000040d107825 */ /* 0x002fe200078e0202 */
[----:B------:R-:W-:Y:S01]  /*1bd90*/  ULDC UR6, c[0x0][0x228] ;  /* 0x00008a0000067ab9 */ /* 0x000fe20000000800 */
[----:B------:R-:W-:-:S02]  /*1bda0*/  ULDC UR8, c[0x0][0x228] ;  /* 0x00008a0000087ab9 */ /* 0x000fc40000000800 */
[C---:B--2---:R-:W-:Y:S01]  /*1bdb0*/  IMAD.WIDE R4, R13.reuse, 0x4, R8 ;  /* 0x000000040d047825 */ /* 0x044fe200078e0208 */
[----:B------:R1:W-:Y:S01]  /*1bdc0*/  @P6 STG.E desc[UR16][R16.64], R102 ;  /* 0x0000006610006986 */ /* 0x0003e2000c101910 */
[----:B------:R-:W-:Y:S01]  /*1bdd0*/  ISETP.LT.AND P4, PT, R12, UR6, !P4 ;  /* 0x000000060c007c0c */ /* 0x000fe2000e781270 */
[----:B------:R-:W-:Y:S01]  /*1bde0*/  ULDC UR4, c[0x0][0x22c] ;  /* 0x00008b0000047ab9 */ /* 0x000fe20000000800 */
[----:B------:R-:W-:Y:S02]  /*1bdf0*/  VIADD R0, R10, 0x28 ;  /* 0x000000280a007836 */ /* 0x000fe40000000000 */
[----:B------:R-:W-:Y:S01]  /*1be00*/  VIADD R13, R13, UR26 ;  /* 0x0000001a0d0d7c36 */ /* 0x000fe20008000000 */
[----:B------:R-:W-:Y:S01]  /*1be10*/  ISETP.LT.AND P6, PT, R11, UR8, !P5 ;  /* 0x000000080b007c0c */ /* 0x000fe2000efc1270 */
[----:B------:R2:W-:Y:S01]  /*1be20*/  @P1 STG.E desc[UR16][R4.64], R94 ;  /* 0x0000005e04001986 */ /* 0x0005e2000c101910 */
[----:B------:R-:W-:Y:S01]  /*1be30*/  ISETP.GE.AND P1, PT, R0, UR4, PT ;  /* 0x0000000400007c0c */ /* 0x000fe2000bf26270 */
[C---:B---3--:R-:W-:Y:S01]  /*1be40*/  IMAD.WIDE R6, R13.reuse, 0x4, R2 ;  /* 0x000000040d067825 */ /* 0x048fe200078e0202 */
[----:B------:R-:W-:Y:S01]  /*1be50*/  IADD3 R0, R10, 0x29, RZ ;  /* 0x000000290a007810 */ /* 0x000fe20007ffe0ff */
[----:B------:R-:W-:Y:S01]  /*1be60*/  ULDC UR4, c[0x0][0x22c] ;  /* 0x00008b0000047ab9 */ /* 0x000fe20000000800 */
[----:B------:R-:W-:Y:S01]  /*1be70*/  ULDC UR6, c[0x0][0x228] ;  /* 0x00008a0000067ab9 */ /* 0x000fe20000000800 */
[C---:B------:R-:W-:Y:S01]  /*1be80*/  VIADD R19, R13.reuse, UR26 ;  /* 0x0000001a0d137c36 */ /* 0x040fe20008000000 */
[----:B------:R3:W-:Y:S01]  /*1be90*/  @P2 STG.E desc[UR16][R6.64], R42 ;  /* 0x0000002a06002986 */ /* 0x0007e2000c101910 */
[----:B----4-:R-:W-:Y:S01]  /*1bea0*/  IMAD.WIDE R14, R13, 0x4, R8 ;  /* 0x000000040d0e7825 */ /* 0x010fe200078e0208 */
[----:B------:R-:W-:Y:S01]  /*1beb0*/  ISETP.GE.AND P2, PT, R0, UR4, PT ;  /* 0x0000000400007c0c */ /* 0x000fe2000bf46270 */
[----:B------:R-:W-:Y:S01]  /*1bec0*/  ULDC UR4, c[0x0][0x228] ;  /* 0x00008a0000047ab9 */ /* 0x000fe20000000800 */
[----:B------:R-:W-:Y:S01]  /*1bed0*/  ULDC UR8, c[0x0][0x228] ;  /* 0x00008a0000087ab9 */ /* 0x000fe20000000800 */
[----:B-1----:R-:W-:Y:S01]  /*1bee0*/  IMAD.WIDE R16, R19, 0x4, R2 ;  /* 0x0000000413107825 */ /* 0x002fe200078e0202 */
[----:B------:R-:W-:Y:S01]  /*1bef0*/  ISETP.LT.AND P5, PT, R12, UR4, !P5 ;  /* 0x000000040c007c0c */ /* 0x000fe2000efa1270 */
[----:B------:R1:W-:Y:S01]  /*1bf00*/  @P4 STG.E desc[UR16][R14.64], R98 ;  /* 0x000000620e004986 */ /* 0x0003e2000c101910 */
[----:B------:R-:W-:Y:S01]  /*1bf10*/  ULDC UR4, c[0x0][0x228] ;  /* 0x00008a0000047ab9 */ /* 0x000fe20000000800 */
[----:B------:R-:W-:-:S02]  /*1bf20*/  VIADD R0, R10, 0x2a ;  /* 0x0000002a0a007836 */ /* 0x000fc40000000000 */
[----:B------:R-:W-:Y:S01]  /*1bf30*/  @P6 STG.E desc[UR16][R16.64], R103 ;  /* 0x0000006710006986 */ /* 0x000fe2000c101910 */
[----:B------:R-:W-:Y:S01]  /*1bf40*/  ISETP.LT.AND P6, PT, R11, UR4, !P3 ;  /* 0x000000040b007c0c */ /* 0x000fe2000dfc1270 */
[----:B------:R-:W-:Y:S01]  /*1bf50*/  ULDC UR4, c[0x0][0x22c] ;  /* 0x00008b0000047ab9 */ /* 0x000fe20000000800 */
[C---:B------:R-:W-:Y:S01]  /*1bf60*/  VIADD R13, R19.reuse, UR26 ;  /* 0x0000001a130d7c36 */ /* 0x040fe20008000000 */
[----:B------:R-:W-:Y:S01]  /*1bf70*/  ISETP.GE.AND P4, PT, R0, UR4, PT ;  /* 0x0000000400007c0c */ /* 0x000fe2000bf86270 */
[----:B--2---:R-:W-:Y:S01]  /*1bf80*/  IMAD.WIDE R4, R19, 0x4, R8 ;  /* 0x0000000413047825 */ /* 0x004fe200078e0208 */
[----:B------:R-:W-:Y:S01]  /*1bf90*/  ISETP.LT.AND P3, PT, R12, UR6, !P3 ;  /* 0x000000060c007c0c */ /* 0x000fe2000df61270 */
[----:B------:R-:W-:Y:S01]  /*1bfa0*/  ULDC UR4, c[0x0][0x22c] ;  /* 0x00008b0000047ab9 */ /* 0x000fe20000000800 */
[----:B------:R-:W-:Y:S01]  /*1bfb0*/  ULDC UR6, c[0x0][0x228] ;  /* 0x00008a0000067ab9 */ /* 0x000fe20000000800 */
[----:B------:R-:W-:Y:S02]  /*1bfc0*/  VIADD R0, R10, 0x2b ;  /* 0x0000002b0a007836 */ /* 0x000fe40000000000 */
        /* <DEDUP_REMOVED lines=19> */
[----:B------:R2:W-:Y:S03]  /*1c100*/  @P6 STG.E desc[UR16][R4.64], R156 ;  /* 0x0000009c04006986 */ /* 0x0005e6000c101910 */
        /* <DEDUP_REMOVED lines=9> */
[----:B------:R3:W-:Y:S01]  /*1c1a0*/  @P3 STG.E desc[UR16][R14.64], R44 ;  /* 0x0000002c0e003986 */ /* 0x0007e2000c101910 */
[----:B------:R-:W-:-:S02]  /*1c1b0*/  IADD3 R13, R13, UR26, RZ ;  /* 0x0000001a0d0d7c10 */ /* 0x000fc4000fffe0ff */
[----:B------:R-:W-:Y:S01]  /*1c1c0*/  ISETP.GE.AND P3, PT, R0, UR4, PT ;  /* 0x0000000400007c0c */ /* 0x000fe2000bf66270 */
[----:B------:R-:W-:Y:S02]  /*1c1d0*/  ULDC UR4, c[0x0][0x228] ;  /* 0x00008a0000047ab9 */ /* 0x000fe40000000800 */
[----:B------:R-:W-:Y:S01]  /*1c1e0*/  ISETP.LT.AND P4, PT, R12, UR4, !P4 ;  /* 0x000000040c007c0c */ /* 0x000fe2000e781270 */
[----:B------:R-:W-:Y:S01]  /*1c1f0*/  @P2 STG.E desc[UR16][R16.64], R108 ;  /* 0x0000006c10002986 */ /* 0x000fe2000c101910 */
[----:B--2---:R-:W-:Y:S01]  /*1c200*/  IMAD.WIDE R4, R13, 0x4, R2 ;  /* 0x000000040d047825 */ /* 0x004fe200078e0202 */
[----:B------:R-:W-:Y:S01]  /*1c210*/  ISETP.LT.AND P2, PT, R11, UR6, !P5 ;  /* 0x000000060b007c0c */ /* 0x000fe2000ef41270 */
[----:B------:R-:W-:Y:S01]  /*1c220*/  ULDC UR4, c[0x0][0x22c] ;  /* 0x00008b0000047ab9 */ /* 0x000fe20000000800 */
[----:B------:R-:W-:Y:S01]  /*1c230*/  ULDC UR6, c[0x0][0x228] ;  /* 0x00008a0000067ab9 */ /* 0x000fe20000000800 */
[----:B------:R-:W-:Y:S01]  /*1c240*/  VIADD R0, R10, 0x2e ;  /* 0x0000002e0a007836 */ /* 0x000fe20000000000 */
[----:B------:R2:W-:Y:S01]  /*1c250*/  @P1 STG.E desc[UR16][R4.64], R157 ;  /* 0x0000009d04001986 */ /* 0x0005e2000c101910 */
[----:B------:R-:W-:-:S02]  /*1c260*/  VIADD R19, R13, UR26 ;  /* 0x0000001a0d137c36 */ /* 0x000fc40008000000 */
[----:B-1----:R-:W-:Y:S01]  /*1c270*/  IMAD.WIDE R6, R13, 0x4, R8 ;  /* 0x000000040d067825 */ /* 0x002fe200078e0208 */
[----:B------:R-:W-:Y:S01]  /*1c280*/  ISETP.GE.AND P1, PT, R0, UR4, PT ;  /* 0x0000000400007c0c */ /* 0x000fe2000bf26270 */
[----:B------:R-:W-:Y:S02]  /*1c290*/  ULDC UR4, c[0x0][0x228] ;  /* 0x00008a0000047ab9 */ /* 0x000fe40000000800 */
[----:B------:R-:W-:Y:S01]  /*1c2a0*/  VIADD R0, R10, 0x2f ;  /* 0x0000002f0a007836 */ /* 0x000fe20000000000 */
[----:B------:R-:W-:Y:S01]  /*1c2b0*/  ISETP.LT.AND P5, PT, R12, UR4, !P5 ;  /* 0x000000040c007c0c */ /* 0x000fe2000efa1270 */
[----:B---3--:R-:W-:Y:S01]  /*1c2c0*/  IMAD.WIDE R14, R19, 0x4, R2 ;  /* 0x00000004130e7825 */ /* 0x008fe200078e0202 */
[----:B------:R-:W-:Y:S01]  /*1c2d0*/  ULDC UR4, c[0x0][0x22c] ;  /* 0x00008b0000047ab9 */ /* 0x000fe20000000800 */
[----:B------:R1:W-:Y:S01]  /*1c2e0*/  @P4 STG.E desc[UR16][R6.64], R105 ;  /* 0x0000006906004986 */ /* 0x0003e2000c101910 */
[----:B------:R-:W-:Y:S01]  /*1c2f0*/  ISETP.GE.AND P4, PT, R0, UR4, PT ;  /* 0x0000000400007c0c */ /* 0x000fe2000bf86270 */
[----:B------:R-:W-:-:S02]  /*1c300*/  ULDC UR4, c[0x0][0x228] ;  /* 0x00008a0000047ab9 */ /* 0x000fc40000000800 */
[----:B------:R3:W-:Y:S01]  /*1c310*/  @P2 STG.E desc[UR16][R14.64], R45 ;  /* 0x0000002d0e002986 */ /* 0x0007e2000c101910 */
[----:B------:R-:W-:Y:S01]  /*1c320*/  ISETP.LT.AND P2, PT, R11, UR4, !P6 ;  /* 0x000000040b007c0c */ /* 0x000fe2000f741270 */
[C---:B--2---:R-:W-:Y:S01]  /*1c330*/  IMAD.WIDE R4, R19.reuse, 0x4, R8 ;  /* 0x0000000413047825 */ /* 0x044fe200078e0208 */
[----:B------:R-:W-:Y:S01]  /*1c340*/  IADD3 R19, R19, UR26, RZ ;  /* 0x0000001a13137c10 */ /* 0x000fe2000fffe0ff */
[----:B------:R-:W-:Y:S02]  /*1c350*/  ULDC UR4, c[0x0][0x228] ;  /* 0x00008a0000047ab9 */ /* 0x000fe40000000800 */
[----:B------:R-:W-:Y:S01]  /*1c360*/  ISETP.LT.AND P6, PT, R12, UR4, !P6 ;  /* 0x000000040c007c0c */ /* 0x000fe2000f7c1270 */
[----:B------:R-:W-:Y:S01]  /*1c370*/  ULDC UR4, c[0x0][0x228] ;  /* 0x00008a0000047ab9 */ /* 0x000fe20000000800 */
[----:B-1----:R-:W-:Y:S01]  /*1c380*/  IMAD.WIDE R6, R19, 0x4, R2 ;  /* 0x0000000413067825 */ /* 0x002fe200078e0202 */
[----:B------:R1:W-:Y:S01]  /*1c390*/  @P5 STG.E desc[UR16][R4.64], R109 ;  /* 0x0000006d04005986 */ /* 0x0003e2000c101910 */
[----:B------:R-:W-:Y:S01]  /*1c3a0*/  ISETP.LT.AND P5, PT, R11, UR4, !P3 ;  /* 0x000000040b007c0c */ /* 0x000fe2000dfa1270 */
[----:B------:R-:W-:Y:S01]  /*1c3b0*/  ULDC UR4, c[0x0][0x22c] ;  /* 0x00008b0000047ab9 */ /* 0x000fe20000000800 */
[----:B------:R-:W-:-:S02]  /*1c3c0*/  VIADD R0, R10, 0x30 ;  /* 0x000000300a007836 */ /* 0x000fc40000000000 */
[----:B------:R2:W-:Y:S03]  /*1c3d0*/  @P2 STG.E desc[UR16][R6.64], R158 ;  /* 0x0000009e06002986 */ /* 0x0005e6000c101910 */
[----:B------:R-:W-:Y:S01]  /*1c3e0*/  ISETP.GE.AND P2, PT, R0, UR4, PT ;  /* 0x0000000400007c0c */ /* 0x000fe2000bf46270 */
[----:B------:R-:W-:Y:S01]  /*1c3f0*/  ULDC UR4, c[0x0][0x228] ;  /* 0x00008a0000047ab9 */ /* 0x000fe20000000800 */
[C---:B---3--:R-:W-:Y:S01]  /*1c400*/  IMAD.WIDE R14, R19.reuse, 0x4, R8 ;  /* 0x00000004130e7825 */ /* 0x048fe200078e0208 */
[----:B------:R-:W-:Y:S01]  /*1c410*/  ISETP.LT.AND P3, PT, R12, UR4, !P3 ;  /* 0x000000040c007c0c */ /* 0x000fe2000df61270 */
[----:B------:R-:W-:Y:S02]  /*1c420*/  ULDC UR4, c[0x0][0x228] ;  /* 0x00008a0000047ab9 */ /* 0x000fe40000000800 */
[----:B------:R-:W-:Y:S01]  /*1c430*/  VIADD R13, R19, UR26 ;  /* 0x0000001a130d7c36 */ /* 0x000fe20008000000 */
[----:B------:R3:W-:Y:S01]  /*1c440*/  @P6 STG.E desc[UR16][R14.64], R106 ;  /* 0x0000006a0e006986 */ /* 0x0007e2000c101910 */
[----:B------:R-:W-:Y:S01]  /*1c450*/  ISETP.LT.AND P6, PT, R11, UR4, !P1 ;  /* 0x000000040b007c0c */ /* 0x000fe2000cfc1270 */
[----:B------:R-:W-:-:S02]  /*1c460*/  VIADD R0, R10, 0x31 ;  /* 0x000000310a007836 */ /* 0x000fc40000000000 */
[C---:B------:R-:W-:Y:S01]  /*1c470*/  IMAD.WIDE R16, R13.reuse, 0x4, R2 ;  /* 0x000000040d107825 */ /* 0x040fe200078e0202 */
[C---:B------:R-:W-:Y:S01]  /*1c480*/  IADD3 R19, R13.reuse, UR26, RZ ;  /* 0x0000001a0d137c10 */ /* 0x040fe2000fffe0ff */
[----:B------:R-:W-:Y:S01]  /*1c490*/  ULDC UR4, c[0x0][0x22c] ;  /* 0x00008b0000047ab9 */ /* 0x000fe20000000800 */
[----:B------:R-:W-:Y:S01]  /*1c4a0*/  ISETP.LT.AND P1, PT, R12, UR6, !P1 ;  /* 0x000000060c007c0c */ /* 0x000fe2000cf21270 */
[----:B-1----:R-:W-:Y:S01]  /*1c4b0*/  IMAD.WIDE R4, R13, 0x4, R8 ;  /* 0x000000040d047825 */ /* 0x002fe200078e0208 */
[----:B------:R1:W-:Y:S01]  /*1c4c0*/  @P5 STG.E desc[UR16][R16.64], R46 ;  /* 0x0000002e10005986 */ /* 0x0003e2000c101910 */
[----:B------:R-:W-:Y:S01]  /*1c4d0*/  ISETP.LT.AND P5, PT, R11, UR8, !P4 ;  /* 0x000000080b007c0c */ /* 0x000fe2000e7a1270 */
[----:B------:R-:W-:Y:S01]  /*1c4e0*/  ULDC UR6, c[0x0][0x228] ;  /* 0x00008a0000067ab9 */ /* 0x000fe20000000800 */
[C---:B--2---:R-:W-:Y:S01]  /*1c4f0*/  IMAD.WIDE R6, R19.reuse, 0x4, R2 ;  /* 0x0000000413067825 */ /* 0x044fe200078e0202 */
[----:B------:R2:W-:Y:S01]  /*1c500*/  @P3 STG.E desc[UR16][R4.64], R110 ;  /* 0x0000006e04003986 */ /* 0x0005e2000c101910 */
[----:B------:R-:W-:Y:S01]  /*1c510*/  ISETP.GE.AND P3, PT, R0, UR4, PT ;  /* 0x0000000400007c0c */ /* 0x000fe2000bf66270 */
[----:B------:R-:W-:Y:S01]  /*1c520*/  ULDC UR4, c[0x0][0x22c] ;  /* 0x00008b0000047ab9 */ /* 0x000fe20000000800 */
[----:B------:R-:W-:Y:S01]  /*1c530*/  VIADD R0, R10, 0x32 ;  /* 0x000000320a007836 */ /* 0x000fe20000000000 */
[----:B------:R-:W-:Y:S01]  /*1c540*/  ISETP.LT.AND P4, PT, R12, UR6, !P4 ;  /* 0x000000060c007c0c */ /* 0x000fe2000e781270 */
[C---:B---3--:R-:W-:Y:S01]  /*1c550*/  IMAD.WIDE R14, R19.reuse, 0x4, R8 ;  /* 0x00000004130e7825 */ /* 0x048fe200078e0208 */
[----:B------:R3:W-:Y:S01]  /*1c560*/  @P6 STG.E desc[UR16][R6.64], R159 ;  /* 0x0000009f06006986 */ /* 0x0007e2000c101910 */
[----:B------:R-:W-:Y:S01]  /*1c570*/  ULDC UR6, c[0x0][0x228] ;  /* 0x00008a0000067ab9 */ /* 0x000fe20000000800 */
[----:B------:R-:W-:Y:S01]  /*1c580*/  ISETP.GE.AND P6, PT, R0, UR4, PT ;  /* 0x0000000400007c0c */ /* 0x000fe2000bfc6270 */
[----:B------:R-:W-:Y:S01]  /*1c590*/  VIADD R13, R19, UR26 ;  /* 0x0000001a130d7c36 */ /* 0x000fe20008000000 */
[----:B------:R-:W-:Y:S01]  /*1c5a0*/  ULDC UR4, c[0x0][0x228] ;  /* 0x00008a0000047ab9 */ /* 0x000fe20000000800 */
[----:B------:R4:W-:Y:S01]  /*1c5b0*/  @P1 STG.E desc[UR16][R14.64], R107 ;  /* 0x0000006b0e001986 */ /* 0x0009e2000c101910 */
[----:B------:R-:W-:Y:S01]  /*1c5c0*/  ISETP.LT.AND P1, PT, R11, UR4, !P2 ;  /* 0x000000040b007c0c */ /* 0x000fe2000d721270 */
[----:B-1----:R-:W-:Y:S01]  /*1c5d0*/  IMAD.WIDE R16, R13, 0x4, R2 ;  /* 0x000000040d107825 */ /* 0x002fe200078e0202 */
[----:B------:R-:W-:-:S03]  /*1c5e0*/  ULDC UR8, c[0x0][0x228] ;  /* 0x00008a0000087ab9 */ /* 0x000fc60000000800 */
[C---:B--2---:R-:W-:Y:S01]  /*1c5f0*/  IMAD.WIDE R4, R13.reuse, 0x4, R8 ;  /* 0x000000040d047825 */ /* 0x044fe200078e0208 */
[----:B------:R-:W-:Y:S01]  /*1c600*/  IADD3 R13, R13, UR26, RZ ;  /* 0x0000001a0d0d7c10 */ /* 0x000fe2000fffe0ff */
[----:B------:R1:W-:Y:S02]  /*1c610*/  @P5 STG.E desc[UR16][R16.64], R47 ;  /* 0x0000002f10005986 */ /* 0x0003e4000c101910 */
[----:B------:R-:W-:Y:S01]  /*1c620*/  VIADD R0, R10, 0x33 ;  /* 0x000000330a007836 */ /* 0x000fe20000000000 */
[----:B------:R-:W-:Y:S01]  /*1c630*/  ISETP.LT.AND P2, PT, R12, UR6, !P2 ;  /* 0x000000060c007c0c */ /* 0x000fe2000d741270 */
[----:B------:R-:W-:Y:S01]  /*1c640*/  ULDC UR4, c[0x0][0x22c] ;  /* 0x00008b0000047ab9 */ /* 0x000fe20000000800 */
[----:B------:R-:W-:Y:S01]  /*1c650*/  ISETP.LT.AND P5, PT, R11, UR8, !P3 ;  /* 0x000000080b007c0c */ /* 0x000fe2000dfa1270 */
[----:B------:R2:W-:Y:S01]  /*1c660*/  @P4 STG.E desc[UR16][R4.64], R111 ;  /* 0x0000006f04004986 */ /* 0x0005e2000c101910 */
[----:B------:R-:W-:Y:S01]  /*1c670*/  ISETP.GE.AND P4, PT, R0, UR4, PT ;  /* 0x0000000400007c0c */ /* 0x000fe2000bf86270 */
[----:B---3--:R-:W-:Y:S01]  /*1c680*/  IMAD.WIDE R6, R13, 0x4, R2 ;  /* 0x000000040d067825 */ /* 0x008fe200078e0202 */
[----:B------:R-:W-:Y:S01]  /*1c690*/  ULDC UR4, c[0x0][0x22c] ;  /* 0x00008b0000047ab9 */ /* 0x000fe20000000800 */
[----:B------:R-:W-:Y:S01]  /*1c6a0*/  ULDC UR6, c[0x0][0x228] ;  /* 0x00008a0000067ab9 */ /* 0x000fe20000000800 */
[----:B------:R-:W-:Y:S01]  /*1c6b0*/  ULDC UR8, c[0x0][0x228] ;  /* 0x00008a0000087ab9 */ /* 0x000fe20000000800 */
[----:B------:R-:W-:-:S02]  /*1c6c0*/  VIADD R0, R10, 0x34 ;  /* 0x000000340a007836 */ /* 0x000fc40000000000 */
[C---:B------:R-:W-:Y:S01]  /*1c6d0*/  VIADD R19, R13.reuse, UR26 ;  /* 0x0000001a0d137c36 */ /* 0x040fe20008000000 */
[----:B------:R3:W-:Y:S01]  /*1c6e0*/  @P1 STG.E desc[UR16][R6.64], R164 ;  /* 0x000000a406001986 */ /* 0x0007e2000c101910 */
[----:B----4-:R-:W-:Y:S01]  /*1c6f0*/  IMAD.WIDE R14, R13, 0x4, R8 ;  /* 0x000000040d0e7825 */ /* 0x010fe200078e0208 */
[----:B------:R-:W-:Y:S01]  /*1c700*/  ISETP.GE.AND P1, PT, R0, UR4, PT ;  /* 0x0000000400007c0c */ /* 0x000fe2000bf26270 */
[----:B------:R-:W-:Y:S02]  /*1c710*/  ULDC UR4, c[0x0][0x228] ;  /* 0x00008a0000047ab9 */ /* 0x000fe40000000800 */
        /* <DEDUP_REMOVED lines=14> */
[C---:B---3--:R-:W-:Y:S01]  /*1c800*/  IMAD.WIDE R6, R13.reuse, 0x4, R2 ;  /* 0x000000040d067825 */ /* 0x048fe200078e0202 */
[----:B------:R2:W-:Y:S01]  /*1c810*/  @P3 STG.E desc[UR16][R4.64], R112 ;  /* 0x0000007004003986 */ /* 0x0005e2000c101910 */
[----:B------:R-:W-:Y:S01]  /*1c820*/  ULDC UR6, c[0x0][0x228] ;  /* 0x00008a0000067ab9 */ /* 0x000fe20000000800 */
[----:B------:R-:W-:Y:S01]  /*1c830*/  ISETP.GE.AND P3, PT, R0, UR4, PT ;  /* 0x0000000400007c0c */ /* 0x000fe2000bf66270 */
[----:B------:R-:W-:Y:S01]  /*1c840*/  ULDC UR4, c[0x0][0x228] ;  /* 0x00008a0000047ab9 */ /* 0x000fe20000000800 */
[----:B------:R3:W-:Y:S01]  /*1c850*/  @P5 STG.E desc[UR16][R6.64], R165 ;  /* 0x000000a506005986 */ /* 0x0007e2000c101910 */
[----:B-1----:R-:W-:Y:S01]  /*1c860*/  IMAD.WIDE R14, R13, 0x4, R8 ;  /* 0x000000040d0e7825 */ /* 0x002fe200078e0208 */
        /* <DEDUP_REMOVED lines=10> */
[C---:B---3--:R-:W-:Y:S01]  /*1c910*/  IMAD.WIDE R6, R13.reuse, 0x4, R8 ;  /* 0x000000040d067825 */ /* 0x048fe200078e0208 */
[----:B------:R-:W-:Y:S01]  /*1c920*/  IADD3 R13, R13, UR26, RZ ;  /* 0x0000001a0d0d7c10 */ /* 0x000fe2000fffe0ff */
[----:B------:R2:W-:Y:S01]  /*1c930*/  @P5 STG.E desc[UR16][R4.64], R49 ;  /* 0x0000003104005986 */ /* 0x0005e2000c101910 */
[----:B------:R-:W-:Y:S01]  /*1c940*/  ISETP.LT.AND P1, PT, R12, UR6, !P1 ;  /* 0x000000060c007c0c */ /* 0x000fe2000cf21270 */
[----:B------:R-:W-:Y:S01]  /*1c950*/  ULDC UR6, c[0x0][0x228] ;  /* 0x00008a0000067ab9 */ /* 0x000fe20000000800 */
[----:B------:R-:W-:Y:S01]  /*1c960*/  ISETP.GE.AND P5, PT, R0, UR4, PT ;  /* 0x0000000400007c0c */ /* 0x000fe2000bfa6270 */
[----:B-1----:R-:W-:Y:S01]  /*1c970*/  IMAD.WIDE R14, R13, 0x4, R2 ;  /* 0x000000040d0e7825 */ /* 0x002fe200078e0202 */
        /* <DEDUP_REMOVED lines=18> */
[----:B-1----:R-:W-:Y:S01]  /*1caa0*/  IMAD.WIDE R6, R13, 0x4, R8 ;  /* 0x000000040d067825 */ /* 0x002fe200078e0208 */
[----:B------:R1:W-:Y:S01]  /*1cab0*/  @P4 STG.E desc[UR16][R4.64], R50 ;  /* 0x0000003204004986 */ /* 0x0003e2000c101910 */
[----:B------:R-:W-:Y:S01]  /*1cac0*/  ISETP.GE.AND P4, PT, R0, UR4, PT ;  /* 0x0000000400007c0c */ /* 0x000fe2000bf86270 */
[----:B------:R-:W-:Y:S01]  /*1cad0*/  ULDC UR4, c[0x0][0x228] ;  /* 0x00008a0000047ab9 */ /* 0x000fe20000000800 */
        /* <DEDUP_REMOVED lines=16> */
[C---:B--2---:R-:W-:Y:S01]  /*1cbe0*/  IMAD.WIDE R6, R19.reuse, 0x4, R2 ;  /* 0x0000000413067825 */ /* 0x044fe200078e0202 */
[----:B------:R-:W-:Y:S01]  /*1cbf0*/  IADD3 R13, R19, UR26, RZ ;  /* 0x0000001a130d7c10 */ /* 0x000fe2000fffe0ff */
[----:B------:R-:W-:-:S02]  /*1cc00*/  ULDC UR4, c[0x0][0x22c] ;  /* 0x00008b0000047ab9 */ /* 0x000fc40000000800 */
[----:B------:R-:W-:Y:S01]  /*1cc10*/  VIADD R0, R10, 0x3b ;  /* 0x0000003b0a007836 */ /* 0x000fe20000000000 */
[----:B------:R2:W-:Y:S01]  /*1cc20*/  @P1 STG.E desc[UR16][R6.64], R51 ;  /* 0x0000003306001986 */ /* 0x0005e2000c101910 */
[----:B---3--:R-:W-:-:S03]  /*1cc30*/  IMAD.WIDE R14, R19, 0x4, R8 ;  /* 0x00000004130e7825 */ /* 0x008fc600078e0208 */
        /* <DEDUP_REMOVED lines=8> */
[C---:B------:R-:W-:Y:S01]  /*1ccc0*/  VIADD R19, R13.reuse, UR26 ;  /* 0x0000001a0d137c36 */ /* 0x040fe20008000000 */
[----:B------:R-:W-:Y:S01]  /*1ccd0*/  ISETP.LT.AND P4, PT, R12, UR6, !P4 ;  /* 0x000000060c007c0c */ /* 0x000fe2000e781270 */
[----:B-1----:R-:W-:Y:S01]  /*1cce0*/  IMAD.WIDE R4, R13, 0x4, R8 ;  /* 0x000000040d047825 */ /* 0x002fe200078e0208 */
[----:B------:R-:W-:Y:S01]  /*1ccf0*/  ISETP.LT.AND P5, PT, R11, UR8, !P2 ;  /* 0x000000080b007c0c */ /* 0x000fe2000d7a1270 */
[----:B------:R-:W-:Y:S01]  /*1cd00*/  ULDC UR4, c[0x0][0x22c] ;  /* 0x00008b0000047ab9 */ /* 0x000fe20000000800 */
[----:B------:R-:W-:Y:S01]  /*1cd10*/  ULDC UR6, c[0x0][0x228] ;  /* 0x00008a0000067ab9 */ /* 0x000fe20000000800 */
[----:B------:R-:W-:Y:S01]  /*1cd20*/  VIADD R0, R10, 0x3c ;  /* 0x0000003c0a007836 */ /* 0x000fe20000000000 */
[----:B------:R1:W-:Y:S01]  /*1cd30*/  @P6 STG.E desc[UR16][R4.64], R160 ;  /* 0x000000a004006986 */ /* 0x0003e2000c101910 */
[C---:B------:R-:W-:Y:S01]  /*1cd40*/  VIADD R13, R19.reuse, UR26 ;  /* 0x0000001a130d7c36 */ /* 0x040fe20008000000 */
[----:B------:R-:W-:Y:S01]  /*1cd50*/  ULDC UR8, c[0x0][0x228] ;  /* 0x00008a0000087ab9 */ /* 0x000fe20000000800 */
[C---:B--2---:R-:W-:Y:S01]  /*1cd60*/  IMAD.WIDE R6, R19.reuse, 0x4, R2 ;  /* 0x0000000413067825 */ /* 0x044fe200078e0202 */
[----:B------:R-:W-:Y:S01]  /*1cd70*/  ISETP.GE.AND P6, PT, R0, UR4, PT ;  /* 0x0000000400007c0c */ /* 0x000fe2000bfc6270 */
[----:B------:R-:W-:Y:S01]  /*1cd80*/  ULDC UR4, c[0x0][0x22c] ;  /* 0x00008b0000047ab9 */ /* 0x000fe20000000800 */
[----:B------:R-:W-:Y:S01]  /*1cd90*/  IADD3 R0, R10, 0x3d, RZ ;  /* 0x0000003d0a007810 */ /* 0x000fe20007ffe0ff */
[----:B---3--:R-:W-:Y:S01]  /*1cda0*/  IMAD.WIDE R14, R19, 0x4, R8 ;  /* 0x00000004130e7825 */ /* 0x008fe200078e0208 */
[----:B------:R-:W-:Y:S01]  /*1cdb0*/  ISETP.LT.AND P2, PT, R12, UR6, !P2 ;  /* 0x000000060c007c0c */ /* 0x000fe2000d741270 */
[----:B------:R2:W-:Y:S02]  /*1cdc0*/  @P3 STG.E desc[UR16][R6.64], R52 ;  /* 0x0000003406003986 */ /* 0x0005e4000c101910 */
[----:B----4-:R-:W-:Y:S01]  /*1cdd0*/  IMAD.WIDE R16, R13, 0x4, R2 ;  /* 0x000000040d107825 */ /* 0x010fe200078e0202 */
[----:B------:R-:W-:Y:S01]  /*1cde0*/  ISETP.GE.AND P3, PT, R0, UR4, PT ;  /* 0x0000000400007c0c */ /* 0x000fe2000bf66270 */
[----:B------:R3:W-:Y:S01]  /*1cdf0*/  @P4 STG.E desc[UR16][R14.64], R116 ;  /* 0x000000740e004986 */ /* 0x0007e2000c101910 */
[----:B------:R-:W-:Y:S01]  /*1ce00*/  ULDC UR4, c[0x0][0x228] ;  /* 0x00008a0000047ab9 */ /* 0x000fe20000000800 */
[----:B------:R-:W-:-:S02]  /*1ce10*/  ULDC UR6, c[0x0][0x228] ;  /* 0x00008a0000067ab9 */ /* 0x000fc40000000800 */
[----:B------:R4:W-:Y:S01]  /*1ce20*/  @P5 STG.E desc[UR16][R16.64], R173 ;  /* 0x000000ad10005986 */ /* 0x0009e2000c101910 */
[----:B------:R-:W-:Y:S01]  /*1ce30*/  ISETP.LT.AND P5, PT, R11, UR4, !P1 ;  /* 0x000000040b007c0c */ /* 0x000fe2000cfa1270 */
[C---:B-1----:R-:W-:Y:S01]  /*1ce40*/  IMAD.WIDE R4, R13.reuse, 0x4, R8 ;  /* 0x000000040d047825 */ /* 0x042fe200078e0208 */
[----:B------:R-:W-:Y:S01]  /*1ce50*/  ISETP.LT.AND P1, PT, R12, UR6, !P1 ;  /* 0x000000060c007c0c */ /* 0x000fe2000cf21270 */
[----:B------:R-:W-:Y:S02]  /*1ce60*/  ULDC UR4, c[0x0][0x22c] ;  /* 0x00008b0000047ab9 */ /* 0x000fe40000000800 */
[----:B------:R-:W-:Y:S02]  /*1ce70*/  VIADD R0, R10, 0x3e ;  /* 0x0000003e0a007836 */ /* 0x000fe40000000000 */
[----:B------:R-:W-:Y:S01]  /*1ce80*/  VIADD R13, R13, UR26 ;  /* 0x0000001a0d0d7c36 */ /* 0x000fe20008000000 */
[----:B------:R-:W-:Y:S01]  /*1ce90*/  ISETP.LT.AND P4, PT, R11, UR8, !P6 ;  /* 0x000000080b007c0c */ /* 0x000fe2000f781270 */
[----:B------:R1:W-:Y:S01]  /*1cea0*/  @P2 STG.E desc[UR16][R4.64], R161 ;  /* 0x000000a104002986 */ /* 0x0003e2000c101910 */
[----:B------:R-:W-:Y:S01]  /*1ceb0*/  ISETP.GE.AND P2, PT, R0, UR4, PT ;  /* 0x0000000400007c0c */ /* 0x000fe2000bf46270 */
[C---:B--2---:R-:W-:Y:S01]  /*1cec0*/  IMAD.WIDE R6, R13.reuse, 0x4, R2 ;  /* 0x000000040d067825 */ /* 0x044fe200078e0202 */
[----:B------:R-:W-:Y:S01]  /*1ced0*/  IADD3 R0, R10, 0x3f, RZ ;  /* 0x0000003f0a007810 */ /* 0x000fe20007ffe0ff */
[----:B------:R-:W-:Y:S01]  /*1cee0*/  ULDC UR4, c[0x0][0x22c] ;  /* 0x00008b0000047ab9 */ /* 0x000fe20000000800 */
        /* <DEDUP_REMOVED lines=16> */
[----:B------:R-:W-:Y:S01]  /*1cff0*/  ISETP.LT.AND P3, PT, R12, UR6, !P3 ;  /* 0x000000060c007c0c */ /* 0x000fe2000df61270 */
[----:B-1----:R-:W-:Y:S01]  /*1d000*/  IMAD.WIDE R4, R19, 0x4, R8 ;  /* 0x0000000413047825 */ /* 0x002fe200078e0208 */
[----:B------:R-:W-:Y:S01]  /*1d010*/  ISETP.GE.AND P1, PT, R0, UR4, PT ;  /* 0x0000000400007c0c */ /* 0x000fe2000bf26270 */
[----:B------:R-:W-:Y:S01]  /*1d020*/  ULDC UR4, c[0x0][0x22c] ;  /* 0x00008b0000047ab9 */ /* 0x000fe20000000800 */
[----:B------:R-:W-:Y:S01]  /*1d030*/  IADD3 R0, R10, 0x41, RZ ;  /* 0x000000410a007810 */ /* 0x000fe20007ffe0ff */
[C---:B--2---:R-:W-:Y:S01]  /*1d040*/  IMAD.WIDE R6, R13.reuse, 0x4, R2 ;  /* 0x000000040d067825 */ /* 0x044fe200078e0202 */
        /* <DEDUP_REMOVED lines=14> */
[----:B-1----:R-:W-:Y:S01]  /*1d130*/  IMAD.WIDE R4, R13, 0x4, R2 ;  /* 0x000000040d047825 */ /* 0x002fe200078e0202 */
[----:B------:R-:W-:-:S03]  /*1d140*/  ULDC UR4, c[0x0][0x22c] ;  /* 0x00008b0000047ab9 */ /* 0x000fc60000000800 */
[C---:B--2---:R-:W-:Y:S01]  /*1d150*/  IMAD.WIDE R6, R13.reuse, 0x4, R8 ;  /* 0x000000040d067825 */ /* 0x044fe200078e0208 */
        /* <DEDUP_REMOVED lines=18> */
[----:B------:R-:W-:Y:S01]  /*1d280*/  ISETP.LT.AND P5, PT, R11, UR6, !P6 ;  /* 0x000000060b007c0c */ /* 0x000fe2000f7a1270 */
[C---:B-1----:R-:W-:Y:S01]  /*1d290*/  IMAD.WIDE R4, R13.reuse, 0x4, R2 ;  /* 0x000000040d047825 */ /* 0x042fe200078e0202 */
[----:B------:R-:W-:Y:S01]  /*1d2a0*/  IADD3 R0, R10, 0x44, RZ ;  /* 0x000000440a007810 */ /* 0x000fe20007ffe0ff */
[----:B------:R-:W-:Y:S01]  /*1d2b0*/  ULDC UR4, c[0x0][0x22c] ;  /* 0x00008b0000047ab9 */ /* 0x000fe20000000800 */
[----:B------:R-:W-:Y:S01]  /*1d2c0*/  ULDC UR6, c[0x0][0x228] ;  /* 0x00008a0000067ab9 */ /* 0x000fe20000000800 */
[C---:B------:R-:W-:Y:S01]  /*1d2d0*/  VIADD R19, R13.reuse, UR26 ;  /* 0x0000001a0d137c36 */ /* 0x040fe20008000000 */
[----:B------:R1:W-:Y:S01]  /*1d2e0*/  @P2 STG.E desc[UR16][R4.64], R180 ;  /* 0x000000b404002986 */ /* 0x0003e2000c101910 */
[----:B------:R-:W-:Y:S01]  /*1d2f0*/  ISETP.GE.AND P2, PT, R0, UR4, PT ;  /* 0x0000000400007c0c */ /* 0x000fe2000bf46270 */
[----:B--2---:R-:W-:Y:S01]  /*1d300*/  IMAD.WIDE R6, R13, 0x4, R8 ;  /* 0x000000040d067825 */ /* 0x004fe200078e0208 */
[----:B------:R-:W-:-:S03]  /*1d310*/  ULDC UR4, c[0x0][0x228] ;  /* 0x00008a0000047ab9 */ /* 0x000fc60000000800 */
[----:B------:R-:W-:Y:S01]  /*1d320*/  VIADD R0, R10, 0x45 ;  /* 0x000000450a007836 */ /* 0x000fe20000000000 */
[----:B------:R-:W-:Y:S01]  /*1d330*/  ISETP.LT.AND P6, PT, R12, UR4, !P6 ;  /* 0x000000040c007c0c */ /* 0x000fe2000f7c1270 */
[----:B---3--:R-:W-:Y:S01]  /*1d340*/  IMAD.WIDE R14, R19, 0x4, R2 ;  /* 0x00000004130e7825 */ /* 0x008fe200078e0202 */
[----:B------:R-:W-:Y:S01]  /*1d350*/  ULDC UR4, c[0x0][0x22c] ;  /* 0x00008b0000047ab9 */ /* 0x000fe20000000800 */
[----:B------:R2:W-:Y:S01]  /*1d360*/  @P1 STG.E desc[UR16][R6.64], R168 ;  /* 0x000000a806001986 */ /* 0x0005e2000c101910 */
[----:B------:R-:W-:Y:S01]  /*1d370*/  ISETP.GE.AND P1, PT, R0, UR4, PT ;  /* 0x0000000400007c0c */ /* 0x000fe2000bf26270 */
[----:B------:R-:W-:Y:S02]  /*1d380*/  ULDC UR4, c[0x0][0x228] ;  /* 0x00008a0000047ab9 */ /* 0x000fe40000000800 */
[----:B------:R3:W-:Y:S01]  /*1d390*/  @P5 STG.E desc[UR16][R14.64], R56 ;  /* 0x000000380e005986 */ /* 0x0007e2000c101910 */
[----:B------:R-:W-:Y:S01]  /*1d3a0*/  ISETP.LT.AND P5, PT, R11, UR4, !P4 ;  /* 0x000000040b007c0c */ /* 0x000fe2000e7a1270 */
[C---:B-1----:R-:W-:Y:S01]  /*1d3b0*/  IMAD.WIDE R4, R19.reuse, 0x4, R8 ;  /* 0x0000000413047825 */ /* 0x042fe200078e0208 */
[----:B------:R-:W-:Y:S01]  /*1d3c0*/  IADD3 R19, R19, UR26, RZ ;  /* 0x0000001a13137c10 */ /* 0x000fe2000fffe0ff */
[----:B------:R-:W-:-:S02]  /*1d3d0*/  ULDC UR4, c[0x0][0x228] ;  /* 0x00008a0000047ab9 */ /* 0x000fc40000000800 */
[----:B------:R-:W-:Y:S01]  /*1d3e0*/  ISETP.LT.AND P4, PT, R12, UR4, !P4 ;  /* 0x000000040c007c0c */ /* 0x000fe2000e781270 */
[----:B------:R-:W-:Y:S01]  /*1d3f0*/  ULDC UR4, c[0x0][0x228] ;  /* 0x00008a0000047ab9 */ /* 0x000fe20000000800 */
[----:B--2---:R-:W-:Y:S01]  /*1d400*/  IMAD.WIDE R6, R19, 0x4, R2 ;  /* 0x0000000413067825 */ /* 0x004fe200078e0202 */
[----:B------:R1:W-:Y:S01]  /*1d410*/  @P6 STG.E desc[UR16][R4.64], R120 ;  /* 0x0000007804006986 */ /* 0x0003e2000c101910 */
[----:B------:R-:W-:Y:S01]  /*1d420*/  ISETP.LT.AND P6, PT, R11, UR4, !P3 ;  /* 0x000000040b007c0c */ /* 0x000fe2000dfc1270 */
[----:B------:R-:W-:Y:S01]  /*1d430*/  ULDC UR4, c[0x0][0x22c] ;  /* 0x00008b0000047ab9 */ /* 0x000fe20000000800 */
[----:B------:R-:W-:Y:S02]  /*1d440*/  VIADD R0, R10, 0x46 ;  /* 0x000000460a007836 */ /* 0x000fe40000000000 */
[----:B------:R2:W-:Y:S01]  /*1d450*/  @P5 STG.E desc[UR16][R6.64], R181 ;  /* 0x000000b506005986 */ /* 0x0005e2000c101910 */
[----:B---3--:R-:W-:Y:S02]  /*1d460*/  IMAD.WIDE R14, R19, 0x4, R8 ;  /* 0x00000004130e7825 */ /* 0x008fe400078e0208 */
[----:B------:R-:W-:Y:S01]  /*1d470*/  ISETP.GE.AND P5, PT, R0, UR4, PT ;  /* 0x0000000400007c0c */ /* 0x000fe2000bfa6270 */
[----:B------:R-:W-:-:S02]  /*1d480*/  ULDC UR4, c[0x0][0x228] ;  /* 0x00008a0000047ab9 */ /* 0x000fc40000000800 */
[C---:B------:R-:W-:Y:S01]  /*1d490*/  ISETP.LT.AND P3, PT, R12.reuse, UR4, !P3 ;  /* 0x000000040c007c0c */ /* 0x040fe2000df61270 */
[----:B------:R-:W-:Y:S01]  /*1d4a0*/  VIADD R13, R19, UR26 ;  /* 0x0000001a130d7c36 */ /* 0x000fe20008000000 */
[----:B------:R-:W-:Y:S01]  /*1d4b0*/  ULDC UR4, c[0x0][0x228] ;  /* 0x00008a0000047ab9 */ /* 0x000fe20000000800 */
[----:B------:R3:W-:Y:S01]  /*1d4c0*/  @P4 STG.E desc[UR16][R14.64], R169 ;  /* 0x000000a90e004986 */ /* 0x0007e2000c101910 */
[----:B------:R-:W-:Y:S01]  /*1d4d0*/  ISETP.LT.AND P4, PT, R11, UR4, !P2 ;  /* 0x000000040b007c0c */ /* 0x000fe2000d781270 */
[C---:B------:R-:W-:Y:S01]  /*1d4e0*/  IMAD.WIDE R16, R13.reuse, 0x4, R2 ;  /* 0x000000040d107825 */ /* 0x040fe200078e0202 */
[----:B------:R-:W-:Y:S01]  /*1d4f0*/  ISETP.LT.AND P2, PT, R12, UR6, !P2 ;  /* 0x000000060c007c0c */ /* 0x000fe2000d741270 */
[----:B------:R-:W-:Y:S01]  /*1d500*/  ULDC UR4, c[0x0][0x22c] ;  /* 0x00008b0000047ab9 */ /* 0x000fe20000000800 */
[----:B------:R-:W-:Y:S01]  /*1d510*/  IADD3 R0, R10, 0x47, RZ ;  /* 0x000000470a007810 */ /* 0x000fe20007ffe0ff */
[----:B-1----:R-:W-:Y:S01]  /*1d520*/  IMAD.WIDE R4, R13, 0x4, R8 ;  /* 0x000000040d047825 */ /* 0x002fe200078e0208 */
[----:B------:R1:W-:Y:S01]  /*1d530*/  @P6 STG.E desc[UR16][R16.64], R57 ;  /* 0x0000003910006986 */ /* 0x0003e2000c101910 */
[----:B------:R-:W-:-:S02]  /*1d540*/  ULDC UR6, c[0x0][0x228] ;  /* 0x00008a0000067ab9 */ /* 0x000fc40000000800 */
[----:B------:R-:W-:Y:S01]  /*1d550*/  VIADD R19, R13, UR26 ;  /* 0x0000001a0d137c36 */ /* 0x000fe20008000000 */
[----:B------:R4:W-:Y:S01]  /*1d560*/  @P3 STG.E desc[UR16][R4.64], R121 ;  /* 0x0000007904003986 */ /* 0x0009e2000c101910 */
[----:B------:R-:W-:Y:S01]  /*1d570*/  ISETP.GE.AND P3, PT, R0, UR4, PT ;  /* 0x0000000400007c0c */ /* 0x000fe2000bf66270 */
[----:B------:R-:W-:Y:S01]  /*1d580*/  ULDC UR4, c[0x0][0x22c] ;  /* 0x00008b0000047ab9 */ /* 0x000fe20000000800 */
[----:B--2---:R-:W-:Y:S01]  /*1d590*/  IMAD.WIDE R6, R19, 0x4, R2 ;  /* 0x0000000413067825 */ /* 0x004fe200078e0202 */
[----:B------:R-:W-:Y:S01]  /*1d5a0*/  ISETP.LT.AND P6, PT, R11, UR8, !P1 ;  /* 0x000000080b007c0c */ /* 0x000fe2000cfc1270 */
        /* <DEDUP_REMOVED lines=13> */
[C---:B----4-:R-:W-:Y:S01]  /*1d680*/  IMAD.WIDE R4, R13.reuse, 0x4, R8 ;  /* 0x000000040d047825 */ /* 0x050fe200078e0208 */
[----:B------:R1:W-:Y:S03]  /*1d690*/  @P6 STG.E desc[UR16][R16.64], R58 ;  /* 0x0000003a10006986 */ /* 0x0003e6000c101910 */
[----:B------:R-:W-:Y:S02]  /*1d6a0*/  VIADD R0, R10, 0x49 ;  /* 0x000000490a007836 */ /* 0x000fe40000000000 */
[----:B------:R-:W-:Y:S01]  /*1d6b0*/  VIADD R13, R13, UR26 ;  /* 0x0000001a0d0d7c36 */ /* 0x000fe20008000000 */
[----:B------:R-:W-:Y:S01]  /*1d6c0*/  ISETP.LT.AND P5, PT, R12, UR6, !P5 ;  /* 0x000000060c007c0c */ /* 0x000fe2000efa1270 */
[----:B------:R4:W-:Y:S01]  /*1d6d0*/  @P1 STG.E desc[UR16][R4.64], R122 ;  /* 0x0000007a04001986 */ /* 0x0009e2000c101910 */
[----:B------:R-:W-:Y:S01]  /*1d6e0*/  ISETP.GE.AND P1, PT, R0, UR4, PT ;  /* 0x0000000400007c0c */ /* 0x000fe2000bf26270 */
[----:B--2---:R-:W-:Y:S01]  /*1d6f0*/  IMAD.WIDE R6, R13, 0x4, R2 ;  /* 0x000000040d067825 */ /* 0x004fe200078e0202 */
[----:B------:R-:W-:Y:S01]  /*1d700*/  ISETP.LT.AND P6, PT, R11, UR8, !P3 ;  /* 0x000000080b007c0c */ /* 0x000fe2000dfc1270 */
[----:B------:R-:W-:Y:S01]  /*1d710*/  ULDC UR4, c[0x0][0x22c] ;  /* 0x00008b0000047ab9 */ /* 0x000fe20000000800 */
[C---:B------:R-:W-:Y:S01]  /*1d720*/  IADD3 R19, R13.reuse, UR26, RZ ;  /* 0x0000001a0d137c10 */ /* 0x040fe2000fffe0ff */
[----:B------:R-:W-:Y:S01]  /*1d730*/  VIADD R0, R10, 0x4a ;  /* 0x0000004a0a007836 */ /* 0x000fe20000000000 */
[----:B------:R2:W-:Y:S01]  /*1d740*/  @P2 STG.E desc[UR16][R6.64], R183 ;  /* 0x000000b706002986 */ /* 0x0005e2000c101910 */
[----:B---3--:R-:W-:Y:S01]  /*1d750*/  IMAD.WIDE R14, R13, 0x4, R8 ;  /* 0x000000040d0e7825 */ /* 0x008fe200078e0208 */
[----:B------:R-:W-:Y:S01]  /*1d760*/  ULDC UR6, c[0x0][0x228] ;  /* 0x00008a0000067ab9 */ /* 0x000fe20000000800 */
[----:B------:R-:W-:Y:S01]  /*1d770*/  ULDC UR8, c[0x0][0x228] ;  /* 0x00008a0000087ab9 */ /* 0x000fe20000000800 */
[----:B------:R-:W-:Y:S01]  /*1d780*/  ISETP.GE.AND P2, PT, R0, UR4, PT ;  /* 0x0000000400007c0c */ /* 0x000fe2000bf46270 */
[----:B------:R-:W-:-:S02]  /*1d790*/  ULDC UR4, c[0x0][0x228] ;  /* 0x00008a0000047ab9 */ /* 0x000fc40000000800 */
[----:B------:R-:W-:Y:S01]  /*1d7a0*/  ISETP.LT.AND P3, PT, R12, UR4, !P3 ;  /* 0x000000040c007c0c */ /* 0x000fe2000df61270 */
[----:B------:R-:W-:Y:S01]  /*1d7b0*/  ULDC UR4, c[0x0][0x228] ;  /* 0x00008a0000047ab9 */ /* 0x000fe20000000800 */
[----:B-1----:R-:W-:Y:S01]  /*1d7c0*/  IMAD.WIDE R16, R19, 0x4, R2 ;  /* 0x0000000413107825 */ /* 0x002fe200078e0202 */
[----:B------:R1:W-:Y:S01]  /*1d7d0*/  @P5 STG.E desc[UR16][R14.64], R171 ;  /* 0x000000ab0e005986 */ /* 0x0003e2000c101910 */
[----:B------:R-:W-:Y:S01]  /*1d7e0*/  ISETP.LT.AND P5, PT, R11, UR4, !P4 ;  /* 0x000000040b007c0c */ /* 0x000fe2000e7a1270 */
[----:B------:R-:W-:Y:S01]  /*1d7f0*/  ULDC UR4, c[0x0][0x22c] ;  /* 0x00008b0000047ab9 */ /* 0x000fe20000000800 */
[----:B------:R-:W-:Y:S01]  /*1d800*/  VIADD R0, R10, 0x4b ;  /* 0x0000004b0a007836 */ /* 0x000fe20000000000 */
[C---:B------:R-:W-:Y:S01]  /*1d810*/  IADD3 R13, R19.reuse, UR26, RZ ;  /* 0x0000001a130d7c10 */ /* 0x040fe2000fffe0ff */
[----:B------:R-:W-:Y:S01]  /*1d820*/  @P6 STG.E desc[UR16][R16.64], R59 ;  /* 0x0000003b10006986 */ /* 0x000fe2000c101910 */
[----:B----4-:R-:W-:Y:S01]  /*1d830*/  IMAD.WIDE R4, R19, 0x4, R8 ;  /* 0x0000000413047825 */ /* 0x010fe200078e0208 */
[----:B------:R-:W-:Y:S01]  /*1d840*/  ISETP.LT.AND P4, PT, R12, UR6, !P4 ;  /* 0x000000060c007c0c */ /* 0x000fe2000e781270 */
[----:B------:R-:W-:Y:S01]  /*1d850*/  ULDC UR6, c[0x0][0x228] ;  /* 0x00008a0000067ab9 */ /* 0x000fe20000000800 */
[----:B------:R-:W-:Y:S01]  /*1d860*/  ISETP.GE.AND P6, PT, R0, UR4, PT ;  /* 0x0000000400007c0c */ /* 0x000fe2000bfc6270 */
[----:B------:R-:W-:Y:S01]  /*1d870*/  VIADD R0, R10, 0x4c ;  /* 0x0000004c0a007836 */ /* 0x000fe20000000000 */
[----:B------:R-:W-:Y:S01]  /*1d880*/  ULDC UR4, c[0x0][0x22c] ;  /* 0x00008b0000047ab9 */ /* 0x000fe20000000800 */
[C---:B--2---:R-:W-:Y:S01]  /*1d890*/  IMAD.WIDE R6, R13.reuse, 0x4, R2 ;  /* 0x000000040d067825 */ /* 0x044fe200078e0202 */
        /* <DEDUP_REMOVED lines=11> */
[----:B------:R-:W-:Y:S01]  /*1d950*/  ULDC UR6, c[0x0][0x228] ;  /* 0x00008a0000067ab9 */ /* 0x000fe20000000800 */
[----:B--2---:R-:W-:Y:S01]  /*1d960*/  IMAD.WIDE R4, R13, 0x4, R2 ;  /* 0x000000040d047825 */ /* 0x004fe200078e0202 */
[----:B------:R-:W-:Y:S01]  /*1d970*/  IADD3 R0, R10, 0x4d, RZ ;  /* 0x0000004d0a007810 */ /* 0x000fe20007ffe0ff */
[----:B------:R-:W-:-:S02]  /*1d980*/  ULDC UR4, c[0x0][0x22c] ;  /* 0x00008b0000047ab9 */ /* 0x000fc40000000800 */
[C---:B---3--:R-:W-:Y:S01]  /*1d990*/  IMAD.WIDE R6, R13.reuse, 0x4, R8 ;  /* 0x000000040d067825 */ /* 0x048fe200078e0208 */
[----:B------:R-:W-:Y:S01]  /*1d9a0*/  ISETP.LT.AND P2, PT, R12, UR6, !P2 ;  /* 0x000000060c007c0c */ /* 0x000fe2000d741270 */
[----:B------:R2:W-:Y:S02]  /*1d9b0*/  @P5 STG.E desc[UR16][R4.64], R60 ;  /* 0x0000003c04005986 */ /* 0x0005e4000c101910 */
[----:B------:R-:W-:Y:S01]  /*1d9c0*/  VIADD R13, R13, UR26 ;  /* 0x0000001a0d0d7c36 */ /* 0x000fe20008000000 */
[----:B------:R-:W-:Y:S01]  /*1d9d0*/  ISETP.GE.AND P5, PT, R0, UR4, PT ;  /* 0x0000000400007c0c */ /* 0x000fe2000bfa6270 */
[----:B------:R-:W-:Y:S01]  /*1d9e0*/  ULDC UR4, c[0x0][0x228] ;  /* 0x00008a0000047ab9 */ /* 0x000fe20000000800 */
[----:B------:R-:W-:Y:S01]  /*1d9f0*/  VIADD R0, R10, 0x4e ;  /* 0x0000004e0a007836 */ /* 0x000fe20000000000 */
[----:B------:R-:W-:Y:S01]  /*1da00*/  ULDC UR6, c[0x0][0x228] ;  /* 0x00008a0000067ab9 */ /* 0x000fe20000000800 */
        /* <DEDUP_REMOVED lines=20> */
[----:B------:R-:W-:Y:S01]  /*1db50*/  ULDC UR4, c[0x0][0x228] ;  /* 0x00008a0000047ab9 */ /* 0x000fe20000000800 */
[----:B------:R-:W-:Y:S01]  /*1db60*/  IADD3 R0, R10, 0x50, RZ ;  /* 0x000000500a007810 */ /* 0x000fe20007ffe0ff */
[----:B---3--:R-:W-:Y:S01]  /*1db70*/  IMAD.WIDE R14, R19, 0x4, R2 ;  /* 0x00000004130e7825 */ /* 0x008fe200078e0202 */
[----:B------:R-:W-:Y:S01]  /*1db80*/  ISETP.LT.AND P3, PT, R12, UR4, !P3 ;  /* 0x000000040c007c0c */ /* 0x000fe2000df61270 */
[----:B------:R-:W-:Y:S01]  /*1db90*/  ULDC UR4, c[0x0][0x22c] ;  /* 0x00008b0000047ab9 */ /* 0x000fe20000000800 */
[----:B------:R1:W-:Y:S01]  /*1dba0*/  @P6 STG.E desc[UR16][R6.64], R125 ;  /* 0x0000007d06006986 */ /* 0x0003e2000c101910 */
[----:B------:R-:W-:Y:S01]  /*1dbb0*/  ISETP.GE.AND P6, PT, R0, UR4, PT ;  /* 0x0000000400007c0c */ /* 0x000fe2000bfc6270 */
[----:B------:R-:W-:Y:S02]  /*1dbc0*/  ULDC UR4, c[0x0][0x228] ;  /* 0x00008a0000047ab9 */ /* 0x000fe40000000800 */
[----:B------:R3:W-:Y:S01]  /*1dbd0*/  @P2 STG.E desc[UR16][R14.64], R190 ;  /* 0x000000be0e002986 */ /* 0x0007e2000c101910 */
[----:B------:R-:W-:Y:S01]  /*1dbe0*/  ISETP.LT.AND P2, PT, R11, UR4, !P5 ;  /* 0x000000040b007c0c */ /* 0x000fe2000ef41270 */
[----:B--2---:R-:W-:Y:S01]  /*1dbf0*/  IMAD.WIDE R4, R19, 0x4, R8 ;  /* 0x0000000413047825 */ /* 0x004fe200078e0208 */
[----:B------:R-:W-:-:S03]  /*1dc00*/  ULDC UR4, c[0x0][0x228] ;  /* 0x00008a0000047ab9 */ /* 0x000fc60000000800 */
[----:B------:R-:W-:Y:S01]  /*1dc10*/  VIADD R19, R19, UR26 ;  /* 0x0000001a13137c36 */ /* 0x000fe20008000000 */
[----:B------:R-:W-:Y:S01]  /*1dc20*/  ISETP.LT.AND P5, PT, R12, UR4, !P5 ;  /* 0x000000040c007c0c */ /* 0x000fe2000efa1270 */
[----:B------:R-:W-:Y:S01]  /*1dc30*/  ULDC UR4, c[0x0][0x228] ;  /* 0x00008a0000047ab9 */ /* 0x000fe20000000800 */
[----:B------:R2:W-:Y:S01]  /*1dc40*/  @P3 STG.E desc[UR16][R4.64], R178 ;  /* 0x000000b204003986 */ /* 0x0005e2000c101910 */
[----:B-1----:R-:W-:Y:S01]  /*1dc50*/  IMAD.WIDE R6, R19, 0x4, R2 ;  /* 0x0000000413067825 */ /* 0x002fe200078e0202 */
[----:B------:R-:W-:Y:S01]  /*1dc60*/  ISETP.LT.AND P3, PT, R11, UR4, !P4 ;  /* 0x000000040b007c0c */ /* 0x000fe2000e761270 */
[----:B------:R-:W-:Y:S02]  /*1dc70*/  ULDC UR4, c[0x0][0x22c] ;  /* 0x00008b0000047ab9 */ /* 0x000fe40000000800 */
[----:B------:R-:W-:Y:S01]  /*1dc80*/  VIADD R0, R10, 0x51 ;  /* 0x000000510a007836 */ /* 0x000fe20000000000 */
[C---:B------:R-:W-:Y:S01]  /*1dc90*/  IADD3 R13, R19.reuse, UR26, RZ ;  /* 0x0000001a130d7c10 */ /* 0x040fe2000fffe0ff */
[----:B------:R1:W-:Y:S01]  /*1dca0*/  @P2 STG.E desc[UR16][R6.64], R62 ;  /* 0x0000003e06002986 */ /* 0x0003e2000c101910 */
[----:B---3--:R-:W-:-:S02]  /*1dcb0*/  IMAD.WIDE R14, R19, 0x4, R8 ;  /* 0x00000004130e7825 */ /* 0x008fc400078e0208 */
        /* <DEDUP_REMOVED lines=10> */
[----:B------:R-:W-:Y:S01]  /*1dd60*/  ULDC UR4, c[0x0][0x22c] ;  /* 0x00008b0000047ab9 */ /* 0x000fe20000000800 */
[----:B------:R-:W-:Y:S01]  /*1dd70*/  ULDC UR6, c[0x0][0x228] ;  /* 0x00008a0000067ab9 */ /* 0x000fe20000000800 */
[----:B------:R-:W-:Y:S02]  /*1dd80*/  VIADD R0, R10, 0x52 ;  /* 0x000000520a007836 */ /* 0x000fe40000000000 */
[----:B------:R-:W-:Y:S01]  /*1dd90*/  VIADD R19, R13, UR26 ;  /* 0x0000001a0d137c36 */ /* 0x000fe20008000000 */
[----:B------:R2:W-:Y:S02]  /*1dda0*/  @P4 STG.E desc[UR16][R4.64], R179 ;  /* 0x000000b304004986 */ /* 0x0005e4000c101910 */
[----:B------:R-:W-:Y:S01]  /*1ddb0*/  ISETP.GE.AND P4, PT, R0, UR4, PT ;  /* 0x0000000400007c0c */ /* 0x000fe2000bf86270 */
[----:B-1----:R-:W-:Y:S01]  /*1ddc0*/  IMAD.WIDE R6, R19, 0x4, R2 ;  /* 0x0000000413067825 */ /* 0x002fe200078e0202 */
[----:B------:R-:W-:Y:S01]  /*1ddd0*/  ISETP.LT.AND P5, PT, R11, UR8, !P6 ;  /* 0x000000080b007c0c */ /* 0x000fe2000f7a1270 */
[----:B------:R-:W-:-:S02]  /*1dde0*/  ULDC UR4, c[0x0][0x22c] ;  /* 0x00008b0000047ab9 */ /* 0x000fc40000000800 */
[----:B------:R-:W-:Y:S01]  /*1ddf0*/  VIADD R0, R10, 0x53 ;  /* 0x000000530a007836 */ /* 0x000fe20000000000 */
[----:B------:R-:W-:Y:S01]  /*1de00*/  ISETP.LT.AND P6, PT, R12, UR6, !P6 ;  /* 0x000000060c007c0c */ /* 0x000fe2000f7c1270 */
[C---:B---3--:R-:W-:Y:S01]  /*1de10*/  IMAD.WIDE R14, R19.reuse, 0x4, R8 ;  /* 0x00000004130e7825 */ /* 0x048fe200078e0208 */
[----:B------:R-:W-:Y:S01]  /*1de20*/  IADD3 R13, R19, UR26, RZ ;  /* 0x0000001a130d7c10 */ /* 0x000fe2000fffe0ff */
[----:B------:R1:W-:Y:S01]  /*1de30*/  @P3 STG.E desc[UR16][R6.64], R63 ;  /* 0x0000003f06003986 */ /* 0x0003e2000c101910 */
[----:B------:R-:W-:Y:S01]  /*1de40*/  ISETP.GE.AND P3, PT, R0, UR4, PT ;  /* 0x0000000400007c0c */ /* 0x000fe2000bf66270 */
[----:B------:R-:W-:Y:S01]  /*1de50*/  ULDC UR4, c[0x0][0x228] ;  /* 0x00008a0000047ab9 */ /* 0x000fe20000000800 */
[----:B------:R-:W-:Y:S01]  /*1de60*/  ULDC UR6, c[0x0][0x228] ;  /* 0x00008a0000067ab9 */ /* 0x000fe20000000800 */
[----:B------:R3:W-:Y:S01]  /*1de70*/  @P1 STG.E desc[UR16][R14.64], R127 ;  /* 0x0000007f0e001986 */ /* 0x0007e2000c101910 */
[----:B------:R-:W-:Y:S01]  /*1de80*/  ISETP.LT.AND P1, PT, R11, UR4, !P2 ;  /* 0x000000040b007c0c */ /* 0x000fe2000d721270 */
[----:B----4-:R-:W-:Y:S01]  /*1de90*/  IMAD.WIDE R16, R13, 0x4, R2 ;  /* 0x000000040d107825 */ /* 0x010fe200078e0202 */
[----:B------:R-:W-:Y:S01]  /*1dea0*/  ULDC UR4, c[0x0][0x22c] ;  /* 0x00008b0000047ab9 */ /* 0x000fe20000000800 */
[----:B------:R-:W-:-:S02]  /*1deb0*/  ULDC UR8, c[0x0][0x228] ;  /* 0x00008a0000087ab9 */ /* 0x000fc40000000800 */
[C---:B--2---:R-:W-:Y:S01]  /*1dec0*/  IMAD.WIDE R4, R13.reuse, 0x4, R8 ;  /* 0x000000040d047825 */ /* 0x044fe200078e0208 */
[----:B------:R-:W-:-:S03]  /*1ded0*/  IADD3 R13, R13, UR26, RZ ;  /* 0x0000001a0d0d7c10 */ /* 0x000fc6000fffe0ff */
[----:B------:R-:W-:Y:S01]  /*1dee0*/  VIADD R0, R10, 0x54 ;  /* 0x000000540a007836 */ /* 0x000fe20000000000 */
[----:B------:R2:W-:Y:S01]  /*1def0*/  @P5 STG.E desc[UR16][R16.64], R192 ;  /* 0x000000c010005986 */ /* 0x0005e2000c101910 */
[----:B------:R-:W-:Y:S01]  /*1df00*/  ISETP.LT.AND P2, PT, R12, UR6, !P2 ;  /* 0x000000060c007c0c */ /* 0x000fe2000d741270 */
[----:B-1----:R-:W-:Y:S01]  /*1df10*/  IMAD.WIDE R6, R13, 0x4, R2 ;  /* 0x000000040d067825 */ /* 0x002fe200078e0202 */
[----:B------:R-:W-:Y:S01]  /*1df20*/  ISETP.LT.AND P5, PT, R11, UR8, !P4 ;  /* 0x000000080b007c0c */ /* 0x000fe2000e7a1270 */
[----:B------:R1:W-:Y:S01]  /*1df30*/  @P6 STG.E desc[UR16][R4.64], R184 ;  /* 0x000000b804006986 */ /* 0x0003e2000c101910 */
[----:B------:R-:W-:Y:S01]  /*1df40*/  ISETP.GE.AND P6, PT, R0, UR4, PT ;  /* 0x0000000400007c0c */ /* 0x000fe2000bfc6270 */
[----:B------:R-:W-:Y:S01]  /*1df50*/  VIADD R0, R10, 0x55 ;  /* 0x000000550a007836 */ /* 0x000fe20000000000 */
[----:B------:R-:W-:Y:S01]  /*1df60*/  ULDC UR4, c[0x0][0x22c] ;  /* 0x00008b0000047ab9 */ /* 0x000fe20000000800 */
[----:B------:R4:W-:Y:S01]  /*1df70*/  @P1 STG.E desc[UR16][R6.64], R64 ;  /* 0x0000004006001986 */ /* 0x0009e2000c101910 */
[C---:B---3--:R-:W-:Y:S01]  /*1df80*/  IMAD.WIDE R14, R13.reuse, 0x4, R8 ;  /* 0x000000040d0e7825 */ /* 0x048fe200078e0208 */
[----:B------:R-:W-:Y:S01]  /*1df90*/  ULDC UR6, c[0x0][0x228] ;  /* 0x00008a0000067ab9 */ /* 0x000fe20000000800 */
[----:B------:R-:W-:Y:S01]  /*1dfa0*/  ISETP.GE.AND P1, PT, R0, UR4, PT ;  /* 0x0000000400007c0c */ /* 0x000fe2000bf26270 */
[----:B------:R-:W-:Y:S01]  /*1dfb0*/  ULDC UR4, c[0x0][0x228] ;  /* 0x00008a0000047ab9 */ /* 0x000fe20000000800 */
[----:B------:R-:W-:Y:S01]  /*1dfc0*/  VIADD R19, R13, UR26 ;  /* 0x0000001a0d137c36 */ /* 0x000fe20008000000 */
[----:B------:R-:W-:Y:S01]  /*1dfd0*/  ISETP.LT.AND P4, PT, R12, UR4, !P4 ;  /* 0x000000040c007c0c */ /* 0x000fe2000e781270 */
[----:B------:R-:W-:Y:S01]  /*1dfe0*/  ULDC UR4, c[0x0][0x228] ;  /* 0x00008a0000047ab9 */ /* 0x000fe20000000800 */
[----:B------:R3:W-:Y:S01]  /*1dff0*/  @P2 STG.E desc[UR16][R14.64], R128 ;  /* 0x000000800e002986 */ /* 0x0007e2000c101910 */
[----:B--2---:R-:W-:Y:S01]  /*1e000*/  IMAD.WIDE R16, R19, 0x4, R2 ;  /* 0x0000000413107825 */ /* 0x004fe200078e0202 */
[----:B------:R-:W-:Y:S01]  /*1e010*/  ISETP.LT.AND P2, PT, R11, UR4, !P3 ;  /* 0x000000040b007c0c */ /* 0x000fe2000df41270 */
[----:B------:R-:W-:Y:S01]  /*1e020*/  ULDC UR4, c[0x0][0x22c] ;  /* 0x00008b0000047ab9 */ /* 0x000fe20000000800 */
[----:B------:R-:W-:Y:S01]  /*1e030*/  IADD3 R0, R10, 0x56, RZ ;  /* 0x000000560a007810 */ /* 0x000fe20007ffe0ff */
[C---:B------:R-:W-:Y:S01]  /*1e040*/  VIADD R13, R19.reuse, UR26 ;  /* 0x0000001a130d7c36 */ /* 0x040fe20008000000 */
[----:B------:R-:W-:Y:S01]  /*1e050*/  @P5 STG.E desc[UR16][R16.64], R193 ;  /* 0x000000c110005986 */ /* 0x000fe2000c101910 */
[----:B-1----:R-:W-:Y:S01]  /*1e060*/  IMAD.WIDE R4, R19, 0x4, R8 ;  /* 0x0000000413047825 */ /* 0x002fe200078e0208 */
[----:B------:R-:W-:Y:S01]  /*1e070*/  ISETP.GE.AND P5, PT, R0, UR4, PT ;  /* 0x0000000400007c0c */ /* 0x000fe2000bfa6270 */
[----:B------:R-:W-:Y:S01]  /*1e080*/  ULDC UR4, c[0x0][0x22c] ;  /* 0x00008b0000047ab9 */ /* 0x000fe20000000800 */
[----:B------:R-:W-:Y:S01]  /*1e090*/  ISETP.LT.AND P3, PT, R12, UR6, !P3 ;  /* 0x000000060c007c0c */ /* 0x000fe2000df61270 */
[----:B------:R-:W-:Y:S01]  /*1e0a0*/  VIADD R0, R10, 0x57 ;  /* 0x000000570a007836 */ /* 0x000fe20000000000 */
[----:B------:R-:W-:Y:S01]  /*1e0b0*/  ULDC UR8, c[0x0][0x228] ;  /* 0x00008a0000087ab9 */ /* 0x000fe20000000800 */
[C---:B----4-:R-:W-:Y:S01]  /*1e0c0*/  IMAD.WIDE R6, R13.reuse, 0x4, R2 ;  /* 0x000000040d067825 */ /* 0x050fe200078e0202 */
        /* <DEDUP_REMOVED lines=15> */
[----:B-1----:R-:W-:Y:S01]  /*1e1c0*/  IMAD.WIDE R4, R13, 0x4, R2 ;  /* 0x000000040d047825 */ /* 0x002fe200078e0202 */
[----:B------:R-:W-:Y:S01]  /*1e1d0*/  ISETP.LT.AND P1, PT, R12, UR6, !P1 ;  /* 0x000000060c007c0c */ /* 0x000fe2000cf21270 */
[----:B------:R-:W-:-:S02]  /*1e1e0*/  ULDC UR6, c[0x0][0x228] ;  /* 0x00008a0000067ab9 */ /* 0x000fc40000000800 */
[C---:B--2---:R-:W-:Y:S01]  /*1e1f0*/  IMAD.WIDE R6, R13.reuse, 0x4, R8 ;  /* 0x000000040d067825 */ /* 0x044fe200078e0208 */
[----:B------:R1:W-:Y:S03]  /*1e200*/  @P2 STG.E desc[UR16][R4.64], R194 ;  /* 0x000000c204002986 */ /* 0x0003e6000c101910 */
[----:B------:R-:W-:Y:S01]  /*1e210*/  VIADD R13, R13, UR26 ;  /* 0x0000001a0d0d7c36 */ /* 0x000fe20008000000 */
[----:B------:R-:W-:Y:S01]  /*1e220*/  ISETP.GE.AND P2, PT, R0, UR4, PT ;  /* 0x0000000400007c0c */ /* 0x000fe2000bf46270 */
[----:B------:R-:W-:Y:S02]  /*1e230*/  ULDC UR4, c[0x0][0x228] ;  /* 0x00008a0000047ab9 */ /* 0x000fe40000000800 */
[----:B---3--:R-:W-:Y:S01]  /*1e240*/  IMAD.WIDE R14, R13, 0x4, R2 ;  /* 0x000000040d0e7825 */ /* 0x008fe200078e0202 */
[----:B------:R2:W-:Y:S01]  /*1e250*/  @P6 STG.E desc[UR16][R6.64], R186 ;  /* 0x000000ba06006986 */ /* 0x0005e2000c101910 */
[----:B------:R-:W-:-:S02]  /*1e260*/  IADD3 R0, R10, 0x59, RZ ;  /* 0x000000590a007810 */ /* 0x000fc40007ffe0ff */
[----:B------:R-:W-:Y:S01]  /*1e270*/  ISETP.LT.AND P6, PT, R11, UR4, !P5 ;  /* 0x000000040b007c0c */ /* 0x000fe2000efc1270 */
[----:B------:R-:W-:Y:S01]  /*1e280*/  ULDC UR4, c[0x0][0x22c] ;  /* 0x00008b0000047ab9 */ /* 0x000fe20000000800 */
[----:B------:R3:W-:Y:S01]  /*1e290*/  @P3 STG.E desc[UR16][R14.64], R66 ;  /* 0x000000420e003986 */ /* 0x0007e2000c101910 */
[C---:B------:R-:W-:Y:S01]  /*1e2a0*/  IMAD.WIDE R16, R13.reuse, 0x4, R8 ;  /* 0x000000040d107825 */ /* 0x040fe200078e0208 */
[----:B------:R-:W-:Y:S01]  /*1e2b0*/  ISETP.GE.AND P3, PT, R0, UR4, PT ;  /* 0x0000000400007c0c */ /* 0x000fe2000bf66270 */
[----:B------:R-:W-:Y:S02]  /*1e2c0*/  ULDC UR4, c[0x0][0x228] ;  /* 0x00008a0000047ab9 */ /* 0x000fe40000000800 */
[----:B------:R-:W-:Y:S01]  /*1e2d0*/  VIADD R13, R13, UR26 ;  /* 0x0000001a0d0d7c36 */ /* 0x000fe20008000000 */
[----:B------:R-:W-:Y:S01]  /*1e2e0*/  ISETP.LT.AND P5, PT, R12, UR4, !P5 ;  /* 0x000000040c007c0c */ /* 0x000fe2000efa1270 */
[----:B------:R-:W-:Y:S01]  /*1e2f0*/  @P1 STG.E desc[UR16][R16.64], R130 ;  /* 0x0000008210001986 */ /* 0x000fe2000c101910 */
[----:B------:R-:W-:Y:S01]  /*1e300*/  VIADD R0, R10, 0x5a ;  /* 0x0000005a0a007836 */ /* 0x000fe20000000000 */
[----:B------:R-:W-:Y:S01]  /*1e310*/  ISETP.LT.AND P1, PT, R11, UR6, !P4 ;  /* 0x000000060b007c0c */ /* 0x000fe2000e721270 */
[C---:B-1----:R-:W-:Y:S01]  /*1e320*/  IMAD.WIDE R4, R13.reuse, 0x4, R2 ;  /* 0x000000040d047825 */ /* 0x042fe200078e0202 */
[----:B------:R-:W-:Y:S01]  /*1e330*/  ULDC UR4, c[0x0][0x22c] ;  /* 0x00008b0000047ab9 */ /* 0x000fe20000000800 */
[C---:B------:R-:W-:Y:S01]  /*1e340*/  IADD3 R19, R13.reuse, UR26, RZ ;  /* 0x0000001a0d137c10 */ /* 0x040fe2000fffe0ff */
[----:B------:R-:W-:Y:S01]  /*1e350*/  ULDC UR6, c[0x0][0x228] ;  /* 0x00008a0000067ab9 */ /* 0x000fe20000000800 */
[----:B--2---:R-:W-:Y:S01]  /*1e360*/  IMAD.WIDE R6, R13, 0x4, R8 ;  /* 0x000000040d067825 */ /* 0x004fe200078e0208 */
        /* <DEDUP_REMOVED lines=12> */
[----:B-1----:R-:W-:Y:S01]  /*1e430*/  IMAD.WIDE R4, R19, 0x4, R8 ;  /* 0x0000000413047825 */ /* 0x002fe200078e0208 */
[----:B------:R-:W-:-:S03]  /*1e440*/  ULDC UR4, c[0x0][0x228] ;  /* 0x00008a0000047ab9 */ /* 0x000fc60000000800 */
[----:B------:R-:W-:Y:S01]  /*1e450*/  VIADD R19, R19, UR26 ;  /* 0x0000001a13137c36 */ /* 0x000fe20008000000 */
[----:B------:R-:W-:Y:S01]  /*1e460*/  ISETP.LT.AND P2, PT, R12, UR4, !P2 ;  /* 0x000000040c007c0c */ /* 0x000fe2000d741270 */
[----:B------:R-:W-:Y:S02]  /*1e470*/  ULDC UR4, c[0x0][0x228] ;  /* 0x00008a0000047ab9 */ /* 0x000fe40000000800 */
[----:B--2---:R-:W-:Y:S01]  /*1e480*/  IMAD.WIDE R6, R19, 0x4, R2 ;  /* 0x0000000413067825 */ /* 0x004fe200078e0202 */
[----:B------:R1:W-:Y:S01]  /*1e490*/  @P4 STG.E desc[UR16][R4.64], R131 ;  /* 0x0000008304004986 */ /* 0x0003e2000c101910 */
[----:B------:R-:W-:Y:S02]  /*1e4a0*/  IADD3 R0, R10, 0x5c, RZ ;  /* 0x0000005c0a007810 */ /* 0x000fe40007ffe0ff */
[----:B------:R-:W-:Y:S01]  /*1e4b0*/  ISETP.LT.AND P4, PT, R11, UR4, !P3 ;  /* 0x000000040b007c0c */ /* 0x000fe2000df81270 */
[----:B------:R-:W-:Y:S01]  /*1e4c0*/  ULDC UR4, c[0x0][0x22c] ;  /* 0x00008b0000047ab9 */ /* 0x000fe20000000800 */
[----:B------:R2:W-:Y:S01]  /*1e4d0*/  @P1 STG.E desc[UR16][R6.64], R196 ;  /* 0x000000c406001986 */ /* 0x0005e2000c101910 */
[----:B------:R-:W-:Y:S01]  /*1e4e0*/  ISETP.GE.AND P1, PT, R0, UR4, PT ;  /* 0x0000000400007c0c */ /* 0x000fe2000bf26270 */
[----:B------:R-:W-:Y:S01]  /*1e4f0*/  ULDC UR4, c[0x0][0x228] ;  /* 0x00008a0000047ab9 */ /* 0x000fe20000000800 */
[C---:B------:R-:W-:Y:S01]  /*1e500*/  VIADD R13, R19.reuse, UR26 ;  /* 0x0000001a130d7c36 */ /* 0x040fe20008000000 */
[----:B------:R-:W-:Y:S01]  /*1e510*/  ISETP.LT.AND P3, PT, R12, UR4, !P3 ;  /* 0x000000040c007c0c */ /* 0x000fe2000df61270 */
[----:B---3--:R-:W-:Y:S01]  /*1e520*/  IMAD.WIDE R14, R19, 0x4, R8 ;  /* 0x00000004130e7825 */ /* 0x008fe200078e0208 */
[----:B------:R-:W-:-:S03]  /*1e530*/  ULDC UR4, c[0x0][0x228] ;  /* 0x00008a0000047ab9 */ /* 0x000fc60000000800 */
[----:B------:R-:W-:Y:S01]  /*1e540*/  IMAD.WIDE R16, R13, 0x4, R2 ;  /* 0x000000040d107825 */ /* 0x000fe200078e0202 */
[----:B------:R3:W-:Y:S01]  /*1e550*/  @P2 STG.E desc[UR16][R14.64], R216 ;  /* 0x000000d80e002986 */ /* 0x0007e2000c101910 */
[----:B------:R-:W-:Y:S01]  /*1e560*/  ISETP.LT.AND P2, PT, R11, UR4, !P6 ;  /* 0x000000040b007c0c */ /* 0x000fe2000f741270 */
[----:B------:R-:W-:Y:S01]  /*1e570*/  ULDC UR4, c[0x0][0x22c] ;  /* 0x00008b0000047ab9 */ /* 0x000fe20000000800 */
[C---:B------:R-:W-:Y:S01]  /*1e580*/  IADD3 R19, R13.reuse, UR26, RZ ;  /* 0x0000001a0d137c10 */ /* 0x040fe2000fffe0ff */
[----:B------:R4:W-:Y:S01]  /*1e590*/  @P4 STG.E desc[UR16][R16.64], R68 ;  /* 0x0000004410004986 */ /* 0x0009e2000c101910 */
[----:B-1----:R-:W-:Y:S01]  /*1e5a0*/  IMAD.WIDE R4, R13, 0x4, R8 ;  /* 0x000000040d047825 */ /* 0x002fe200078e0208 */
[----:B------:R-:W-:Y:S01]  /*1e5b0*/  ISETP.LT.AND P6, PT, R12, UR6, !P6 ;  /* 0x000000060c007c0c */ /* 0x000fe2000f7c1270 */
[----:B------:R-:W-:Y:S01]  /*1e5c0*/  ULDC UR6, c[0x0][0x228] ;  /* 0x00008a0000067ab9 */ /* 0x000fe20000000800 */
[----:B------:R-:W-:Y:S01]  /*1e5d0*/  ISETP.LT.AND P4, PT, R11, UR8, !P5 ;  /* 0x000000080b007c0c */ /* 0x000fe2000ef81270 */
[----:B------:R-:W-:Y:S01]  /*1e5e0*/  VIADD R0, R10, 0x5d ;  /* 0x0000005d0a007836 */ /* 0x000fe20000000000 */
[----:B------:R1:W-:Y:S01]  /*1e5f0*/  @P3 STG.E desc[UR16][R4.64], R132 ;  /* 0x0000008404003986 */ /* 0x0003e2000c101910 */
[C---:B------:R-:W-:Y:S01]  /*1e600*/  VIADD R13, R19.reuse, UR26 ;  /* 0x0000001a130d7c36 */ /* 0x040fe20008000000 */
[----:B------:R-:W-:Y:S01]  /*1e610*/  ULDC UR8, c[0x0][0x228] ;  /* 0x00008a0000087ab9 */ /* 0x000fe20000000800 */
[----:B--2---:R-:W-:Y:S01]  /*1e620*/  IMAD.WIDE R6, R19, 0x4, R2 ;  /* 0x0000000413067825 */ /* 0x004fe200078e0202 */
[----:B------:R-:W-:Y:S01]  /*1e630*/  ISETP.GE.AND P3, PT, R0, UR4, PT ;  /* 0x0000000400007c0c */ /* 0x000fe2000bf66270 */
[----:B------:R-:W-:-:S02]  /*1e640*/  ULDC UR4, c[0x0][0x22c] ;  /* 0x00008b0000047ab9 */ /* 0x000fc40000000800 */
[----:B------:R-:W-:Y:S02]  /*1e650*/  VIADD R0, R10, 0x5e ;  /* 0x0000005e0a007836 */ /* 0x000fe40000000000 */
[----:B---3--:R-:W-:Y:S01]  /*1e660*/  IMAD.WIDE R14, R19, 0x4, R8 ;  /* 0x00000004130e7825 */ /* 0x008fe200078e0208 */
[----:B------:R-:W-:Y:S01]  /*1e670*/  ISETP.LT.AND P5, PT, R12, UR6, !P5 ;  /* 0x000000060c007c0c */ /* 0x000fe2000efa1270 */
[----:B------:R2:W-:Y:S02]  /*1e680*/  @P2 STG.E desc[UR16][R6.64], R197 ;  /* 0x000000c506002986 */ /* 0x0005e4000c101910 */
[C---:B----4-:R-:W-:Y:S01]  /*1e690*/  IMAD.WIDE R16, R13.reuse, 0x4, R2 ;  /* 0x000000040d107825 */ /* 0x050fe200078e0202 */
[----:B------:R-:W-:Y:S01]  /*1e6a0*/  ISETP.GE.AND P2, PT, R0, UR4, PT ;  /* 0x0000000400007c0c */ /* 0x000fe2000bf46270 */
[----:B------:R3:W-:Y:S01]  /*1e6b0*/  @P6 STG.E desc[UR16][R14.64], R217 ;  /* 0x000000d90e006986 */ /* 0x0007e2000c101910 */
[----:B------:R-:W-:Y:S01]  /*1e6c0*/  ULDC UR4, c[0x0][0x228] ;  /* 0x00008a0000047ab9 */ /* 0x000fe20000000800 */
[----:B-1----:R-:W-:Y:S01]  /*1e6d0*/  IMAD.WIDE R4, R13, 0x4, R8 ;  /* 0x000000040d047825 */ /* 0x002fe200078e0208 */
[----:B------:R-:W-:Y:S01]  /*1e6e0*/  ULDC UR6, c[0x0][0x228] ;  /* 0x00008a0000067ab9 */ /* 0x000fe20000000800 */
[----:B------:R1:W-:Y:S01]  /*1e6f0*/  @P4 STG.E desc[UR16][R16.64], R69 ;  /* 0x0000004510004986 */ /* 0x0003e2000c101910 */
[----:B------:R-:W-:Y:S01]  /*1e700*/  ISETP.LT.AND P4, PT, R11, UR4, !P1 ;  /* 0x000000040b007c0c */ /* 0x000fe2000cf81270 */
[----:B------:R-:W-:Y:S01]  /*1e710*/  VIADD R13, R13, UR26 ;  /* 0x0000001a0d0d7c36 */ /* 0x000fe20008000000 */
[----:B------:R-:W-:Y:S01]  /*1e720*/  IADD3 R0, R10, 0x5f, RZ ;  /* 0x0000005f0a007810 */ /* 0x000fe20007ffe0ff */
[----:B------:R-:W-:Y:S01]  /*1e730*/  ULDC UR4, c[0x0][0x22c] ;  /* 0x00008b0000047ab9 */ /* 0x000fe20000000800 */
[----:B------:R-:W-:Y:S01]  /*1e740*/  ISETP.LT.AND P1, PT, R12, UR6, !P1 ;  /* 0x000000060c007c0c */ /* 0x000fe2000cf21270 */
[----:B------:R4:W-:Y:S01]  /*1e750*/  @P5 STG.E desc[UR16][R4.64], R133 ;  /* 0x0000008504005986 */ /* 0x0009e2000c101910 */
[----:B--2---:R-:W-:Y:S01]  /*1e760*/  IMAD.WIDE R6, R13, 0x4, R2 ;  /* 0x000000040d067825 */ /* 0x004fe200078e0202 */
[----:B------:R-:W-:Y:S01]  /*1e770*/  ISETP.GE.AND P5, PT, R0, UR4, PT ;  /* 0x0000000400007c0c */ /* 0x000fe2000bfa6270 */
[----:B------:R-:W-:Y:S01]  /*1e780*/  ULDC UR4, c[0x0][0x22c] ;  /* 0x00008b0000047ab9 */ /* 0x000fe20000000800 */
[----:B------:R-:W-:-:S02]  /*1e790*/  IADD3 R0, R10, 0x60, RZ ;  /* 0x000000600a007810 */ /* 0x000fc40007ffe0ff */
[----:B------:R-:W-:Y:S01]  /*1e7a0*/  ISETP.LT.AND P6, PT, R11, UR8, !P3 ;  /* 0x000000080b007c0c */ /* 0x000fe2000dfc1270 */
[C---:B---3--:R-:W-:Y:S01]  /*1e7b0*/  IMAD.WIDE R14, R13.reuse, 0x4, R8 ;  /* 0x000000040d0e7825 */ /* 0x048fe200078e0208 */
[----:B------:R2:W-:Y:S01]  /*1e7c0*/  @P4 STG.E desc[UR16][R6.64], R198 ;  /* 0x000000c606004986 */ /* 0x0005e2000c101910 */
[----:B------:R-:W-:Y:S01]  /*1e7d0*/  ISETP.GE.AND P4, PT, R0, UR4, PT ;  /* 0x0000000400007c0c */ /* 0x000fe2000bf86270 */
[----:B------:R-:W-:Y:S01]  /*1e7e0*/  ULDC UR4, c[0x0][0x228] ;  /* 0x00008a0000047ab9 */ /* 0x000fe20000000800 */
[----:B------:R-:W-:Y:S01]  /*1e7f0*/  VIADD R19, R13, UR26 ;  /* 0x0000001a0d137c36 */ /* 0x000fe20008000000 */
[----:B------:R-:W-:Y:S01]  /*1e800*/  ISETP.LT.AND P3, PT, R12, UR4, !P3 ;  /* 0x000000040c007c0c */ /* 0x000fe2000df61270 */
[----:B------:R-:W-:Y:S01]  /*1e810*/  ULDC UR4, c[0x0][0x228] ;  /* 0x00008a0000047ab9 */ /* 0x000fe20000000800 */
[----:B------:R3:W-:Y:S01]  /*1e820*/  @P1 STG.E desc[UR16][R14.64], R218 ;  /* 0x000000da0e001986 */ /* 0x0007e2000c101910 */
[----:B-1----:R-:W-:Y:S01]  /*1e830*/  IMAD.WIDE R16, R19, 0x4, R2 ;  /* 0x0000000413107825 */ /* 0x002fe200078e0202 */
[----:B------:R-:W-:Y:S01]  /*1e840*/  ISETP.LT.AND P1, PT, R11, UR4, !P2 ;  /* 0x000000040b007c0c */ /* 0x000fe2000d721270 */
[----:B------:R-:W-:Y:S01]  /*1e850*/  ULDC UR6, c[0x0][0x228] ;  /* 0x00008a0000067ab9 */ /* 0x000fe20000000800 */
[----:B------:R-:W-:Y:S01]  /*1e860*/  ULDC UR4, c[0x0][0x22c] ;  /* 0x00008b0000047ab9 */ /* 0x000fe20000000800 */
[----:B------:R-:W-:Y:S01]  /*1e870*/  VIADD R0, R10, 0x61 ;  /* 0x000000610a007836 */ /* 0x000fe20000000000 */
[----:B------:R-:W-:Y:S01]  /*1e880*/  @P6 STG.E desc[UR16][R16.64], R70 ;  /* 0x0000004610006986 */ /* 0x000fe2000c101910 */
[C---:B------:R-:W-:Y:S01]  /*1e890*/  VIADD R13, R19.reuse, UR26 ;  /* 0x0000001a130d7c36 */ /* 0x040fe20008000000 */
[----:B------:R-:W-:Y:S01]  /*1e8a0*/  ISETP.LT.AND P2, PT, R12, UR6, !P2 ;  /* 0x000000060c007c0c */ /* 0x000fe2000d741270 */
[----:B----4-:R-:W-:Y:S01]  /*1e8b0*/  IMAD.WIDE R4, R19, 0x4, R8 ;  /* 0x0000000413047825 */ /* 0x010fe200078e0208 */
        /* <DEDUP_REMOVED lines=19> */
[----:B------:R-:W-:Y:S01]  /*1e9f0*/  ULDC UR4, c[0x0][0x22c] ;  /* 0x00008b0000047ab9 */ /* 0x000fe20000000800 */
[----:B------:R-:W-:-:S02]  /*1ea00*/  ULDC UR8, c[0x0][0x228] ;  /* 0x00008a0000087ab9 */ /* 0x000fc40000000800 */
        /* <DEDUP_REMOVED lines=49> */
[C---:B------:R-:W-:Y:S02]  /*1ed20*/  VIADD R13, R19.reuse, UR26 ;  /* 0x0000001a130d7c36 */ /* 0x040fe40008000000 */
[----:B------:R-:W-:Y:S01]  /*1ed30*/  ISETP.GE.AND P4, PT, R0, UR4, PT ;  /* 0x0000000400007c0c */ /* 0x000fe2000bf86270 */
[----:B------:R-:W-:Y:S01]  /*1ed40*/  ULDC UR4, c[0x0][0x228] ;  /* 0x00008a0000047ab9 */ /* 0x000fe20000000800 */
[----:B---3--:R-:W-:Y:S01]  /*1ed50*/  IMAD.WIDE R14, R19, 0x4, R8 ;  /* 0x00000004130e7825 */ /* 0x008fe200078e0208 */
[----:B------:R-:W-:Y:S01]  /*1ed60*/  ISETP.LT.AND P2, PT, R12, UR4, !P2 ;  /* 0x000000040c007c0c */ /* 0x000fe2000d741270 */
[----:B------:R-:W-:-:S02]  /*1ed70*/  ULDC UR4, c[0x0][0x228] ;  /* 0x00008a0000047ab9 */ /* 0x000fc40000000800 */
[----:B------:R-:W-:Y:S01]  /*1ed80*/  IMAD.WIDE R16, R13, 0x4, R2 ;  /* 0x000000040d107825 */ /* 0x000fe200078e0202 */
[----:B------:R3:W-:Y:S01]  /*1ed90*/  @P1 STG.E desc[UR16][R14.64], R137 ;  /* 0x000000890e001986 */ /* 0x0007e2000c101910 */
[----:B------:R-:W-:Y:S01]  /*1eda0*/  ISETP.LT.AND P1, PT, R11, UR4, !P5 ;  /* 0x000000040b007c0c */ /* 0x000fe2000ef21270 */
[----:B------:R-:W-:Y:S01]  /*1edb0*/  ULDC UR4, c[0x0][0x22c] ;  /* 0x00008b0000047ab9 */ /* 0x000fe20000000800 */
[----:B------:R-:W-:Y:S01]  /*1edc0*/  ISETP.LT.AND P5, PT, R12, UR6, !P5 ;  /* 0x000000060c007c0c */ /* 0x000fe2000efa1270 */
[----:B------:R4:W-:Y:S01]  /*1edd0*/  @P3 STG.E desc[UR16][R16.64], R202 ;  /* 0x000000ca10003986 */ /* 0x0009e2000c101910 */
[----:B------:R-:W-:Y:S01]  /*1ede0*/  VIADD R19, R13, UR26 ;  /* 0x0000001a0d137c36 */ /* 0x000fe20008000000 */
[----:B------:R-:W-:Y:S01]  /*1edf0*/  ISETP.LT.AND P3, PT, R11, UR8, !P6 ;  /* 0x000000080b007c0c */ /* 0x000fe2000f761270 */
[----:B-1----:R-:W-:Y:S01]  /*1ee00*/  IMAD.WIDE R4, R13, 0x4, R8 ;  /* 0x000000040d047825 */ /* 0x002fe200078e0208 */
[----:B------:R-:W-:Y:S01]  /*1ee10*/  IADD3 R0, R10, 0x68, RZ ;  /* 0x000000680a007810 */ /* 0x000fe20007ffe0ff */
[----:B------:R-:W-:Y:S01]  /*1ee20*/  ULDC UR6, c[0x0][0x228] ;  /* 0x00008a0000067ab9 */ /* 0x000fe20000000800 */
[----:B------:R-:W-:Y:S01]  /*1ee30*/  ULDC UR8, c[0x0][0x228] ;  /* 0x00008a0000087ab9 */ /* 0x000fe20000000800 */
[C---:B------:R-:W-:Y:S01]  /*1ee40*/  VIADD R13, R19.reuse, UR26 ;  /* 0x0000001a130d7c36 */ /* 0x040fe20008000000 */
[----:B------:R1:W-:Y:S01]  /*1ee50*/  @P2 STG.E desc[UR16][R4.64], R222 ;  /* 0x000000de04002986 */ /* 0x0003e2000c101910 */
[C---:B--2---:R-:W-:Y:S01]  /*1ee60*/  IMAD.WIDE R6, R19.reuse, 0x4, R2 ;  /* 0x0000000413067825 */ /* 0x044fe200078e0202 */
[----:B------:R-:W-:Y:S01]  /*1ee70*/  ISETP.GE.AND P2, PT, R0, UR4, PT ;  /* 0x0000000400007c0c */ /* 0x000fe2000bf46270 */
[----:B------:R-:W-:Y:S01]  /*1ee80*/  ULDC UR4, c[0x0][0x22c] ;  /* 0x00008b0000047ab9 */ /* 0x000fe20000000800 */
[----:B------:R-:W-:Y:S01]  /*1ee90*/  IADD3 R0, R10, 0x69, RZ ;  /* 0x000000690a007810 */ /* 0x000fe20007ffe0ff */
        /* <DEDUP_REMOVED lines=11> */
[----:B------:R-:W-:Y:S01]  /*1ef50*/  VIADD R0, R10, 0x6a ;  /* 0x0000006a0a007836 */ /* 0x000fe20000000000 */
[----:B------:R-:W-:Y:S01]  /*1ef60*/  ULDC UR4, c[0x0][0x22c] ;  /* 0x00008b0000047ab9 */ /* 0x000fe20000000800 */
        /* <DEDUP_REMOVED lines=9> */
[----:B------:R-:W-:Y:S01]  /*1f000*/  ULDC UR6, c[0x0][0x228] ;  /* 0x00008a0000067ab9 */ /* 0x000fe20000000800 */
[----:B------:R2:W-:Y:S01]  /*1f010*/  @P3 STG.E desc[UR16][R6.64], R75 ;  /* 0x0000004b06003986 */ /* 0x0005e2000c101910 */
[----:B---3--:R-:W-:Y:S01]  /*1f020*/  IMAD.WIDE R14, R13, 0x4, R8 ;  /* 0x000000040d0e7825 */ /* 0x008fe200078e0208 */
        /* <DEDUP_REMOVED lines=87> */
[C---:B------:R-:W-:Y:S01]  /*1f5a0*/  IMAD.WIDE R16, R13.reuse, 0x4, R2 ;  /* 0x000000040d107825 */ /* 0x040fe200078e0202 */
[C---:B------:R-:W-:Y:S01]  /*1f5b0*/  ISETP.LT.AND P1, PT, R12.reuse, UR4, !P1 ;  /* 0x000000040c007c0c */ /* 0x040fe2000cf21270 */
[----:B------:R3:W-:Y:S01]  /*1f5c0*/  @P4 STG.E desc[UR16][R14.64], R227 ;  /* 0x000000e30e004986 */ /* 0x0007e2000c101910 */
[----:B------:R-:W-:Y:S01]  /*1f5d0*/  ULDC UR4, c[0x0][0x228] ;  /* 0x00008a0000047ab9 */ /* 0x000fe20000000800 */
[----:B------:R-:W-:Y:S02]  /*1f5e0*/  VIADD R19, R13, UR26 ;  /* 0x0000001a0d137c36 */ /* 0x000fe40008000000 */
[----:B------:R4:W-:Y:S01]  /*1f5f0*/  @P2 STG.E desc[UR16][R16.64], R79 ;  /* 0x0000004f10002986 */ /* 0x0009e2000c101910 */
[----:B------:R-:W-:Y:S01]  /*1f600*/  ISETP.LT.AND P2, PT, R11, UR4, !P6 ;  /* 0x000000040b007c0c */ /* 0x000fe2000f741270 */
[----:B--2---:R-:W-:Y:S01]  /*1f610*/  IMAD.WIDE R4, R13, 0x4, R8 ;  /* 0x000000040d047825 */ /* 0x004fe200078e0208 */
[----:B------:R-:W-:Y:S01]  /*1f620*/  ISETP.LT.AND P6, PT, R12, UR6, !P6 ;  /* 0x000000060c007c0c */ /* 0x000fe2000f7c1270 */
[----:B------:R-:W-:Y:S01]  /*1f630*/  ULDC UR4, c[0x0][0x22c] ;  /* 0x00008b0000047ab9 */ /* 0x000fe20000000800 */
[----:B------:R-:W-:Y:S01]  /*1f640*/  ISETP.LT.AND P4, PT, R11, UR8, !P5 ;  /* 0x000000080b007c0c */ /* 0x000fe2000ef81270 */
[----:B------:R-:W-:Y:S01]  /*1f650*/  VIADD R0, R10, 0x73 ;  /* 0x000000730a007836 */ /* 0x000fe20000000000 */
[C---:B------:R-:W-:Y:S01]  /*1f660*/  IADD3 R13, R19.reuse, UR26, RZ ;  /* 0x0000001a130d7c10 */ /* 0x040fe2000fffe0ff */
[----:B------:R2:W-:Y:S01]  /*1f670*/  @P1 STG.E desc[UR16][R4.64], R143 ;  /* 0x0000008f04001986 */ /* 0x0005e2000c101910 */
[C---:B-1----:R-:W-:Y:S01]  /*1f680*/  IMAD.WIDE R6, R19.reuse, 0x4, R2 ;  /* 0x0000000413067825 */ /* 0x042fe200078e0202 */
[----:B------:R-:W-:Y:S01]  /*1f690*/  ULDC UR6, c[0x0][0x228] ;  /* 0x00008a0000067ab9 */ /* 0x000fe20000000800 */
[----:B------:R-:W-:Y:S01]  /*1f6a0*/  ISETP.GE.AND P1, PT, R0, UR4, PT ;  /* 0x0000000400007c0c */ /* 0x000fe2000bf26270 */
[----:B------:R-:W-:Y:S01]  /*1f6b0*/  ULDC UR4, c[0x0][0x22c] ;  /* 0x00008b0000047ab9 */ /* 0x000fe20000000800 */
[----:B------:R-:W-:Y:S01]  /*1f6c0*/  VIADD R0, R10, 0x74 ;  /* 0x000000740a007836 */ /* 0x000fe20000000000 */
[----:B------:R-:W-:Y:S01]  /*1f6d0*/  ISETP.LT.AND P5, PT, R12, UR6, !P5 ;  /* 0x000000060c007c0c */ /* 0x000fe2000efa1270 */
[----:B---3--:R-:W-:Y:S01]  /*1f6e0*/  IMAD.WIDE R14, R19, 0x4, R8 ;  /* 0x00000004130e7825 */ /* 0x008fe200078e0208 */
[----:B------:R1:W-:Y:S01]  /*1f6f0*/  @P2 STG.E desc[UR16][R6.64], R208 ;  /* 0x000000d006002986 */ /* 0x0003e2000c101910 */
[----:B------:R-:W-:Y:S01]  /*1f700*/  ULDC UR6, c[0x0][0x228] ;  /* 0x00008a0000067ab9 */ /* 0x000fe20000000800 */
[----:B------:R-:W-:Y:S01]  /*1f710*/  ULDC UR8, c[0x0][0x228] ;  /* 0x00008a0000087ab9 */ /* 0x000fe20000000800 */
[----:B----4-:R-:W-:Y:S01]  /*1f720*/  IMAD.WIDE R16, R13, 0x4, R2 ;  /* 0x000000040d107825 */ /* 0x010fe200078e0202 */
[----:B------:R-:W-:Y:S01]  /*1f730*/  ISETP.GE.AND P2, PT, R0, UR4, PT ;  /* 0x0000000400007c0c */ /* 0x000fe2000bf46270 */
[----:B------:R3:W-:Y:S01]  /*1f740*/  @P6 STG.E desc[UR16][R14.64], R228 ;  /* 0x000000e40e006986 */ /* 0x0007e2000c101910 */
[----:B------:R-:W-:-:S03]  /*1f750*/  ULDC UR4, c[0x0][0x228] ;  /* 0x00008a0000047ab9 */ /* 0x000fc60000000800 */
[----:B------:R4:W-:Y:S01]  /*1f760*/  @P4 STG.E desc[UR16][R16.64], R144 ;  /* 0x0000009010004986 */ /* 0x0009e2000c101910 */
[----:B------:R-:W-:Y:S01]  /*1f770*/  ISETP.LT.AND P4, PT, R11, UR4, !P3 ;  /* 0x000000040b007c0c */ /* 0x000fe2000df81270 */
[C---:B--2---:R-:W-:Y:S01]  /*1f780*/  IMAD.WIDE R4, R13.reuse, 0x4, R8 ;  /* 0x000000040d047825 */ /* 0x044fe200078e0208 */
[----:B------:R-:W-:Y:S01]  /*1f790*/  ISETP.LT.AND P3, PT, R12, UR6, !P3 ;  /* 0x000000060c007c0c */ /* 0x000fe2000df61270 */
[----:B------:R-:W-:Y:S01]  /*1f7a0*/  ULDC UR4, c[0x0][0x228] ;  /* 0x00008a0000047ab9 */ /* 0x000fe20000000800 */
[----:B------:R-:W-:Y:S01]  /*1f7b0*/  IADD3 R13, R13, UR26, RZ ;  /* 0x0000001a0d0d7c10 */ /* 0x000fe2000fffe0ff */
[----:B------:R-:W-:Y:S01]  /*1f7c0*/  VIADD R0, R10, 0x75 ;  /* 0x000000750a007836 */ /* 0x000fe20000000000 */
[----:B------:R2:W-:Y:S01]  /*1f7d0*/  @P5 STG.E desc[UR16][R4.64], R80 ;  /* 0x0000005004005986 */ /* 0x0005e2000c101910 */
[----:B------:R-:W-:Y:S01]  /*1f7e0*/  ISETP.LT.AND P6, PT, R11, UR8, !P1 ;  /* 0x000000080b007c0c */ /* 0x000fe2000cfc1270 */
[----:B------:R-:W-:Y:S01]  /*1f7f0*/  ULDC UR6, c[0x0][0x228] ;  /* 0x00008a0000067ab9 */ /* 0x000fe20000000800 */
[----:B-1----:R-:W-:Y:S01]  /*1f800*/  IMAD.WIDE R6, R13, 0x4, R2 ;  /* 0x000000040d067825 */ /* 0x002fe200078e0202 */
[----:B------:R-:W-:Y:S01]  /*1f810*/  ISETP.GE.AND P5, PT, R0, UR7, PT ;  /* 0x0000000700007c0c */ /* 0x000fe2000bfa6270 */
[----:B------:R-:W-:-:S02]  /*1f820*/  ULDC UR7, c[0x0][0x228] ;  /* 0x00008a0000077ab9 */ /* 0x000fc40000000800 */
[----:B------:R-:W-:Y:S02]  /*1f830*/  VIADD R0, R10, 0x76 ;  /* 0x000000760a007836 */ /* 0x000fe40000000000 */
[C---:B---3--:R-:W-:Y:S01]  /*1f840*/  IMAD.WIDE R14, R13.reuse, 0x4, R8 ;  /* 0x000000040d0e7825 */ /* 0x048fe200078e0208 */
[----:B------:R-:W-:Y:S01]  /*1f850*/  ISETP.LT.AND P1, PT, R12, UR4, !P1 ;  /* 0x000000040c007c0c */ /* 0x000fe2000cf21270 */
[----:B------:R1:W-:Y:S02]  /*1f860*/  @P4 STG.E desc[UR16][R6.64], R209 ;  /* 0x000000d106004986 */ /* 0x0003e4000c101910 */
[----:B------:R-:W-:Y:S01]  /*1f870*/  VIADD R19, R13, UR26 ;  /* 0x0000001a0d137c36 */ /* 0x000fe20008000000 */
[----:B------:R-:W-:Y:S01]  /*1f880*/  ISETP.GE.AND P4, PT, R0, UR5, PT ;  /* 0x0000000500007c0c */ /* 0x000fe2000bf86270 */
[----:B------:R-:W-:Y:S01]  /*1f890*/  ULDC UR4, c[0x0][0x228] ;  /* 0x00008a0000047ab9 */ /* 0x000fe20000000800 */
[----:B------:R3:W-:Y:S01]  /*1f8a0*/  @P3 STG.E desc[UR16][R14.64], R229 ;  /* 0x000000e50e003986 */ /* 0x0007e2000c101910 */
[----:B------:R-:W-:Y:S01]  /*1f8b0*/  ULDC UR5, c[0x0][0x228] ;  /* 0x00008a0000057ab9 */ /* 0x000fe20000000800 */
[----:B----4-:R-:W-:Y:S01]  /*1f8c0*/  IMAD.WIDE R16, R19, 0x4, R2 ;  /* 0x0000000413107825 */ /* 0x010fe200078e0202 */
[----:B------:R-:W-:Y:S01]  /*1f8d0*/  ISETP.LT.AND P3, PT, R11, UR4, !P2 ;  /* 0x000000040b007c0c */ /* 0x000fe2000d761270 */
[----:B------:R-:W-:Y:S01]  /*1f8e0*/  ULDC UR4, c[0x0][0x228] ;  /* 0x00008a0000047ab9 */ /* 0x000fe20000000800 */
[----:B------:R-:W-:Y:S01]  /*1f8f0*/  ISETP.LT.AND P2, PT, R12, UR5, !P2 ;  /* 0x000000050c007c0c */ /* 0x000fe2000d741270 */
[C---:B--2---:R-:W-:Y:S01]  /*1f900*/  IMAD.WIDE R4, R19.reuse, 0x4, R8 ;  /* 0x0000000413047825 */ /* 0x044fe200078e0208 */
[----:B------:R-:W-:Y:S01]  /*1f910*/  IADD3 R19, R19, UR26, RZ ;  /* 0x0000001a13137c10 */ /* 0x000fe2000fffe0ff */
[----:B------:R2:W-:Y:S01]  /*1f920*/  @P6 STG.E desc[UR16][R16.64], R145 ;  /* 0x0000009110006986 */ /* 0x0005e2000c101910 */
[----:B------:R-:W-:Y:S01]  /*1f930*/  ISETP.LT.AND P6, PT, R11, UR4, !P5 ;  /* 0x000000040b007c0c */ /* 0x000fe2000efc1270 */
[----:B------:R-:W-:Y:S01]  /*1f940*/  ULDC UR4, c[0x0][0x228] ;  /* 0x00008a0000047ab9 */ /* 0x000fe20000000800 */
[----:B------:R-:W-:Y:S01]  /*1f950*/  VIADD R13, R10, 0x77 ;  /* 0x000000770a0d7836 */ /* 0x000fe20000000000 */
[----:B------:R-:W-:Y:S01]  /*1f960*/  ULDC UR5, c[0x0][0x228] ;  /* 0x00008a0000057ab9 */ /* 0x000fe20000000800 */
[C---:B-1----:R-:W-:Y:S01]  /*1f970*/  IMAD.WIDE R6, R19.reuse, 0x4, R2 ;  /* 0x0000000413067825 */ /* 0x042fe200078e0202 */
[----:B------:R1:W-:Y:S03]  /*1f980*/  @P1 STG.E desc[UR16][R4.64], R81 ;  /* 0x0000005104001986 */ /* 0x0003e6000c101910 */
[----:B---3--:R-:W-:Y:S01]  /*1f990*/  IMAD.WIDE R14, R19, 0x4, R8 ;  /* 0x00000004130e7825 */ /* 0x008fe200078e0208 */
[----:B------:R-:W-:-:S03]  /*1f9a0*/  ISETP.LT.AND P5, PT, R12, UR4, !P5 ;  /* 0x000000040c007c0c */ /* 0x000fc6000efa1270 */
[----:B------:R-:W-:Y:S01]  /*1f9b0*/  VIADD R21, R19, UR26 ;  /* 0x0000001a13157c36 */ /* 0x000fe20008000000 */
[----:B------:R-:W-:Y:S01]  /*1f9c0*/  @P3 STG.E desc[UR16][R6.64], R210 ;  /* 0x000000d206003986 */ /* 0x000fe2000c101910 */
[----:B------:R-:W-:Y:S02]  /*1f9d0*/  ULDC UR4, c[0x0][0x228] ;  /* 0x00008a0000047ab9 */ /* 0x000fe40000000800 */
[----:B--2---:R-:W-:Y:S01]  /*1f9e0*/  IMAD.WIDE R16, R21, 0x4, R2 ;  /* 0x0000000415107825 */ /* 0x004fe200078e0202 */
[----:B------:R2:W-:Y:S01]  /*1f9f0*/  @P2 STG.E desc[UR16][R14.64], R230 ;  /* 0x000000e60e002986 */ /* 0x0005e2000c101910 */
[----:B------:R-:W-:Y:S01]  /*1fa00*/  ISETP.LT.AND P2, PT, R11, UR4, !P4 ;  /* 0x000000040b007c0c */ /* 0x000fe2000e741270 */
[----:B------:R-:W-:Y:S01]  /*1fa10*/  ULDC UR4, c[0x0][0x228] ;  /* 0x00008a0000047ab9 */ /* 0x000fe20000000800 */
[----:B------:R-:W-:Y:S02]  /*1fa20*/  ISETP.GE.AND P1, PT, R13, UR15, PT ;  /* 0x0000000f0d007c0c */ /* 0x000fe4000bf26270 */
[----:B------:R-:W-:Y:S01]  /*1fa30*/  ISETP.LT.AND P4, PT, R12, UR5, !P4 ;  /* 0x000000050c007c0c */ /* 0x000fe2000e781270 */
[----:B------:R3:W-:Y:S01]  /*1fa40*/  @P6 STG.E desc[UR16][R16.64], R146 ;  /* 0x0000009210006986 */ /* 0x0007e2000c101910 */
[----:B------:R-:W-:Y:S01]  /*1fa50*/  IADD3 R0, R10, 0x78, RZ ;  /* 0x000000780a007810 */ /* 0x000fe20007ffe0ff */
[----:B-1----:R-:W-:Y:S01]  /*1fa60*/  IMAD.WIDE R4, R21, 0x4, R8 ;  /* 0x0000000415047825 */ /* 0x002fe200078e0208 */
[----:B------:R-:W-:Y:S01]  /*1fa70*/  ISETP.LT.AND P6, PT, R11, UR6, !P1 ;  /* 0x000000060b007c0c */ /* 0x000fe2000cfc1270 */
[----:B------:R-:W-:-:S02]  /*1fa80*/  ULDC UR5, c[0x0][0x228] ;  /* 0x00008a0000057ab9 */ /* 0x000fc40000000800 */
[----:B--2---:R-:W-:Y:S01]  /*1fa90*/  VIADD R15, R21, UR26 ;  /* 0x0000001a150f7c36 */ /* 0x004fe20008000000 */
[----:B------:R-:W-:Y:S01]  /*1faa0*/  ISETP.GE.AND P3, PT, R0, UR13, PT ;  /* 0x0000000d00007c0c */ /* 0x000fe2000bf66270 */
[----:B------:R-:W-:Y:S01]  /*1fab0*/  VIADD R0, R10, 0x79 ;  /* 0x000000790a007836 */ /* 0x000fe20000000000 */
[----:B------:R-:W-:Y:S01]  /*1fac0*/  @P5 STG.E desc[UR16][R4.64], R82 ;  /* 0x0000005204005986 */ /* 0x000fe2000c101910 */
[C---:B------:R-:W-:Y:S01]  /*1fad0*/  IMAD.WIDE R6, R15.reuse, 0x4, R2 ;  /* 0x000000040f067825 */ /* 0x040fe200078e0202 */
[C---:B------:R-:W-:Y:S01]  /*1fae0*/  IADD3 R13, R15.reuse, UR26, RZ ;  /* 0x0000001a0f0d7c10 */ /* 0x040fe2000fffe0ff */
[----:B------:R-:W-:Y:S02]  /*1faf0*/  ULDC UR6, c[0x0][0x228] ;  /* 0x00008a0000067ab9 */ /* 0x000fe40000000800 */
[----:B------:R-:W-:Y:S01]  /*1fb00*/  IMAD.WIDE R14, R15, 0x4, R8 ;  /* 0x000000040f0e7825 */ /* 0x000fe200078e0208 */
[----:B------:R-:W-:Y:S01]  /*1fb10*/  ISETP.LT.AND P1, PT, R12, UR7, !P1 ;  /* 0x000000070c007c0c */ /* 0x000fe2000cf21270 */
[----:B------:R1:W-:Y:S01]  /*1fb20*/  @P2 STG.E desc[UR16][R6.64], R211 ;  /* 0x000000d306002986 */ /* 0x0003e2000c101910 */
[----:B------:R-:W-:Y:S01]  /*1fb30*/  ISETP.GE.AND P5, PT, R0, UR11, PT ;  /* 0x0000000b00007c0c */ /* 0x000fe2000bfa6270 */
[----:B---3--:R-:W-:Y:S01]  /*1fb40*/  IMAD.WIDE R16, R13, 0x4, R2 ;  /* 0x000000040d107825 */ /* 0x008fe200078e0202 */
[----:B------:R-:W-:Y:S01]  /*1fb50*/  ULDC UR7, c[0x0][0x228] ;  /* 0x00008a0000077ab9 */ /* 0x000fe20000000800 */
[----:B------:R2:W-:Y:S01]  /*1fb60*/  @P4 STG.E desc[UR16][R14.64], R231 ;  /* 0x000000e70e004986 */ /* 0x0005e2000c101910 */
[C---:B------:R-:W-:Y:S01]  /*1fb70*/  ISETP.LT.AND P4, PT, R11.reuse, UR4, !P3 ;  /* 0x000000040b007c0c */ /* 0x040fe2000df81270 */
[----:B------:R-:W-:Y:S01]  /*1fb80*/  VIADD R0, R10, 0x7a ;  /* 0x0000007a0a007836 */ /* 0x000fe20000000000 */
[C---:B------:R-:W-:Y:S01]  /*1fb90*/  ISETP.LT.AND P3, PT, R12.reuse, UR5, !P3 ;  /* 0x000000050c007c0c */ /* 0x040fe2000df61270 */
[----:B------:R3:W-:Y:S01]  /*1fba0*/  @P6 STG.E desc[UR16][R16.64], R147 ;  /* 0x0000009310006986 */ /* 0x0007e2000c101910 */
[----:B------:R-:W-:Y:S01]  /*1fbb0*/  ULDC UR4, c[0x0][0x228] ;  /* 0x00008a0000047ab9 */ /* 0x000fe20000000800 */
[----:B------:R-:W-:Y:S01]  /*1fbc0*/  ISETP.LT.AND P6, PT, R11, UR6, !P5 ;  /* 0x000000060b007c0c */ /* 0x000fe2000efc1270 */
[----:B------:R-:W-:Y:S01]  /*1fbd0*/  IMAD.WIDE R18, R13, 0x4, R8 ;  /* 0x000000040d127825 */ /* 0x000fe200078e0208 */
[----:B------:R-:W-:Y:S01]  /*1fbe0*/  ISETP.LT.AND P5, PT, R12, UR4, !P5 ;  /* 0x000000040c007c0c */ /* 0x000fe2000efa1270 */
[----:B------:R-:W-:-:S02]  /*1fbf0*/  ULDC UR4, c[0x0][0x228] ;  /* 0x00008a0000047ab9 */ /* 0x000fc40000000800 */
[----:B-1----:R-:W-:Y:S01]  /*1fc00*/  VIADD R7, R13, UR26 ;  /* 0x0000001a0d077c36 */ /* 0x002fe20008000000 */
[----:B------:R-:W-:Y:S01]  /*1fc10*/  ISETP.GE.AND P2, PT, R0, UR9, PT ;  /* 0x0000000900007c0c */ /* 0x000fe2000bf46270 */
[----:B------:R-:W-:Y:S01]  /*1fc20*/  ULDC UR5, c[0x0][0x228] ;  /* 0x00008a0000057ab9 */ /* 0x000fe20000000800 */
[----:B------:R-:W-:Y:S01]  /*1fc30*/  IADD3 R0, R10, 0x7b, RZ ;  /* 0x0000007b0a007810 */ /* 0x000fe20007ffe0ff */
[C---:B------:R-:W-:Y:S01]  /*1fc40*/  VIADD R13, R7.reuse, UR26 ;  /* 0x0000001a070d7c36 */ /* 0x040fe20008000000 */
[----:B------:R-:W-:Y:S01]  /*1fc50*/  ULDC UR6, c[0x0][0x228] ;  /* 0x00008a0000067ab9 */ /* 0x000fe20000000800 */
[C---:B------:R-:W-:Y:S01]  /*1fc60*/  IMAD.WIDE R4, R7.reuse, 0x4, R2 ;  /* 0x0000000407047825 */ /* 0x040fe200078e0202 */
[----:B------:R-:W-:Y:S01]  /*1fc70*/  @P1 STG.E desc[UR16][R18.64], R83 ;  /* 0x0000005312001986 */ /* 0x000fe2000c101910 */
[----:B------:R-:W-:Y:S02]  /*1fc80*/  ISETP.GE.AND P1, PT, R0, UR19, PT ;  /* 0x0000001300007c0c */ /* 0x000fe4000bf26270 */
[----:B------:R-:W-:Y:S01]  /*1fc90*/  IMAD.WIDE R6, R7, 0x4, R8 ;  /* 0x0000000407067825 */ /* 0x000fe200078e0208 */
[----:B------:R1:W-:Y:S03]  /*1fca0*/  @P4 STG.E desc[UR16][R4.64], R236 ;  /* 0x000000ec04004986 */ /* 0x0003e6000c101910 */
[----:B------:R-:W-:-:S02]  /*1fcb0*/  VIADD R0, R10, 0x7c ;  /* 0x0000007c0a007836 */ /* 0x000fc40000000000 */
[----:B--2---:R-:W-:Y:S01]  /*1fcc0*/  IMAD.WIDE R14, R13, 0x4, R2 ;  /* 0x000000040d0e7825 */ /* 0x004fe200078e0202 */
[----:B------:R-:W-:Y:S01]  /*1fcd0*/  @P3 STG.E desc[UR16][R6.64], R212 ;  /* 0x000000d406003986 */ /* 0x000fe2000c101910 */
[----:B------:R-:W-:Y:S01]  /*1fce0*/  ISETP.LT.AND P3, PT, R11, UR4, !P2 ;  /* 0x000000040b007c0c */ /* 0x000fe2000d761270 */
[----:B------:R-:W-:Y:S01]  /*1fcf0*/  ULDC UR4, c[0x0][0x228] ;  /* 0x00008a0000047ab9 */ /* 0x000fe20000000800 */
[C---:B---3--:R-:W-:Y:S01]  /*1fd00*/  IMAD.WIDE R16, R13.reuse, 0x4, R8 ;  /* 0x000000040d107825 */ /* 0x048fe200078e0208 */
[----:B------:R-:W-:Y:S01]  /*1fd10*/  ISETP.GE.AND P4, PT, R0, UR25, PT ;  /* 0x0000001900007c0c */ /* 0x000fe2000bf86270 */
[----:B------:R-:W-:Y:S02]  /*1fd20*/  @P6 STG.E desc[UR16][R14.64], R84 ;  /* 0x000000540e006986 */ /* 0x000fe4000c101910 */
[----:B------:R-:W-:Y:S01]  /*1fd30*/  VIADD R13, R13, UR26 ;  /* 0x0000001a0d0d7c36 */ /* 0x000fe20008000000 */
[----:B------:R-:W-:Y:S01]  /*1fd40*/  ISETP.LT.AND P2, PT, R12, UR4, !P2 ;  /* 0x000000040c007c0c */ /* 0x000fe2000d741270 */
[----:B------:R2:W-:Y:S01]  /*1fd50*/  @P5 STG.E desc[UR16][R16.64], R24 ;  /* 0x0000001810005986 */ /* 0x0005e2000c101910 */
[----:B------:R-:W-:-:S02]  /*1fd60*/  ISETP.LT.AND P5, PT, R11, UR5, !P1 ;  /* 0x000000050b007c0c */ /* 0x000fc4000cfa1270 */
[----:B------:R-:W-:Y:S01]  /*1fd70*/  ISETP.LT.AND P6, PT, R11, UR7, !P4 ;  /* 0x000000070b007c0c */ /* 0x000fe2000e7c1270 */
[C---:B-1----:R-:W-:Y:S01]  /*1fd80*/  IMAD.WIDE R4, R13.reuse, 0x4, R2 ;  /* 0x000000040d047825 */ /* 0x042fe200078e0202 */
[----:B------:R-:W-:Y:S01]  /*1fd90*/  ISETP.LT.AND P1, PT, R12, UR6, !P1 ;  /* 0x000000060c007c0c */ /* 0x000fe2000cf21270 */
[----:B------:R-:W-:Y:S01]  /*1fda0*/  ULDC UR4, c[0x0][0x228] ;  /* 0x00008a0000047ab9 */ /* 0x000fe20000000800 */
[C---:B------:R-:W-:Y:S01]  /*1fdb0*/  IADD3 R0, R10.reuse, 0x7d, RZ ;  /* 0x0000007d0a007810 */ /* 0x040fe20007ffe0ff */
[C---:B--2---:R-:W-:Y:S02]  /*1fdc0*/  VIADD R17, R13.reuse, UR26 ;  /* 0x0000001a0d117c36 */ /* 0x044fe40008000000 */
[----:B------:R-:W-:Y:S01]  /*1fdd0*/  IMAD.WIDE R6, R13, 0x4, R8 ;  /* 0x000000040d067825 */ /* 0x000fe200078e0208 */
[----:B------:R-:W-:Y:S01]  /*1fde0*/  @P3 STG.E desc[UR16][R4.64], R237 ;  /* 0x000000ed04003986 */ /* 0x000fe2000c101910 */
[----:B------:R-:W-:Y:S01]  /*1fdf0*/  ULDC UR6, c[0x0][0x228] ;  /* 0x00008a0000067ab9 */ /* 0x000fe20000000800 */
[C---:B------:R-:W-:Y:S01]  /*1fe00*/  IADD3 R21, R17.reuse, UR26, RZ ;  /* 0x0000001a11157c10 */ /* 0x040fe2000fffe0ff */
[----:B------:R-:W-:Y:S01]  /*1fe10*/  VIADD R10, R10, 0x7e ;  /* 0x0000007e0a0a7836 */ /* 0x000fe20000000000 */
[----:B------:R-:W-:Y:S01]  /*1fe20*/  ULDC UR5, c[0x0][0x228] ;  /* 0x00008a0000057ab9 */ /* 0x000fe20000000800 */
[----:B------:R-:W-:Y:S01]  /*1fe30*/  IMAD.WIDE R14, R17, 0x4, R2 ;  /* 0x00000004110e7825 */ /* 0x000fe200078e0202 */
[----:B------:R-:W-:Y:S01]  /*1fe40*/  ISETP.GE.AND P3, PT, R0, UR23, PT ;  /* 0x0000001700007c0c */ /* 0x000fe2000bf66270 */
[----:B------:R-:W-:-:S02]  /*1fe50*/  ULDC UR7, c[0x0][0x228] ;  /* 0x00008a0000077ab9 */ /* 0x000fc40000000800 */
[----:B------:R-:W-:Y:S01]  /*1fe60*/  IMAD.WIDE R16, R17, 0x4, R8 ;  /* 0x0000000411107825 */ /* 0x000fe200078e0208 */
[----:B------:R-:W-:Y:S03]  /*1fe70*/  @P2 STG.E desc[UR16][R6.64], R213 ;  /* 0x000000d506002986 */ /* 0x000fe6000c101910 */
[----:B------:R-:W-:Y:S01]  /*1fe80*/  IMAD.WIDE R18, R21, 0x4, R2 ;  /* 0x0000000415127825 */ /* 0x000fe200078e0202 */
[----:B------:R-:W-:Y:S01]  /*1fe90*/  ISETP.GE.AND P2, PT, R10, UR21, PT ;  /* 0x000000150a007c0c */ /* 0x000fe2000bf46270 */
[----:B------:R1:W-:Y:S04]  /*1fea0*/  @P5 STG.E desc[UR16][R14.64], R85 ;  /* 0x000000550e005986 */ /* 0x0003e8000c101910 */
[----:B------:R2:W-:Y:S01]  /*1feb0*/  @P1 STG.E desc[UR16][R16.64], R25 ;  /* 0x0000001910001986 */ /* 0x0005e2000c101910 */
[----:B------:R-:W-:Y:S01]  /*1fec0*/  ISETP.LT.AND P1, PT, R11, UR6, !P0 ;  /* 0x000000060b007c0c */ /* 0x000fe2000c721270 */
[----:B------:R-:W-:-:S02]  /*1fed0*/  ULDC UR6, c[0x0][0x228] ;  /* 0x00008a0000067ab9 */ /* 0x000fc40000000800 */
[----:B------:R3:W-:Y:S01]  /*1fee0*/  @P6 STG.E desc[UR16][R18.64], R238 ;  /* 0x000000ee12006986 */ /* 0x0007e2000c101910 */
[C---:B------:R-:W-:Y:S01]  /*1fef0*/  ISETP.LT.AND P6, PT, R11.reuse, UR4, !P3 ;  /* 0x000000040b007c0c */ /* 0x040fe2000dfc1270 */
[----:B------:R-:W-:Y:S01]  /*1ff00*/  ULDC UR4, c[0x0][0x228] ;  /* 0x00008a0000047ab9 */ /* 0x000fe20000000800 */
[----:B------:R-:W-:Y:S01]  /*1ff10*/  ISETP.LT.AND P5, PT, R11, UR5, !P2 ;  /* 0x000000050b007c0c */ /* 0x000fe2000d7a1270 */
[----:B------:R-:W-:Y:S01]  /*1ff20*/  VIADD R11, R21, UR26 ;  /* 0x0000001a150b7c36 */ /* 0x000fe20008000000 */
[----:B------:R-:W-:Y:S01]  /*1ff30*/  ULDC UR5, c[0x0][0x228] ;  /* 0x00008a0000057ab9 */ /* 0x000fe20000000800 */
[C---:B------:R-:W-:Y:S02]  /*1ff40*/  ISETP.LT.AND P4, PT, R12.reuse, UR4, !P4 ;  /* 0x000000040c007c0c */ /* 0x040fe4000e781270 */
[----:B------:R-:W-:Y:S02]  /*1ff50*/  ISETP.LT.AND P3, PT, R12, UR5, !P3 ;  /* 0x000000050c007c0c */ /* 0x000fe4000df61270 */
[----:B-1----:R-:W-:-:S02]  /*1ff60*/  IADD3 R15, R11, UR26, RZ ;  /* 0x0000001a0b0f7c10 */ /* 0x002fc4000fffe0ff */
[C---:B------:R-:W-:Y:S02]  /*1ff70*/  ISETP.LT.AND P2, PT, R12.reuse, UR6, !P2 ;  /* 0x000000060c007c0c */ /* 0x040fe4000d741270 */
[----:B------:R-:W-:Y:S01]  /*1ff80*/  ISETP.LT.AND P0, PT, R12, UR7, !P0 ;  /* 0x000000070c007c0c */ /* 0x000fe2000c701270 */
[----:B------:R-:W-:-:S04]  /*1ff90*/  IMAD.WIDE R4, R21, 0x4, R8 ;  /* 0x0000000415047825 */ /* 0x000fc800078e0208 */
[----:B--2---:R-:W-:Y:S02]  /*1ffa0*/  VIADD R17, R15, UR26 ;  /* 0x0000001a0f117c36 */ /* 0x004fe40008000000 */
[C---:B------:R-:W-:Y:S01]  /*1ffb0*/  IMAD.WIDE R6, R11.reuse, 0x4, R2 ;  /* 0x000000040b067825 */ /* 0x040fe200078e0202 */
[----:B------:R3:W-:Y:S03]  /*1ffc0*/  @P4 STG.E desc[UR16][R4.64], R214 ;  /* 0x000000d604004986 */ /* 0x0007e6000c101910 */
[----:B------:R-:W-:Y:S01]  /*1ffd0*/  IMAD.WIDE R10, R11, 0x4, R8 ;  /* 0x000000040b0a7825 */ /* 0x000fe200078e0208 */
[----:B------:R3:W-:Y:S03]  /*1ffe0*/  @P6 STG.E desc[UR16][R6.64], R86 ;  /* 0x0000005606006986 */ /* 0x0007e6000c101910 */
[C---:B------:R-:W-:Y:S01]  /*1fff0*/  IMAD.WIDE R12, R15.reuse, 0x4, R2 ;  /* 0x000000040f0c7825 */ /* 0x040fe200078e0202 */
[----:B------:R3:W-:Y:S03]  /*20000*/  @P3 STG.E desc[UR16][R10.64], R26 ;  /* 0x0000001a0a003986 */ /* 0x0007e6000c101910 */
[----:B------:R-:W-:Y:S01]  /*20010*/  IMAD.WIDE R14, R15, 0x4, R8 ;  /* 0x000000040f0e7825 */ /* 0x000fe200078e0208 */
[----:B------:R3:W-:Y:S03]  /*20020*/  @P5 STG.E desc[UR16][R12.64], R239 ;  /* 0x000000ef0c005986 */ /* 0x0007e6000c101910 */
[C---:B------:R-:W-:Y:S01]  /*20030*/  IMAD.WIDE R2, R17.reuse, 0x4, R2 ;  /* 0x0000000411027825 */ /* 0x040fe200078e0202 */
[----:B------:R3:W-:Y:S04]  /*20040*/  @P2 STG.E desc[UR16][R14.64], R215 ;  /* 0x000000d70e002986 */ /* 0x0007e8000c101910 */
[----:B------:R3:W-:Y:S01]  /*20050*/  @P1 STG.E desc[UR16][R2.64], R87 ;  /* 0x0000005702001986 */ /* 0x0007e2000c101910 */
[----:B------:R-:W-:Y:S01]  /*20060*/  IMAD.WIDE R8, R17, 0x4, R8 ;  /* 0x0000000411087825 */ /* 0x000fe200078e0208 */
[----:B------:R-:W-:Y:S06]  /*20070*/  @!P0 EXIT ;  /* 0x000000000000894d */ /* 0x000fec0003800000 */
[----:B------:R-:W-:Y:S01]  /*20080*/  STG.E desc[UR16][R8.64], R27 ;  /* 0x0000001b08007986 */ /* 0x000fe2000c101910 */
[----:B------:R-:W-:Y:S05]  /*20090*/  EXIT ;  /* 0x000000000000794d */ /* 0x000fea0003800000 */
.L_x_2:
[----:B------:R-:W-:-:S00]  /*200a0*/  BRA `(.L_x_2) ;  /* 0xfffffffc00fc7947 */ /* 0x000fc0000383ffff */
[----:B------:R-:W-:-:S00]  /*200b0*/  NOP ;  /* 0x0000000000007918 */ /* 0x000fc00000000000 */
        /* <DEDUP_REMOVED lines=12> */
.L_x_3:


//--------------------- .nv.shared.matmul_kernel  --------------------------
	.section	.nv.shared.matmul_kernel,"aw",@nobits
	.sectionflags	@""
	.align	16
	.zero		1024


//--------------------- .nv.shared.reserved.0     --------------------------
	.section	.nv.shared.reserved.0,"aw",@nobits
	.weak		__nv_reservedSMEM_offset_0_alias
	.size		__nv_reservedSMEM_offset_0_alias, 0, 0
	.other		__nv_reservedSMEM_offset_0_alias,@"STO_CUDA_RESERVED_SHARED STV_DEFAULT"
__nv_reservedSMEM_offset_0_alias:
	.zero		0


//--------------------- .nv.constant0.matmul_kernel --------------------------
	.section	.nv.constant0.matmul_kernel,"a",@progbits
	.sectionflags	@""
	.align	4
.nv.constant0.matmul_kernel:
	.zero		608


//--------------------- SYMBOLS --------------------------

	.type		.nv.reservedSmem.offset0,@object
	.size		.nv.reservedSmem.offset0,0x4
